	.target	sm_90a

	.elftype	@"ET_EXEC"


//--------------------- .note.nv.tkinfo           --------------------------
	.section	.note.nv.tkinfo,"",@"SHT_NOTE"
	.sectionflags	@"SHF_NOTE_NV_TKINFO"
	.tkinfo
        /*0018*/ 	.word	0x00000002
        /*0030*/ 	.string	""
        /*0030*/ 	.string	"ptxas"
        /*0030*/ 	.string	"Cuda compilation tools, release 13.0, V13.0.88"
        /*0030*/ 	.string	"Build cuda_13.0.r13.0/compiler.36424714_0"
        /*0030*/ 	.string	"-arch sm_90a -m 64 "



//--------------------- .note.nv.cuinfo           --------------------------
	.section	.note.nv.cuinfo,"",@"SHT_NOTE"
	.sectionflags	@"SHF_NOTE_NV_CUINFO"
        /*0018*/ 	.short	0x0002
        /*001a*/ 	.short	0x005a
        /*001c*/ 	.short	0x0082
	.zero		2


//--------------------- .nv.info                  --------------------------
	.section	.nv.info,"",@"SHT_CUDA_INFO"
	.align	4


	//----- nvinfo : EIATTR_REGCOUNT
	.align		4
        /*0000*/ 	.byte	0x04, 0x2f
        /*0002*/ 	.short	(.L_16 - .L_15)
	.align		4
.L_15:
        /*0004*/ 	.word	index@(_ZN7cutlass13device_kernelINS_4fmha6kernel28FmhaKernelTmaWarpSpecializedINS1_10collective30FmhaMainloopTmaWarpSpecializedINS_12float_e4m3_tEffN4cute5tupleIJNS7_1CILi128EEESA_NS9_ILi160EEEEEENS8_IJiNS9_ILi1EEENS8_IJiiEEEEEESF_NS8_IJSD_iSE_EEENS4_12CausalFusionEJEEENS4_15FmhaFwdEpilogueIS6_fNS8_IJNS9_ILi64EEESB_SA_EEEEENS2_23IndividualTileSchedulerEJEEEEEvNT_6ParamsE)
        /*0008*/ 	.word	0x000000a8


	//----- nvinfo : EIATTR_FRAME_SIZE
	.align		4
.L_16:
        /*000c*/ 	.byte	0x04, 0x11
        /*000e*/ 	.short	(.L_18 - .L_17)
	.align		4
.L_17:
        /*0010*/ 	.word	index@($__internal_0_$__cuda_sm20_rcp_rn_f32_slowpath)
        /*0014*/ 	.word	0x00000000


	//----- nvinfo : EIATTR_FRAME_SIZE
	.align		4
.L_18:
        /*0018*/ 	.byte	0x04, 0x11
        /*001a*/ 	.short	(.L_20 - .L_19)
	.align		4
.L_19:
        /*001c*/ 	.word	index@(_ZN7cutlass13device_kernelINS_4fmha6kernel28FmhaKernelTmaWarpSpecializedINS1_10collective30FmhaMainloopTmaWarpSpecializedINS_12float_e4m3_tEffN4cute5tupleIJNS7_1CILi128EEESA_NS9_ILi160EEEEEENS8_IJiNS9_ILi1EEENS8_IJiiEEEEEESF_NS8_IJSD_iSE_EEENS4_12CausalFusionEJEEENS4_15FmhaFwdEpilogueIS6_fNS8_IJNS9_ILi64EEESB_SA_EEEEENS2_23IndividualTileSchedulerEJEEEEEvNT_6ParamsE)
        /*0020*/ 	.word	0x00000000


	//----- nvinfo : EIATTR_MIN_STACK_SIZE
	.align		4
.L_20:
        /*0024*/ 	.byte	0x04, 0x12
        /*0026*/ 	.short	(.L_22 - .L_21)
	.align		4
.L_21:
        /*0028*/ 	.word	index@(_ZN7cutlass13device_kernelINS_4fmha6kernel28FmhaKernelTmaWarpSpecializedINS1_10collective30FmhaMainloopTmaWarpSpecializedINS_12float_e4m3_tEffN4cute5tupleIJNS7_1CILi128EEESA_NS9_ILi160EEEEEENS8_IJiNS9_ILi1EEENS8_IJiiEEEEEESF_NS8_IJSD_iSE_EEENS4_12CausalFusionEJEEENS4_15FmhaFwdEpilogueIS6_fNS8_IJNS9_ILi64EEESB_SA_EEEEENS2_23IndividualTileSchedulerEJEEEEEvNT_6ParamsE)
        /*002c*/ 	.word	0x00000000
.L_22:


//--------------------- .nv.compat                --------------------------
	.section	.nv.compat,"",@"SHT_CUDA_COMPAT_INFO"
	.align	4
        /*0000*/ 	.byte	0x02, 0x09, 0x01, 0x00, 0x02, 0x02, 0x04, 0x00, 0x02, 0x05, 0x05, 0x00, 0x03, 0x07, 0x01, 0x01
        /*0010*/ 	.byte	0x02, 0x03, 0x01, 0x00, 0x02, 0x06, 0x01, 0x00, 0x04, 0x0b, 0x08, 0x00, 0x00, 0x00, 0x00, 0x00
        /*0020*/ 	.byte	0x00, 0x00, 0x00, 0x00


//--------------------- .nv.info._ZN7cutlass13device_kernelINS_4fmha6kernel28FmhaKernelTmaWarpSpecializedINS1_10collective30FmhaMainloopTmaWarpSpecializedINS_12float_e4m3_tEffN4cute5tupleIJNS7_1CILi128EEESA_NS9_ILi160EEEEEENS8_IJiNS9_ILi1EEENS8_IJiiEEEEEESF_NS8_IJSD_iSE_EEENS4_12CausalFusionEJEEENS4_15FmhaFwdEpilogueIS6_fNS8_IJNS9_ILi64EEESB_SA_EEEEENS2_23IndividualTileSchedulerEJEEEEEvNT_6ParamsE --------------------------
	.section	.nv.info._ZN7cutlass13device_kernelINS_4fmha6kernel28FmhaKernelTmaWarpSpecializedINS1_10collective30FmhaMainloopTmaWarpSpecializedINS_12float_e4m3_tEffN4cute5tupleIJNS7_1CILi128EEESA_NS9_ILi160EEEEEENS8_IJiNS9_ILi1EEENS8_IJiiEEEEEESF_NS8_IJSD_iSE_EEENS4_12CausalFusionEJEEENS4_15FmhaFwdEpilogueIS6_fNS8_IJNS9_ILi64EEESB_SA_EEEEENS2_23IndividualTileSchedulerEJEEEEEvNT_6ParamsE,"",@"SHT_CUDA_INFO"
	.sectionflags	@""
	.align	4


	//----- nvinfo : EIATTR_CUDA_API_VERSION
	.align		4
        /*0000*/ 	.byte	0x04, 0x37
        /*0002*/ 	.short	(.L_24 - .L_23)
.L_23:
        /*0004*/ 	.word	0x00000082


	//----- nvinfo : EIATTR_KPARAM_INFO
	.align		4
.L_24:
        /*0008*/ 	.byte	0x04, 0x17
        /*000a*/ 	.short	(.L_26 - .L_25)
.L_25:
        /*000c*/ 	.word	0x00000000
        /*0010*/ 	.short	0x0000
        /*0012*/ 	.short	0x0070
        /*0014*/ 	.byte	0x00, 0xf0, 0x01, 0x20


	//----- nvinfo : EIATTR_SPARSE_MMA_MASK
	.align		4
.L_26:
        /*0018*/ 	.byte	0x03, 0x50
        /*001a*/ 	.short	0x0000


	//----- nvinfo : EIATTR_MAXREG_COUNT
	.align		4
        /*001c*/ 	.byte	0x03, 0x1b
        /*001e*/ 	.short	0x00a8


	//----- nvinfo : EIATTR_NUM_BARRIERS
	.align		4
        /*0020*/ 	.byte	0x02, 0x4c
        /*0022*/ 	.byte	0x02
	.zero		1


	//----- nvinfo : EIATTR_EXTERNS
	.align		4
        /*0024*/ 	.byte	0x04, 0x0f
        /*0026*/ 	.short	(.L_28 - .L_27)


	//   ....[0]....
	.align		4
.L_27:
        /*0028*/ 	.word	index@(__assertfail)


	//----- nvinfo : EIATTR_MERCURY_ISA_VERSION
	.align		4
.L_28:
        /*002c*/ 	.byte	0x03, 0x5f
        /*002e*/ 	.short	0x0101


	//----- nvinfo : EIATTR_INT_WARP_WIDE_INSTR_OFFSETS
	.align		4
        /*0030*/ 	.byte	0x04, 0x31
        /*0032*/ 	.short	(.L_30 - .L_29)


	//   ....[0]....
.L_29:
        /*0034*/ 	.word	0x000006f0


	//   ....[1]....
        /*0038*/ 	.word	0x00000700


	//   ....[2]....
        /*003c*/ 	.word	0x00000710


	//   ....[3]....
        /*0040*/ 	.word	0x00000720


	//   ....[4]....
        /*0044*/ 	.word	0x00000790


	//----- nvinfo : EIATTR_COOP_GROUP_MASK_REGIDS
	.align		4
.L_30:
        /*0048*/ 	.byte	0x04, 0x29
        /*004a*/ 	.short	(.L_32 - .L_31)


	//   ....[0]....
.L_31:
        /*004c*/ 	.word	0xffffffff


	//   ....[1]....
        /*0050*/ 	.word	0xffffffff


	//   ....[2]....
        /*0054*/ 	.word	0xffffffff


	//   ....[3]....
        /*0058*/ 	.word	0xffffffff


	//   ....[4]....
        /*005c*/ 	.word	0xffffffff


	//   ....[5]....
        /*0060*/ 	.word	0xffffffff


	//   ....[6]....
        /*0064*/ 	.word	0xffffffff


	//   ....[7]....
        /*0068*/ 	.word	0xffffffff


	//   ....[8]....
        /*006c*/ 	.word	0xffffffff


	//   ....[9]....
        /*0070*/ 	.word	0xffffffff


	//   ....[10]....
        /*0074*/ 	.word	0xffffffff


	//   ....[11]....
        /*0078*/ 	.word	0xffffffff


	//   ....[12]....
        /*007c*/ 	.word	0xffffffff


	//   ....[13]....
        /*0080*/ 	.word	0xffffffff


	//   ....[14]....
        /*0084*/ 	.word	0xffffffff


	//   ....[15]....
        /*0088*/ 	.word	0xffffffff


	//   ....[16]....
        /*008c*/ 	.word	0xffffffff


	//   ....[17]....
        /*0090*/ 	.word	0xffffffff


	//   ....[18]....
        /*0094*/ 	.word	0xffffffff


	//   ....[19]....
        /*0098*/ 	.word	0xffffffff


	//   ....[20]....
        /*009c*/ 	.word	0xffffffff


	//   ....[21]....
        /*00a0*/ 	.word	0xffffffff


	//   ....[22]....
        /*00a4*/ 	.word	0xffffffff


	//   ....[23]....
        /*00a8*/ 	.word	0xffffffff


	//   ....[24]....
        /*00ac*/ 	.word	0xffffffff


	//   ....[25]....
        /*00b0*/ 	.word	0xffffffff


	//   ....[26]....
        /*00b4*/ 	.word	0xffffffff


	//   ....[27]....
        /*00b8*/ 	.word	0xffffffff


	//   ....[28]....
        /*00bc*/ 	.word	0xffffffff


	//   ....[29]....
        /*00c0*/ 	.word	0xffffffff


	//   ....[30]....
        /*00c4*/ 	.word	0xffffffff


	//   ....[31]....
        /*00c8*/ 	.word	0xffffffff


	//   ....[32]....
        /*00cc*/ 	.word	0xffffffff


	//   ....[33]....
        /*00d0*/ 	.word	0xffffffff


	//   ....[34]....
        /*00d4*/ 	.word	0xffffffff


	//   ....[35]....
        /*00d8*/ 	.word	0xffffffff


	//   ....[36]....
        /*00dc*/ 	.word	0xffffffff


	//   ....[37]....
        /*00e0*/ 	.word	0xffffffff


	//   ....[38]....
        /*00e4*/ 	.word	0xffffffff


	//   ....[39]....
        /*00e8*/ 	.word	0xffffffff


	//   ....[40]....
        /*00ec*/ 	.word	0xffffffff


	//   ....[41]....
        /*00f0*/ 	.word	0xffffffff


	//   ....[42]....
        /*00f4*/ 	.word	0xffffffff


	//   ....[43]....
        /*00f8*/ 	.word	0xffffffff


	//   ....[44]....
        /*00fc*/ 	.word	0xffffffff


	//   ....[45]....
        /*0100*/ 	.word	0xffffffff


	//   ....[46]....
        /*0104*/ 	.word	0xffffffff


	//   ....[47]....
        /*0108*/ 	.word	0xffffffff


	//   ....[48]....
        /*010c*/ 	.word	0xffffffff


	//   ....[49]....
        /*0110*/ 	.word	0xffffffff


	//   ....[50]....
        /*0114*/ 	.word	0xffffffff


	//   ....[51]....
        /*0118*/ 	.word	0xffffffff


	//   ....[52]....
        /*011c*/ 	.word	0xffffffff


	//   ....[53]....
        /*0120*/ 	.word	0xffffffff


	//   ....[54]....
        /*0124*/ 	.word	0xffffffff


	//   ....[55]....
        /*0128*/ 	.word	0xffffffff


	//   ....[56]....
        /*012c*/ 	.word	0xffffffff


	//   ....[57]....
        /*0130*/ 	.word	0xffffffff


	//   ....[58]....
        /*0134*/ 	.word	0xffffffff


	//   ....[59]....
        /*0138*/ 	.word	0xffffffff


	//   ....[60]....
        /*013c*/ 	.word	0xffffffff


	//   ....[61]....
        /*0140*/ 	.word	0xffffffff


	//   ....[62]....
        /*0144*/ 	.word	0xffffffff


	//   ....[63]....
        /*0148*/ 	.word	0xffffffff


	//   ....[64]....
        /*014c*/ 	.word	0xffffffff


	//   ....[65]....
        /*0150*/ 	.word	0xffffffff


	//   ....[66]....
        /*0154*/ 	.word	0xffffffff


	//   ....[67]....
        /*0158*/ 	.word	0xffffffff


	//   ....[68]....
        /*015c*/ 	.word	0xffffffff


	//   ....[69]....
        /*0160*/ 	.word	0xffffffff


	//----- nvinfo : EIATTR_COOP_GROUP_INSTR_OFFSETS
	.align		4
.L_32:
        /*0164*/ 	.byte	0x04, 0x28
        /*0166*/ 	.short	(.L_34 - .L_33)


	//   ....[0]....
.L_33:
        /*0168*/ 	.word	0x00000050


	//   ....[1]....
        /*016c*/ 	.word	0x00000080


	//   ....[2]....
        /*0170*/ 	.word	0x000001b0


	//   ....[3]....
        /*0174*/ 	.word	0x00000370


	//   ....[4]....
        /*0178*/ 	.word	0x00000530


	//   ....[5]....
        /*017c*/ 	.word	0x00000690


	//   ....[6]....
        /*0180*/ 	.word	0x00001dd0


	//   ....[7]....
        /*0184*/ 	.word	0x00001eb0


	//   ....[8]....
        /*0188*/ 	.word	0x00001f10


	//   ....[9]....
        /*018c*/ 	.word	0x00002000


	//   ....[10]....
        /*0190*/ 	.word	0x00004930


	//   ....[11]....
        /*0194*/ 	.word	0x00004960


	//   ....[12]....
        /*0198*/ 	.word	0x00004970


	//   ....[13]....
        /*019c*/ 	.word	0x00004990


	//   ....[14]....
        /*01a0*/ 	.word	0x000049c0


	//   ....[15]....
        /*01a4*/ 	.word	0x000049e0


	//   ....[16]....
        /*01a8*/ 	.word	0x000049f0


	//   ....[17]....
        /*01ac*/ 	.word	0x00004a00


	//   ....[18]....
        /*01b0*/ 	.word	0x00004a20


	//   ....[19]....
        /*01b4*/ 	.word	0x00004a30


	//   ....[20]....
        /*01b8*/ 	.word	0x00004a40


	//   ....[21]....
        /*01bc*/ 	.word	0x00004a50


	//   ....[22]....
        /*01c0*/ 	.word	0x00004a70


	//   ....[23]....
        /*01c4*/ 	.word	0x00004a90


	//   ....[24]....
        /*01c8*/ 	.word	0x00004ac0


	//   ....[25]....
        /*01cc*/ 	.word	0x00004ae0


	//   ....[26]....
        /*01d0*/ 	.word	0x00005820


	//   ....[27]....
        /*01d4*/ 	.word	0x00005840


	//   ....[28]....
        /*01d8*/ 	.word	0x00006210


	//   ....[29]....
        /*01dc*/ 	.word	0x00006300


	//   ....[30]....
        /*01e0*/ 	.word	0x00008360


	//   ....[31]....
        /*01e4*/ 	.word	0x00008390


	//   ....[32]....
        /*01e8*/ 	.word	0x000083c0


	//   ....[33]....
        /*01ec*/ 	.word	0x000083f0


	//   ....[34]....
        /*01f0*/ 	.word	0x00008430


	//   ....[35]....
        /*01f4*/ 	.word	0x00008470


	//   ....[36]....
        /*01f8*/ 	.word	0x000084b0


	//   ....[37]....
        /*01fc*/ 	.word	0x000084f0


	//   ....[38]....
        /*0200*/ 	.word	0x00008530


	//   ....[39]....
        /*0204*/ 	.word	0x00008570


	//   ....[40]....
        /*0208*/ 	.word	0x000085b0


	//   ....[41]....
        /*020c*/ 	.word	0x000085f0


	//   ....[42]....
        /*0210*/ 	.word	0x00008630


	//   ....[43]....
        /*0214*/ 	.word	0x00008670


	//   ....[44]....
        /*0218*/ 	.word	0x000086b0


	//   ....[45]....
        /*021c*/ 	.word	0x000086f0


	//   ....[46]....
        /*0220*/ 	.word	0x00009bd0


	//   ....[47]....
        /*0224*/ 	.word	0x00009cd0


	//   ....[48]....
        /*0228*/ 	.word	0x0000a9d0


	//   ....[49]....
        /*022c*/ 	.word	0x0000aad0


	//   ....[50]....
        /*0230*/ 	.word	0x0000ca70


	//   ....[51]....
        /*0234*/ 	.word	0x0000cab0


	//   ....[52]....
        /*0238*/ 	.word	0x0000caf0


	//   ....[53]....
        /*023c*/ 	.word	0x0000cb30


	//   ....[54]....
        /*0240*/ 	.word	0x0000cb70


	//   ....[55]....
        /*0244*/ 	.word	0x0000cbb0


	//   ....[56]....
        /*0248*/ 	.word	0x0000cbf0


	//   ....[57]....
        /*024c*/ 	.word	0x0000cc30


	//   ....[58]....
        /*0250*/ 	.word	0x0000cc70


	//   ....[59]....
        /*0254*/ 	.word	0x0000ccb0


	//   ....[60]....
        /*0258*/ 	.word	0x0000ccf0


	//   ....[61]....
        /*025c*/ 	.word	0x0000cd30


	//   ....[62]....
        /*0260*/ 	.word	0x0000cd70


	//   ....[63]....
        /*0264*/ 	.word	0x0000cdb0


	//   ....[64]....
        /*0268*/ 	.word	0x0000cdf0


	//   ....[65]....
        /*026c*/ 	.word	0x0000ce30


	//   ....[66]....
        /*0270*/ 	.word	0x0000d800


	//   ....[67]....
        /*0274*/ 	.word	0x0000d830


	//   ....[68]....
        /*0278*/ 	.word	0x0000d890


	//   ....[69]....
        /*027c*/ 	.word	0x0000d8a0


	//----- nvinfo : EIATTR_REG_RECONFIG
	.align		4
.L_34:
        /*0280*/ 	.byte	0x01, 0x54
	.zero		2


	//----- nvinfo : EIATTR_SYSCALL_OFFSETS
	.align		4
        /*0284*/ 	.byte	0x04, 0x46
        /*0286*/ 	.short	(.L_36 - .L_35)


	//   ....[0]....
.L_35:
        /*0288*/ 	.word	0x0000e570


	//   ....[1]....
        /*028c*/ 	.word	0x0000e6d0


	//----- nvinfo : EIATTR_MBARRIER_INSTR_OFFSETS
	.align		4
.L_36:
        /*0290*/ 	.byte	0x04, 0x39
        /*0292*/ 	.short	(.L_38 - .L_37)


	//   ....[0]....
.L_37:
        /*0294*/ 	.word	0x00000320
        /*0298*/ 	.word	0x000000ff
        /*029c*/ 	.word	0x0001e050
        /*02a0*/ 	.short	0x0100
        /*02a2*/ 	.byte	0x06
	.zero		1


	//   ....[1]....
        /*02a4*/ 	.word	0x00000330
        /*02a8*/ 	.word	0x000000ff
        /*02ac*/ 	.word	0x0001e060
        /*02b0*/ 	.short	0x0100
        /*02b2*/ 	.byte	0x06
	.zero		1


	//   ....[2]....
        /*02b4*/ 	.word	0x00000340
        /*02b8*/ 	.word	0x000000ff
        /*02bc*/ 	.word	0x0001e058
        /*02c0*/ 	.short	0x0100
        /*02c2*/ 	.byte	0x06
	.zero		1


	//   ....[3]....
        /*02c4*/ 	.word	0x00000350
        /*02c8*/ 	.word	0x000000ff
        /*02cc*/ 	.word	0x0001e068
        /*02d0*/ 	.short	0x0100
        /*02d2*/ 	.byte	0x06
	.zero		1


	//   ....[4]....
        /*02d4*/ 	.word	0x00000480
        /*02d8*/ 	.word	0x000000ff
        /*02dc*/ 	.word	0x0001e000
        /*02e0*/ 	.short	0x0100
        /*02e2*/ 	.byte	0x06
	.zero		1


	//   ....[5]....
        /*02e4*/ 	.word	0x00000490
        /*02e8*/ 	.word	0x000000ff
        /*02ec*/ 	.word	0x0001e028
        /*02f0*/ 	.short	0x0100
        /*02f2*/ 	.byte	0x06
	.zero		1


	//   ....[6]....
        /*02f4*/ 	.word	0x000004a0
        /*02f8*/ 	.word	0x000000ff
        /*02fc*/ 	.word	0x0001e008
        /*0300*/ 	.short	0x0100
        /*0302*/ 	.byte	0x06
	.zero		1


	//   ....[7]....
        /*0304*/ 	.word	0x000004b0
        /*0308*/ 	.word	0x000000ff
        /*030c*/ 	.word	0x0001e030
        /*0310*/ 	.short	0x0100
        /*0312*/ 	.byte	0x06
	.zero		1


	//   ....[8]....
        /*0314*/ 	.word	0x000004c0
        /*0318*/ 	.word	0x000000ff
        /*031c*/ 	.word	0x0001e010
        /*0320*/ 	.short	0x0100
        /*0322*/ 	.byte	0x06
	.zero		1


	//   ....[9]....
        /*0324*/ 	.word	0x000004d0
        /*0328*/ 	.word	0x000000ff
        /*032c*/ 	.word	0x0001e038
        /*0330*/ 	.short	0x0100
        /*0332*/ 	.byte	0x06
	.zero		1


	//   ....[10]....
        /*0334*/ 	.word	0x000004e0
        /*0338*/ 	.word	0x000000ff
        /*033c*/ 	.word	0x0001e018
        /*0340*/ 	.short	0x0100
        /*0342*/ 	.byte	0x06
	.zero		1


	//   ....[11]....
        /*0344*/ 	.word	0x000004f0
        /*0348*/ 	.word	0x000000ff
        /*034c*/ 	.word	0x0001e040
        /*0350*/ 	.short	0x0100
        /*0352*/ 	.byte	0x06
	.zero		1


	//   ....[12]....
        /*0354*/ 	.word	0x00000500
        /*0358*/ 	.word	0x000000ff
        /*035c*/ 	.word	0x0001e020
        /*0360*/ 	.short	0x0100
        /*0362*/ 	.byte	0x06
	.zero		1


	//   ....[13]....
        /*0364*/ 	.word	0x00000510
        /*0368*/ 	.word	0x000000ff
        /*036c*/ 	.word	0x0001e048
        /*0370*/ 	.short	0x0100
        /*0372*/ 	.byte	0x06
	.zero		1


	//   ....[14]....
        /*0374*/ 	.word	0x00000640
        /*0378*/ 	.word	0x000000ff
        /*037c*/ 	.word	0x0001e070
        /*0380*/ 	.short	0x0100
        /*0382*/ 	.byte	0x06
	.zero		1


	//   ....[15]....
        /*0384*/ 	.word	0x00000650
        /*0388*/ 	.word	0x000000ff
        /*038c*/ 	.word	0x0001e080
        /*0390*/ 	.short	0x0100
        /*0392*/ 	.byte	0x06
	.zero		1


	//   ....[16]....
        /*0394*/ 	.word	0x00000660
        /*0398*/ 	.word	0x000000ff
        /*039c*/ 	.word	0x0001e078
        /*03a0*/ 	.short	0x0100
        /*03a2*/ 	.byte	0x06
	.zero		1


	//   ....[17]....
        /*03a4*/ 	.word	0x00000670
        /*03a8*/ 	.word	0x000000ff
        /*03ac*/ 	.word	0x0001e088
        /*03b0*/ 	.short	0x0100
        /*03b2*/ 	.byte	0x06
	.zero		1


	//   ....[18]....
        /*03b4*/ 	.word	0x000007b0
        /*03b8*/ 	.word	0x000000ff
        /*03bc*/ 	.word	0x0001e090
        /*03c0*/ 	.short	0x0100
        /*03c2*/ 	.byte	0x06
	.zero		1


	//   ....[19]....
        /*03c4*/ 	.word	0x000007c0
        /*03c8*/ 	.word	0x000000ff
        /*03cc*/ 	.word	0x0001e098
        /*03d0*/ 	.short	0x0100
        /*03d2*/ 	.byte	0x06
	.zero		1


	//   ....[20]....
        /*03d4*/ 	.word	0x000007d0
        /*03d8*/ 	.word	0x000000ff
        /*03dc*/ 	.word	0x0001e0a0
        /*03e0*/ 	.short	0x0100
        /*03e2*/ 	.byte	0x06
	.zero		1


	//   ....[21]....
        /*03e4*/ 	.word	0x000007e0
        /*03e8*/ 	.word	0x000000ff
        /*03ec*/ 	.word	0x0001e0a8
        /*03f0*/ 	.short	0x0100
        /*03f2*/ 	.byte	0x06
	.zero		1


	//   ....[22]....
        /*03f4*/ 	.word	0x000008e0
        /*03f8*/ 	.word	0x000000ff
        /*03fc*/ 	.word	0x0001e0c0
        /*0400*/ 	.short	0x0100
        /*0402*/ 	.byte	0x06
	.zero		1


	//   ....[23]....
        /*0404*/ 	.word	0x000008f0
        /*0408*/ 	.word	0x000000ff
        /*040c*/ 	.word	0x0001e0e0
        /*0410*/ 	.short	0x0100
        /*0412*/ 	.byte	0x06
	.zero		1


	//   ....[24]....
        /*0414*/ 	.word	0x00000900
        /*0418*/ 	.word	0x000000ff
        /*041c*/ 	.word	0x0001e0c8
        /*0420*/ 	.short	0x0100
        /*0422*/ 	.byte	0x06
	.zero		1


	//   ....[25]....
        /*0424*/ 	.word	0x00000910
        /*0428*/ 	.word	0x000000ff
        /*042c*/ 	.word	0x0001e0e8
        /*0430*/ 	.short	0x0100
        /*0432*/ 	.byte	0x06
	.zero		1


	//   ....[26]....
        /*0434*/ 	.word	0x00000920
        /*0438*/ 	.word	0x000000ff
        /*043c*/ 	.word	0x0001e0d0
        /*0440*/ 	.short	0x0100
        /*0442*/ 	.byte	0x06
	.zero		1


	//   ....[27]....
        /*0444*/ 	.word	0x00000930
        /*0448*/ 	.word	0x000000ff
        /*044c*/ 	.word	0x0001e0f0
        /*0450*/ 	.short	0x0100
        /*0452*/ 	.byte	0x06
	.zero		1


	//   ....[28]....
        /*0454*/ 	.word	0x00000940
        /*0458*/ 	.word	0x000000ff
        /*045c*/ 	.word	0x0001e0d8
        /*0460*/ 	.short	0x0100
        /*0462*/ 	.byte	0x06
	.zero		1


	//   ....[29]....
        /*0464*/ 	.word	0x00000950
        /*0468*/ 	.word	0x000000ff
        /*046c*/ 	.word	0x0001e0f8
        /*0470*/ 	.short	0x0100
        /*0472*/ 	.byte	0x06
	.zero		1


	//   ....[30]....
        /*0474*/ 	.word	0x00000e50
        /*0478*/ 	.word	0x000000ff
        /*047c*/ 	.word	0x0001e050
        /*0480*/ 	.short	0x010a
        /*0482*/ 	.byte	0x09
	.zero		1


	//   ....[31]....
        /*0484*/ 	.word	0x00000f80
        /*0488*/ 	.word	0x000000ff
        /*048c*/ 	.word	0x0001e000
        /*0490*/ 	.short	0x010a
        /*0492*/ 	.byte	0x24
	.zero		1


	//   ....[32]....
        /*0494*/ 	.word	0x00000fd0
        /*0498*/ 	.word	0x000000ff
        /*049c*/ 	.word	0xfffffff8
        /*04a0*/ 	.short	0x010a
        /*04a2*/ 	.byte	0x1c
	.zero		1


	//   ....[33]....
        /*04a4*/ 	.word	0x000037f0
        /*04a8*/ 	.word	0x0000000f
        /*04ac*/ 	.word	0x00000000
        /*04b0*/ 	.short	0x0101
        /*04b2*/ 	.byte	0x1d
	.zero		1


	//   ....[34]....
        /*04b4*/ 	.word	0x00004bd0
        /*04b8*/ 	.word	0x000000ff
        /*04bc*/ 	.word	0x0001e008
        /*04c0*/ 	.short	0x010a
        /*04c2*/ 	.byte	0x24
	.zero		1


	//   ....[35]....
        /*04c4*/ 	.word	0x000052a0
        /*04c8*/ 	.word	0x000000ff
        /*04cc*/ 	.word	0x00000000
        /*04d0*/ 	.short	0x0101
        /*04d2*/ 	.byte	0x06
	.zero		1


	//   ....[36]....
        /*04d4*/ 	.word	0x000053f0
        /*04d8*/ 	.word	0x000000ff
        /*04dc*/ 	.word	0x0001e000
        /*04e0*/ 	.short	0x010a
        /*04e2*/ 	.byte	0x07
	.zero		1


	//   ....[37]....
        /*04e4*/ 	.word	0x000083d0
        /*04e8*/ 	.word	0x000000ff
        /*04ec*/ 	.word	0x0001e000
        /*04f0*/ 	.short	0x010a
        /*04f2*/ 	.byte	0x07
	.zero		1


	//   ....[38]....
        /*04f4*/ 	.word	0x00008870
        /*04f8*/ 	.word	0x000000ff
        /*04fc*/ 	.word	0x0001e000
        /*0500*/ 	.short	0x010a
        /*0502*/ 	.byte	0x07
	.zero		1


	//   ....[39]....
        /*0504*/ 	.word	0x00008f20
        /*0508*/ 	.word	0x000000ff
        /*050c*/ 	.word	0x00000000
        /*0510*/ 	.short	0x0101
        /*0512*/ 	.byte	0x07
	.zero		1


	//   ....[40]....
        /*0514*/ 	.word	0x00008fd0
        /*0518*/ 	.word	0x000000ff
        /*051c*/ 	.word	0x00000000
        /*0520*/ 	.short	0x0101
        /*0522*/ 	.byte	0x05
	.zero		1


	//   ....[41]....
        /*0524*/ 	.word	0x00009180
        /*0528*/ 	.word	0x000000ff
        /*052c*/ 	.word	0x0001e000
        /*0530*/ 	.short	0x010a
        /*0532*/ 	.byte	0x0a
	.zero		1


	//   ....[42]....
        /*0534*/ 	.word	0x0000cc60
        /*0538*/ 	.word	0x000000ff
        /*053c*/ 	.word	0x0001e000
        /*0540*/ 	.short	0x010a
        /*0542*/ 	.byte	0x0a
	.zero		1


	//   ....[43]....
        /*0544*/ 	.word	0x0000ce90
        /*0548*/ 	.word	0x000000ff
        /*054c*/ 	.word	0x0001e000
        /*0550*/ 	.short	0x010a
        /*0552*/ 	.byte	0x0a
	.zero		1


	//   ....[44]....
        /*0554*/ 	.word	0x0000d640
        /*0558*/ 	.word	0x000000ff
        /*055c*/ 	.word	0x00000000
        /*0560*/ 	.short	0x0101
        /*0562*/ 	.byte	0x0a
	.zero		1


	//   ....[45]....
        /*0564*/ 	.word	0x0000d6f0
        /*0568*/ 	.word	0x000000ff
        /*056c*/ 	.word	0x00000000
        /*0570*/ 	.short	0x0101
        /*0572*/ 	.byte	0x05
	.zero		1


	//   ....[46]....
        /*0574*/ 	.word	0x0000df30
        /*0578*/ 	.word	0x000000ff
        /*057c*/ 	.word	0x00000008
        /*0580*/ 	.short	0x010a
        /*0582*/ 	.byte	0x1c
	.zero		1


	//   ....[47]....
        /*0584*/ 	.word	0x0000f9f0
        /*0588*/ 	.word	0x00000000
        /*058c*/ 	.word	0x0001e090
        /*0590*/ 	.short	0x0101
        /*0592*/ 	.byte	0x24
	.zero		1


	//   ....[48]....
        /*0594*/ 	.word	0x0000fbc0
        /*0598*/ 	.word	0x00000004
        /*059c*/ 	.word	0x0001e060
        /*05a0*/ 	.short	0x010a
        /*05a2*/ 	.byte	0x3f
	.zero		1


	//   ....[49]....
        /*05a4*/ 	.word	0x0000ffb0
        /*05a8*/ 	.word	0x00000005
        /*05ac*/ 	.word	0x0001e028
        /*05b0*/ 	.short	0x010a
        /*05b2*/ 	.byte	0x3f
	.zero		1


	//   ....[50]....
        /*05b4*/ 	.word	0x000103b0
        /*05b8*/ 	.word	0x00000004
        /*05bc*/ 	.word	0x0001e060
        /*05c0*/ 	.short	0x010a
        /*05c2*/ 	.byte	0x3f
	.zero		1


	//   ....[51]....
        /*05c4*/ 	.word	0x000107e0
        /*05c8*/ 	.word	0x00000003
        /*05cc*/ 	.word	0x0001e028
        /*05d0*/ 	.short	0x010a
        /*05d2*/ 	.byte	0x3f
	.zero		1


	//   ....[52]....
        /*05d4*/ 	.word	0x00010af0
        /*05d8*/ 	.word	0x00000007
        /*05dc*/ 	.word	0x0001e028
        /*05e0*/ 	.short	0x010a
        /*05e2*/ 	.byte	0x3f
	.zero		1


	//   ....[53]....
        /*05e4*/ 	.word	0x00010f20
        /*05e8*/ 	.word	0x00000004
        /*05ec*/ 	.word	0x0001e028
        /*05f0*/ 	.short	0x010a
        /*05f2*/ 	.byte	0x3f
	.zero		1


	//   ....[54]....
        /*05f4*/ 	.word	0x00011180
        /*05f8*/ 	.word	0x00000004
        /*05fc*/ 	.word	0x0001e050
        /*0600*/ 	.short	0x010a
        /*0602*/ 	.byte	0x3f
	.zero		1


	//   ....[55]....
        /*0604*/ 	.word	0x000111e0
        /*0608*/ 	.word	0x00000003
        /*060c*/ 	.word	0x0001e000
        /*0610*/ 	.short	0x010a
        /*0612*/ 	.byte	0x3f
	.zero		1


	//   ....[56]....
        /*0614*/ 	.word	0x00011240
        /*0618*/ 	.word	0x00000004
        /*061c*/ 	.word	0xfffffff8
        /*0620*/ 	.short	0x010a
        /*0622*/ 	.byte	0x3f
	.zero		1


	//   ....[57]....
        /*0624*/ 	.word	0x000112a0
        /*0628*/ 	.word	0x0000000f
        /*062c*/ 	.word	0x0001e008
        /*0630*/ 	.short	0x010a
        /*0632*/ 	.byte	0x3f
	.zero		1


	//   ....[58]....
        /*0634*/ 	.word	0x00011300
        /*0638*/ 	.word	0x00000009
        /*063c*/ 	.word	0x0001e000
        /*0640*/ 	.short	0x010a
        /*0642*/ 	.byte	0x3f
	.zero		1


	//   ....[59]....
        /*0644*/ 	.word	0x00011360
        /*0648*/ 	.word	0x0000000f
        /*064c*/ 	.word	0x0001e000
        /*0650*/ 	.short	0x010a
        /*0652*/ 	.byte	0x3f
	.zero		1


	//   ....[60]....
        /*0654*/ 	.word	0x000113c0
        /*0658*/ 	.word	0x00000009
        /*065c*/ 	.word	0x0001e000
        /*0660*/ 	.short	0x010a
        /*0662*/ 	.byte	0x3f
	.zero		1


	//   ....[61]....
        /*0664*/ 	.word	0x00011420
        /*0668*/ 	.word	0x0000000e
        /*066c*/ 	.word	0x0001e000
        /*0670*/ 	.short	0x010a
        /*0672*/ 	.byte	0x3f
	.zero		1


	//   ....[62]....
        /*0674*/ 	.word	0x00011480
        /*0678*/ 	.word	0x00000003
        /*067c*/ 	.word	0x00000008
        /*0680*/ 	.short	0x010a
        /*0682*/ 	.byte	0x3f
	.zero		1


	//   ....[63]....
        /*0684*/ 	.word	0x000114d0
        /*0688*/ 	.word	0x00000004
        /*068c*/ 	.word	0x0001e060
        /*0690*/ 	.short	0x010a
        /*0692*/ 	.byte	0x3f
	.zero		1


	//   ....[64]....
        /*0694*/ 	.word	0x00011520
        /*0698*/ 	.word	0x00000005
        /*069c*/ 	.word	0x0001e028
        /*06a0*/ 	.short	0x010a
        /*06a2*/ 	.byte	0x3f
	.zero		1


	//   ....[65]....
        /*06a4*/ 	.word	0x00011570
        /*06a8*/ 	.word	0x00000004
        /*06ac*/ 	.word	0x0001e060
        /*06b0*/ 	.short	0x010a
        /*06b2*/ 	.byte	0x3f
	.zero		1


	//   ....[66]....
        /*06b4*/ 	.word	0x000115c0
        /*06b8*/ 	.word	0x00000003
        /*06bc*/ 	.word	0x0001e028
        /*06c0*/ 	.short	0x010a
        /*06c2*/ 	.byte	0x3f
	.zero		1


	//   ....[67]....
        /*06c4*/ 	.word	0x00011610
        /*06c8*/ 	.word	0x00000007
        /*06cc*/ 	.word	0x0001e028
        /*06d0*/ 	.short	0x010a
        /*06d2*/ 	.byte	0x3f
	.zero		1


	//   ....[68]....
        /*06d4*/ 	.word	0x00011660
        /*06d8*/ 	.word	0x00000004
        /*06dc*/ 	.word	0x0001e028
        /*06e0*/ 	.short	0x010a
        /*06e2*/ 	.byte	0x3f
	.zero		1


	//----- nvinfo : EIATTR_NUM_MBARRIERS
	.align		4
.L_38:
        /*06e4*/ 	.byte	0x03, 0x38
        /*06e6*/ 	.short	0x001e


	//----- nvinfo : EIATTR_EXIT_INSTR_OFFSETS
	.align		4
        /*06e8*/ 	.byte	0x04, 0x1c
        /*06ea*/ 	.short	(.L_40 - .L_39)


	//   ....[0]....
.L_39:
        /*06ec*/ 	.word	0x000009f0


	//   ....[1]....
        /*06f0*/ 	.word	0x0000fa00


	//   ....[2]....
        /*06f4*/ 	.word	0x0000fa40


	//   ....[3]....
        /*06f8*/ 	.word	0x000109f0


	//   ....[4]....
        /*06fc*/ 	.word	0x00011160


	//----- nvinfo : EIATTR_MAX_THREADS
	.align		4
.L_40:
        /*0700*/ 	.byte	0x04, 0x05
        /*0702*/ 	.short	(.L_42 - .L_41)
.L_41:
        /*0704*/ 	.word	0x00000180
        /*0708*/ 	.word	0x00000001
        /*070c*/ 	.word	0x00000001


	//----- nvinfo : EIATTR_CRS_STACK_SIZE
	.align		4
.L_42:
        /*0710*/ 	.byte	0x04, 0x1e
        /*0712*/ 	.short	(.L_44 - .L_43)
.L_43:
        /*0714*/ 	.word	0x00000000


	//----- nvinfo : EIATTR_CBANK_PARAM_SIZE
	.align		4
.L_44:
        /*0718*/ 	.byte	0x03, 0x19
        /*071a*/ 	.short	0x0870


	//----- nvinfo : EIATTR_PARAM_CBANK
	.align		4
        /*071c*/ 	.byte	0x04, 0x0a
        /*071e*/ 	.short	(.L_46 - .L_45)
	.align		4
.L_45:
        /*0720*/ 	.word	index@(.nv.constant0._ZN7cutlass13device_kernelINS_4fmha6kernel28FmhaKernelTmaWarpSpecializedINS1_10collective30FmhaMainloopTmaWarpSpecializedINS_12float_e4m3_tEffN4cute5tupleIJNS7_1CILi128EEESA_NS9_ILi160EEEEEENS8_IJiNS9_ILi1EEENS8_IJiiEEEEEESF_NS8_IJSD_iSE_EEENS4_12CausalFusionEJEEENS4_15FmhaFwdEpilogueIS6_fNS8_IJNS9_ILi64EEESB_SA_EEEEENS2_23IndividualTileSchedulerEJEEEEEvNT_6ParamsE)
        /*0724*/ 	.short	0x0210
        /*0726*/ 	.short	0x0870


	//----- nvinfo : EIATTR_SW_WAR
	.align		4
.L_46:
        /*0728*/ 	.byte	0x04, 0x36
        /*072a*/ 	.short	(.L_48 - .L_47)
.L_47:
        /*072c*/ 	.word	0x00000008
.L_48:


//--------------------- .nv.callgraph             --------------------------
	.section	.nv.callgraph,"",@"SHT_CUDA_CALLGRAPH"
	.align	4
	.sectionentsize	8
	.align		4
        /*0000*/ 	.word	0x00000000
	.align		4
        /*0004*/ 	.word	0xffffffff
	.align		4
        /*0008*/ 	.word	index@(_ZN7cutlass13device_kernelINS_4fmha6kernel28FmhaKernelTmaWarpSpecializedINS1_10collective30FmhaMainloopTmaWarpSpecializedINS_12float_e4m3_tEffN4cute5tupleIJNS7_1CILi128EEESA_NS9_ILi160EEEEEENS8_IJiNS9_ILi1EEENS8_IJiiEEEEEESF_NS8_IJSD_iSE_EEENS4_12CausalFusionEJEEENS4_15FmhaFwdEpilogueIS6_fNS8_IJNS9_ILi64EEESB_SA_EEEEENS2_23IndividualTileSchedulerEJEEEEEvNT_6ParamsE)
	.align		4
        /*000c*/ 	.word	index@(__assertfail)
	.align		4
        /*0010*/ 	.word	0x00000000
	.align		4
        /*0014*/ 	.word	0xfffffffe
	.align		4
        /*0018*/ 	.word	0x00000000
	.align		4
        /*001c*/ 	.word	0xfffffffd
	.align		4
        /*0020*/ 	.word	0x00000000
	.align		4
        /*0024*/ 	.word	0xfffffffc


//--------------------- .nv.constant4             --------------------------
	.section	.nv.constant4,"a",@progbits
	.align	8
	.align		8
.nv.constant4:
        /*0000*/ 	.dword	__assertfail
	.align		8
        /*0008*/ 	.dword	__unnamed_1
	.align		8
        /*0010*/ 	.dword	__unnamed_2
	.align		8
        /*0018*/ 	.dword	_ZN39_INTERNAL_7487894c_4_k_cu_6bdca656_28434cuda3std3__45__cpo5beginE
	.align		8
        /*0020*/ 	.dword	_ZN39_INTERNAL_7487894c_4_k_cu_6bdca656_28434cuda3std3__45__cpo3endE
	.align		8
        /*0028*/ 	.dword	_ZN39_INTERNAL_7487894c_4_k_cu_6bdca656_28434cuda3std3__45__cpo6cbeginE
	.align		8
        /*0030*/ 	.dword	_ZN39_INTERNAL_7487894c_4_k_cu_6bdca656_28434cuda3std3__45__cpo4cendE
	.align		8
        /*0038*/ 	.dword	_ZN39_INTERNAL_7487894c_4_k_cu_6bdca656_28434cuda3std3__441_GLOBAL__N__7487894c_4_k_cu_6bdca656_28436ignoreE
	.align		8
        /*0040*/ 	.dword	_ZN39_INTERNAL_7487894c_4_k_cu_6bdca656_28434cuda3std3__419piecewise_constructE
	.align		8
        /*0048*/ 	.dword	_ZN39_INTERNAL_7487894c_4_k_cu_6bdca656_28434cuda3std3__48in_placeE
	.align		8
        /*0050*/ 	.dword	_ZN39_INTERNAL_7487894c_4_k_cu_6bdca656_28434cuda3std6ranges3__45__cpo4swapE
	.align		8
        /*0058*/ 	.dword	_ZN39_INTERNAL_7487894c_4_k_cu_6bdca656_28434cuda3std6ranges3__45__cpo9iter_moveE
	.align		8
        /*0060*/ 	.dword	_ZN39_INTERNAL_7487894c_4_k_cu_6bdca656_28434cute7productE
	.align		8
        /*0068*/ 	.dword	_ZN39_INTERNAL_7487894c_4_k_cu_6bdca656_28434cute1_E
	.align		8
        /*0070*/ 	.dword	$str$24
	.align		8
        /*0078*/ 	.dword	$str$25


//--------------------- .text._ZN7cutlass13device_kernelINS_4fmha6kernel28FmhaKernelTmaWarpSpecializedINS1_10collective30FmhaMainloopTmaWarpSpecializedINS_12float_e4m3_tEffN4cute5tupleIJNS7_1CILi128EEESA_NS9_ILi160EEEEEENS8_IJiNS9_ILi1EEENS8_IJiiEEEEEESF_NS8_IJSD_iSE_EEENS4_12CausalFusionEJEEENS4_15FmhaFwdEpilogueIS6_fNS8_IJNS9_ILi64EEESB_SA_EEEEENS2_23IndividualTileSchedulerEJEEEEEvNT_6ParamsE --------------------------
	.section	.text._ZN7cutlass13device_kernelINS_4fmha6kernel28FmhaKernelTmaWarpSpecializedINS1_10collective30FmhaMainloopTmaWarpSpecializedINS_12float_e4m3_tEffN4cute5tupleIJNS7_1CILi128EEESA_NS9_ILi160EEEEEENS8_IJiNS9_ILi1EEENS8_IJiiEEEEEESF_NS8_IJSD_iSE_EEENS4_12CausalFusionEJEEENS4_15FmhaFwdEpilogueIS6_fNS8_IJNS9_ILi64EEESB_SA_EEEEENS2_23IndividualTileSchedulerEJEEEEEvNT_6ParamsE,"ax",@progbits
	.align	128
.text._ZN7cutlass13device_kernelINS_4fmha6kernel28FmhaKernelTmaWarpSpecializedINS1_10collective30FmhaMainloopTmaWarpSpecializedINS_12float_e4m3_tEffN4cute5tupleIJNS7_1CILi128EEESA_NS9_ILi160EEEEEENS8_IJiNS9_ILi1EEENS8_IJiiEEEEEESF_NS8_IJSD_iSE_EEENS4_12CausalFusionEJEEENS4_15FmhaFwdEpilogueIS6_fNS8_IJNS9_ILi64EEESB_SA_EEEEENS2_23IndividualTileSchedulerEJEEEEEvNT_6ParamsE:
        .type           _ZN7cutlass13device_kernelINS_4fmha6kernel28FmhaKernelTmaWarpSpecializedINS1_10collective30FmhaMainloopTmaWarpSpecializedINS_12float_e4m3_tEffN4cute5tupleIJNS7_1CILi128EEESA_NS9_ILi160EEEEEENS8_IJiNS9_ILi1EEENS8_IJiiEEEEEESF_NS8_IJSD_iSE_EEENS4_12CausalFusionEJEEENS4_15FmhaFwdEpilogueIS6_fNS8_IJNS9_ILi64EEESB_SA_EEEEENS2_23IndividualTileSchedulerEJEEEEEvNT_6ParamsE,@function
        .size           _ZN7cutlass13device_kernelINS_4fmha6kernel28FmhaKernelTmaWarpSpecializedINS1_10collective30FmhaMainloopTmaWarpSpecializedINS_12float_e4m3_tEffN4cute5tupleIJNS7_1CILi128EEESA_NS9_ILi160EEEEEENS8_IJiNS9_ILi1EEENS8_IJiiEEEEEESF_NS8_IJSD_iSE_EEENS4_12CausalFusionEJEEENS4_15FmhaFwdEpilogueIS6_fNS8_IJNS9_ILi64EEESB_SA_EEEEENS2_23IndividualTileSchedulerEJEEEEEvNT_6ParamsE,(.L_x_125 - _ZN7cutlass13device_kernelINS_4fmha6kernel28FmhaKernelTmaWarpSpecializedINS1_10collective30FmhaMainloopTmaWarpSpecializedINS_12float_e4m3_tEffN4cute5tupleIJNS7_1CILi128EEESA_NS9_ILi160EEEEEENS8_IJiNS9_ILi1EEENS8_IJiiEEEEEESF_NS8_IJSD_iSE_EEENS4_12CausalFusionEJEEENS4_15FmhaFwdEpilogueIS6_fNS8_IJNS9_ILi64EEESB_SA_EEEEENS2_23IndividualTileSchedulerEJEEEEEvNT_6ParamsE)
        .other          _ZN7cutlass13device_kernelINS_4fmha6kernel28FmhaKernelTmaWarpSpecializedINS1_10collective30FmhaMainloopTmaWarpSpecializedINS_12float_e4m3_tEffN4cute5tupleIJNS7_1CILi128EEESA_NS9_ILi160EEEEEENS8_IJiNS9_ILi1EEENS8_IJiiEEEEEESF_NS8_IJSD_iSE_EEENS4_12CausalFusionEJEEENS4_15FmhaFwdEpilogueIS6_fNS8_IJNS9_ILi64EEESB_SA_EEEEENS2_23IndividualTileSchedulerEJEEEEEvNT_6ParamsE,@"STO_CUDA_ENTRY STV_DEFAULT"
_ZN7cutlass13device_kernelINS_4fmha6kernel28FmhaKernelTmaWarpSpecializedINS1_10collective30FmhaMainloopTmaWarpSpecializedINS_12float_e4m3_tEffN4cute5tupleIJNS7_1CILi128EEESA_NS9_ILi160EEEEEENS8_IJiNS9_ILi1EEENS8_IJiiEEEEEESF_NS8_IJSD_iSE_EEENS4_12CausalFusionEJEEENS4_15FmhaFwdEpilogueIS6_fNS8_IJNS9_ILi64EEESB_SA_EEEEENS2_23IndividualTileSchedulerEJEEEEEvNT_6ParamsE:
[----:B------:R-:W1:Y:S01]  /*0000*/  LDC R1, c[0x0][0x28] ;  /* 0x00000a00ff017b82 */ /* 0x000e620000000800 */
[----:B------:R-:W2:Y:S01]  /*0010*/  S2R R0, SR_TID.X ;  /* 0x0000000000007919 */ /* 0x000ea20000002100 */
[----:B------:R-:W-:Y:S01]  /*0020*/  ELECT P1, URZ, PT ;  /* 0x00000000003f782f */ /* 0x000fe20003820000 */
[----:B------:R-:W-:Y:S01]  /*0030*/  BSSY B0, `(.L_x_0) ;  /* 0x0000017000007945 */ /* 0x000fe20003800000 */
[----:B--2---:R-:W-:-:S05]  /*0040*/  SHF.R.U32.HI R2, RZ, 0x5, R0 ;  /* 0x00000005ff027819 */ /* 0x004fca0000011600 */
[----:B------:R-:W2:Y:S02]  /*0050*/  SHFL.IDX PT, R3, R2, RZ, 0x1f ;  /* 0x00001fff02037589 */ /* 0x000ea400000e0000 */
[----:B--2---:R-:W-:Y:S02]  /*0060*/  R2UR UR4, R3 ;  /* 0x00000000030472ca */ /* 0x004fe400000e0000 */
[----:B------:R-:W-:-:S06]  /*0070*/  SHF.R.U32.HI R3, RZ, 0x7, R0 ;  /* 0x00000007ff037819 */ /* 0x000fcc0000011600 */
[----:B------:R-:W2:Y:S05]  /*0080*/  SHFL.IDX PT, R3, R3, RZ, 0x1f ;  /* 0x00001fff03037589 */ /* 0x000eaa00000e0000 */
[----:B------:R-:W-:Y:S02]  /*0090*/  USHF.R.S32.HI UR5, URZ, 0x1f, UR4 ;  /* 0x0000001f3f057899 */ /* 0x000fe40008011404 */
[----:B------:R-:W-:Y:S02]  /*00a0*/  ISETP.NE.OR P0, PT, RZ, UR4, !P1 ;  /* 0x00000004ff007c0c */ /* 0x000fe4000cf05670 */
[----:B------:R-:W-:-:S04]  /*00b0*/  ULEA.HI UR5, UR5, UR4, URZ, 0x2 ;  /* 0x0000000405057291 */ /* 0x000fc8000f8f103f */
[----:B------:R-:W-:-:S04]  /*00c0*/  ULOP3.LUT UR5, UR5, 0xfffffffc, URZ, 0xc0, !UPT ;  /* 0xfffffffc05057892 */ /* 0x000fc8000f8ec03f */
[----:B------:R-:W-:-:S03]  /*00d0*/  UIADD3 UR4, UR4, -UR5, URZ ;  /* 0x8000000504047290 */ /* 0x000fc6000fffe03f */
[----:B-1----:R-:W-:Y:S09]  /*00e0*/  @P0 BRA `(.L_x_1) ;  /* 0x00000000002c0947 */ /* 0x002ff20003800000 */
[----:B------:R-:W-:Y:S02]  /*00f0*/  ULDC.64 UR6, c[0x0][0x198] ;  /* 0x0000660000067ab9 */ /* 0x000fe40000000a00 */
[----:B------:R-:W-:Y:S02]  /*0100*/  UIADD3 UR8, UP0, UR6, 0xf0, URZ ;  /* 0x000000f006087890 */ /* 0x000fe4000ff1e03f */
[----:B------:R-:W-:Y:S02]  /*0110*/  UIADD3 UR10, UP1, UR6, 0x1f0, URZ ;  /* 0x000001f0060a7890 */ /* 0x000fe4000ff3e03f */
[----:B------:R-:W-:Y:S02]  /*0120*/  UIADD3 UR6, UP2, UR6, 0x2f0, URZ ;  /* 0x000002f006067890 */ /* 0x000fe4000ff5e03f */
[----:B------:R-:W-:Y:S02]  /*0130*/  UIADD3.X UR9, URZ, UR7, URZ, UP0, !UPT ;  /* 0x000000073f097290 */ /* 0x000fe400087fe43f */
[----:B------:R-:W-:-:S02]  /*0140*/  UIADD3.X UR11, URZ, UR7, URZ, UP1, !UPT ;  /* 0x000000073f0b7290 */ /* 0x000fc40008ffe43f */
[----:B------:R-:W-:-:S05]  /*0150*/  UIADD3.X UR7, URZ, UR7, URZ, UP2, !UPT ;  /* 0x000000073f077290 */ /* 0x000fca00097fe43f */
[----:B------:R1:W-:Y:S02]  /*0160*/  UTMACCTL.PF [UR8] ;  /* 0x00000000080079b9 */ /* 0x0003e40008040000 */
[----:B------:R1:W-:Y:S02]  /*0170*/  UTMACCTL.PF [UR10] ;  /* 0x000000000a0079b9 */ /* 0x0003e40008040000 */
[----:B------:R1:W-:Y:S02]  /*0180*/  UTMACCTL.PF [UR6] ;  /* 0x00000000060079b9 */ /* 0x0003e40008040000 */
[----:B-1----:R-:W-:Y:S01]  /*0190*/  NOP ;  /* 0x0000000000007918 */ /* 0x002fe20000000000 */
.L_x_1:
[----:B------:R-:W-:Y:S05]  /*01a0*/  BSYNC B0 ;  /* 0x0000000000007941 */ /* 0x000fea0003800000 */
.L_x_0:
[----:B------:R-:W1:Y:S01]  /*01b0*/  SHFL.IDX PT, R4, R2, RZ, 0x1f ;  /* 0x00001fff02047589 */ /* 0x000e6200000e0000 */
[----:B--2---:R-:W-:Y:S01]  /*01c0*/  R2UR UR38, R3 ;  /* 0x00000000032672ca */ /* 0x004fe200000e0000 */
[----:B------:R-:W-:-:S12]  /*01d0*/  UISETP.NE.AND UP0, UPT, UR4, 0x1, UPT ;  /* 0x000000010400788c */ /* 0x000fd8000bf05270 */
[----:B------:R-:W-:Y:S02]  /*01e0*/  UIADD3 UR7, UR38, -0x1, URZ ;  /* 0xffffffff26077890 */ /* 0x000fe4000fffe03f */
[----:B------:R-:W-:Y:S02]  /*01f0*/  UISETP.EQ.AND UP0, UPT, UR38, URZ, !UP0 ;  /* 0x0000003f2600728c */ /* 0x000fe4000c702270 */
[----:B------:R-:W-:Y:S02]  /*0200*/  UISETP.GE.U32.AND UP1, UPT, UR7, 0x4, UPT ;  /* 0x000000040700788c */ /* 0x000fe4000bf26070 */
[----:B------:R-:W-:Y:S01]  /*0210*/  USEL UR5, URZ, 0x1, !UP0 ;  /* 0x000000013f057887 */ /* 0x000fe2000c000000 */
[----:B-1----:R-:W-:-:S03]  /*0220*/  ISETP.NE.AND P0, PT, R4, RZ, PT ;  /* 0x000000ff0400720c */ /* 0x002fc60003f05270 */
[----:B------:R-:W-:-:S10]  /*0230*/  USEL UR5, UR5, 0x2, UP1 ;  /* 0x0000000205057887 */ /* 0x000fd40008800000 */
[----:B------:R-:W-:Y:S05]  /*0240*/  @P0 BRA `(.L_x_2) ;  /* 0x0000000000480947 */ /* 0x000fea0003800000 */
[----:B------:R-:W1:Y:S01]  /*0250*/  S2UR UR8, SR_CgaCtaId ;  /* 0x00000000000879c3 */ /* 0x000e620000008800 */
[----:B------:R-:W-:Y:S01]  /*0260*/  UMOV UR6, 0x400 ;  /* 0x0000040000067882 */ /* 0x000fe20000000000 */
[----:B------:R-:W-:Y:S01]  /*0270*/  UMOV UR9, 0x1 ;  /* 0x0000000100097882 */ /* 0x000fe20000000000 */
[----:B------:R-:W-:Y:S01]  /*0280*/  UMOV UR10, 0x80 ;  /* 0x00000080000a7882 */ /* 0x000fe20000000000 */
[----:B------:R-:W-:Y:S01]  /*0290*/  ELECT P0, URZ, PT ;  /* 0x00000000003f782f */ /* 0x000fe20003800000 */
[----:B------:R-:W-:-:S04]  /*02a0*/  UIADD3 UR10, -UR10, 0x100000, URZ ;  /* 0x001000000a0a7890 */ /* 0x000fc8000fffe13f */
[----:B------:R-:W-:Y:S02]  /*02b0*/  USHF.L.U32 UR11, UR10, 0xb, URZ ;  /* 0x0000000b0a0b7899 */ /* 0x000fe4000800063f */
[----:B------:R-:W-:Y:S02]  /*02c0*/  USHF.L.U32 UR10, UR10, 0x1, URZ ;  /* 0x000000010a0a7899 */ /* 0x000fe4000800063f */
[----:B-1----:R-:W-:Y:S02]  /*02d0*/  ULEA UR6, UR8, UR6, 0x18 ;  /* 0x0000000608067291 */ /* 0x002fe4000f8ec03f */
[----:B------:R-:W-:-:S04]  /*02e0*/  UIADD3 UR8, -UR9, 0x100000, URZ ;  /* 0x0010000009087890 */ /* 0x000fc8000fffe13f */
[----:B------:R-:W-:Y:S02]  /*02f0*/  USHF.L.U32 UR9, UR8, 0xb, URZ ;  /* 0x0000000b08097899 */ /* 0x000fe4000800063f */
[----:B------:R-:W-:Y:S01]  /*0300*/  USHF.L.U32 UR8, UR8, 0x1, URZ ;  /* 0x0000000108087899 */ /* 0x000fe2000800063f */
[----:B------:R-:W1:Y:S11]  /*0310*/  FENCE.VIEW.ASYNC.S ;  /* 0x00000000000073c6 */ /* 0x000e760000000000 */
[----:B-1----:R1:W2:Y:S01]  /*0320*/  SYNCS.EXCH.64 URZ, [UR6+0x1e050], UR8 ;  /* 0x01e05008063f75b2 */ /* 0x0022a20008000100 */
[----:B------:R1:W3:Y:S01]  /*0330*/  SYNCS.EXCH.64 URZ, [UR6+0x1e060], UR10 ;  /* 0x01e0600a063f75b2 */ /* 0x0002e20008000100 */
[----:B------:R1:W4:Y:S01]  /*0340*/  SYNCS.EXCH.64 URZ, [UR6+0x1e058], UR8 ;  /* 0x01e05808063f75b2 */ /* 0x0003220008000100 */
[----:B------:R1:W1:Y:S01]  /*0350*/  SYNCS.EXCH.64 URZ, [UR6+0x1e068], UR10 ;  /* 0x01e0680a063f75b2 */ /* 0x0002620008000100 */
[----:B------:R-:W-:Y:S01]  /*0360*/  NOP ;  /* 0x0000000000007918 */ /* 0x000fe20000000000 */
.L_x_2:
[----:B------:R-:W5:Y:S01]  /*0370*/  SHFL.IDX PT, R3, R2, RZ, 0x1f ;  /* 0x00001fff02037589 */ /* 0x000f6200000e0000 */
[----:B------:R-:W-:Y:S01]  /*0380*/  NOP ;  /* 0x0000000000007918 */ /* 0x000fe20000000000 */
[----:B-----5:R-:W-:-:S13]  /*0390*/  ISETP.NE.AND P0, PT, R3, RZ, PT ;  /* 0x000000ff0300720c */ /* 0x020fda0003f05270 */
[----:B------:R-:W-:Y:S05]  /*03a0*/  @P0 BRA `(.L_x_3) ;  /* 0x0000000000600947 */ /* 0x000fea0003800000 */
[----:B-1----:R-:W1:Y:S01]  /*03b0*/  S2UR UR8, SR_CgaCtaId ;  /* 0x00000000000879c3 */ /* 0x002e620000008800 */
[----:B------:R-:W-:Y:S01]  /*03c0*/  UMOV UR6, 0x400 ;  /* 0x0000040000067882 */ /* 0x000fe20000000000 */
[----:B------:R-:W-:Y:S01]  /*03d0*/  UMOV UR10, 0x1 ;  /* 0x00000001000a7882 */ /* 0x000fe20000000000 */
[----:B------:R-:W-:Y:S01]  /*03e0*/  UMOV UR9, 0x100 ;  /* 0x0000010000097882 */ /* 0x000fe20000000000 */
[----:B------:R-:W-:-:S04]  /*03f0*/  UIADD3 UR10, -UR10, 0x100000, URZ ;  /* 0x001000000a0a7890 */ /* 0x000fc8000fffe13f */
[----:B------:R-:W-:Y:S02]  /*0400*/  USHF.L.U32 UR11, UR10, 0xb, URZ ;  /* 0x0000000b0a0b7899 */ /* 0x000fe4000800063f */
[----:B------:R-:W-:Y:S01]  /*0410*/  USHF.L.U32 UR10, UR10, 0x1, URZ ;  /* 0x000000010a0a7899 */ /* 0x000fe2000800063f */
[----:B------:R-:W-:Y:S01]  /*0420*/  ELECT P0, URZ, PT ;  /* 0x00000000003f782f */ /* 0x000fe20003800000 */
[----:B-1----:R-:W-:Y:S02]  /*0430*/  ULEA UR6, UR8, UR6, 0x18 ;  /* 0x0000000608067291 */ /* 0x002fe4000f8ec03f */
[----:B------:R-:W-:-:S04]  /*0440*/  UIADD3 UR8, -UR9, 0x100000, URZ ;  /* 0x0010000009087890 */ /* 0x000fc8000fffe13f */
[----:B------:R-:W-:Y:S02]  /*0450*/  USHF.L.U32 UR9, UR8, 0xb, URZ ;  /* 0x0000000b08097899 */ /* 0x000fe4000800063f */
[----:B------:R-:W-:Y:S01]  /*0460*/  USHF.L.U32 UR8, UR8, 0x1, URZ ;  /* 0x0000000108087899 */ /* 0x000fe2000800063f */
[----:B------:R-:W1:Y:S03]  /*0470*/  FENCE.VIEW.ASYNC.S ;  /* 0x00000000000073c6 */ /* 0x000e660000000000 */
[----:B-1----:R1:W1:Y:S08]  /*0480*/  SYNCS.EXCH.64 URZ, [UR6+0x1e000], UR10 ;  /* 0x01e0000a063f75b2 */ /* 0x0022700008000100 */
[----:B------:R1:W1:Y:S01]  /*0490*/  SYNCS.EXCH.64 URZ, [UR6+0x1e028], UR8 ;  /* 0x01e02808063f75b2 */ /* 0x0002620008000100 */
        /* <DEDUP_REMOVED lines=8> */
[----:B------:R-:W-:Y:S01]  /*0520*/  NOP ;  /* 0x0000000000007918 */ /* 0x000fe20000000000 */
.L_x_3:
        /* <DEDUP_REMOVED lines=21> */
[----:B------:R-:W-:Y:S01]  /*0680*/  NOP ;  /* 0x0000000000007918 */ /* 0x000fe20000000000 */
.L_x_4:
[----:B------:R-:W5:Y:S01]  /*0690*/  SHFL.IDX PT, R3, R2, RZ, 0x1f ;  /* 0x00001fff02037589 */ /* 0x000f6200000e0000 */
[----:B------:R-:W-:Y:S01]  /*06a0*/  ELECT P0, URZ, PT ;  /* 0x00000000003f782f */ /* 0x000fe20003800000 */
[----:B------:R-:W-:Y:S01]  /*06b0*/  NOP ;  /* 0x0000000000007918 */ /* 0x000fe20000000000 */
[----:B-1----:R-:W-:Y:S02]  /*06c0*/  UMOV UR8, 0x80 ;  /* 0x0000008000087882 */ /* 0x002fe40000000000 */
[C---:B-----5:R-:W-:Y:S02]  /*06d0*/  ISETP.NE.OR P0, PT, R3.reuse, RZ, !P0 ;  /* 0x000000ff0300720c */ /* 0x060fe40004705670 */
[----:B------:R-:W-:-:S11]  /*06e0*/  ISETP.NE.AND P2, PT, R3, RZ, PT ;  /* 0x000000ff0300720c */ /* 0x000fd60003f45270 */
[----:B------:R-:W-:Y:S01]  /*06f0*/  VOTEU.ALL UP0, P0 ;  /* 0x00000000003f7886 */ /* 0x000fe20000000000 */
[----:B------:R-:W-:Y:S01]  /*0700*/  VOTEU.ALL UP2, P0 ;  /* 0x00000000003f7886 */ /* 0x000fe20000040000 */
[----:B------:R-:W-:Y:S01]  /*0710*/  VOTEU.ALL UP3, P0 ;  /* 0x00000000003f7886 */ /* 0x000fe20000060000 */
[----:B------:R-:W-:Y:S02]  /*0720*/  VOTEU.ALL UP4, P0 ;  /* 0x00000000003f7886 */ /* 0x000fe40000080000 */
[----:B------:R-:W1:Y:S01]  /*0730*/  @!UP0 S2UR UR10, SR_CgaCtaId ;  /* 0x00000000000a89c3 */ /* 0x000e620000008800 */
[----:B------:R-:W-:Y:S01]  /*0740*/  @!UP0 UMOV UR6, 0x400 ;  /* 0x0000040000068882 */ /* 0x000fe20000000000 */
[----:B------:R-:W-:-:S04]  /*0750*/  @!UP0 UIADD3 UR8, -UR8, 0x100000, URZ ;  /* 0x0010000008088890 */ /* 0x000fc8000fffe13f */
[----:B------:R-:W-:Y:S02]  /*0760*/  @!UP0 USHF.L.U32 UR9, UR8, 0xb, URZ ;  /* 0x0000000b08098899 */ /* 0x000fe4000800063f */
[----:B------:R-:W-:Y:S02]  /*0770*/  @!UP0 USHF.L.U32 UR8, UR8, 0x1, URZ ;  /* 0x0000000108088899 */ /* 0x000fe4000800063f */
[----:B-1----:R-:W-:Y:S01]  /*0780*/  @!UP0 ULEA UR6, UR10, UR6, 0x18 ;  /* 0x000000060a068291 */ /* 0x002fe2000f8ec03f */
[----:B------:R-:W-:Y:S01]  /*0790*/  VOTEU.ALL UP0, P0 ;  /* 0x00000000003f7886 */ /* 0x000fe20000000000 */
[----:B------:R-:W1:Y:S10]  /*07a0*/  FENCE.VIEW.ASYNC.S ;  /* 0x00000000000073c6 */ /* 0x000e740000000000 */
[----:B-1----:R1:W1:Y:S01]  /*07b0*/  @!UP0 SYNCS.EXCH.64 URZ, [UR6+0x1e090], UR8 ;  /* 0x01e09008063f85b2 */ /* 0x0022620008000100 */
[----:B------:R1:W1:Y:S01]  /*07c0*/  @!UP2 SYNCS.EXCH.64 URZ, [UR6+0x1e098], UR8 ;  /* 0x01e09808063fa5b2 */ /* 0x0002620008000100 */
[----:B------:R1:W1:Y:S01]  /*07d0*/  @!UP3 SYNCS.EXCH.64 URZ, [UR6+0x1e0a0], UR8 ;  /* 0x01e0a008063fb5b2 */ /* 0x0002620008000100 */
[----:B------:R1:W1:Y:S01]  /*07e0*/  @!UP4 SYNCS.EXCH.64 URZ, [UR6+0x1e0a8], UR8 ;  /* 0x01e0a808063fc5b2 */ /* 0x0002620008000100 */
[----:B------:R-:W-:Y:S01]  /*07f0*/  NOP ;  /* 0x0000000000007918 */ /* 0x000fe20000000000 */
[----:B------:R-:W-:Y:S05]  /*0800*/  @P2 BRA `(.L_x_5) ;  /* 0x0000000000582947 */ /* 0x000fea0003800000 */
[----:B-1----:R-:W1:Y:S01]  /*0810*/  S2UR UR8, SR_CgaCtaId ;  /* 0x00000000000879c3 */ /* 0x002e620000008800 */
        /* <DEDUP_REMOVED lines=12> */
[----:B-1----:R1:W1:Y:S01]  /*08e0*/  SYNCS.EXCH.64 URZ, [UR6+0x1e0c0], UR8 ;  /* 0x01e0c008063f75b2 */ /* 0x0022620008000100 */
        /* <DEDUP_REMOVED lines=8> */
.L_x_5:
[----:B------:R-:W-:Y:S01]  /*0970*/  ISETP.NE.AND P0, PT, RZ, UR38, PT ;  /* 0x00000026ff007c0c */ /* 0x000fe2000bf05270 */
[----:B------:R-:W-:Y:S01]  /*0980*/  IMAD.U32 R2, RZ, RZ, UR4 ;  /* 0x00000004ff027e24 */ /* 0x000fe2000f8e00ff */
[----:B------:R-:W-:Y:S01]  /*0990*/  NOP ;  /* 0x0000000000007918 */ /* 0x000fe20000000000 */
[----:B-1234-:R-:W-:Y:S03]  /*09a0*/  BAR.SYNC.DEFER_BLOCKING 0x0 ;  /* 0x0000000000007b1d */ /* 0x01efe60000010000 */
[----:B------:R-:W-:-:S07]  /*09b0*/  ISETP.EQ.AND P2, PT, R2, 0x1, P1 ;  /* 0x000000010200780c */ /* 0x000fce0000f42270 */
[----:B------:R-:W-:Y:S06]  /*09c0*/  @!P0 BRA `(.L_x_6) ;  /* 0x000000f000108947 */ /* 0x000fec0003800000 */
[----:B------:R-:W-:-:S06]  /*09d0*/  UISETP.GT.U32.AND UP0, UPT, UR7, 0x3, UPT ;  /* 0x000000030700788c */ /* 0x000fcc000bf04070 */
[----:B------:R-:W-:-:S13]  /*09e0*/  PLOP3.LUT P0, PT, PT, PT, UP0, 0x80, 0x0 ;  /* 0x000000000000781c */ /* 0x000fda0003f0f008 */
[----:B------:R-:W-:Y:S05]  /*09f0*/  @P0 EXIT ;  /* 0x000000000000094d */ /* 0x000fea0003800000 */
.L_x_7:
[----:B------:R-:W-:-:S08]  /*0a00*/  NOP ;  /* 0x0000000000007918 */ /* 0x000fd00000000000 */
[----:B------:R-:W1:Y:S02]  /*0a10*/  USETMAXREG.TRY_ALLOC.CTAPOOL UP0, 0xf0 ;  /* 0x000000f0000079c8 */ /* 0x000e640008000600 */
[----:B-1----:R-:W-:-:S13]  /*0a20*/  PLOP3.LUT P0, PT, PT, PT, UP0, 0x80, 0x0 ;  /* 0x000000000000781c */ /* 0x002fda0003f0f008 */
[----:B------:R-:W-:Y:S05]  /*0a30*/  @!P0 BRA `(.L_x_7) ;  /* 0xfffffffc00f08947 */ /* 0x000fea000383ffff */
[----:B------:R-:W-:Y:S01]  /*0a40*/  UISETP.NE.AND UP0, UPT, UR38, 0x1, UPT ;  /* 0x000000012600788c */ /* 0x000fe2000bf05270 */
[----:B------:R-:W1:Y:S01]  /*0a50*/  S2UR UR8, SR_CTAID.X ;  /* 0x00000000000879c3 */ /* 0x000e620000002500 */
[----:B------:R-:W-:Y:S01]  /*0a60*/  UMOV UR4, URZ ;  /* 0x0000003f00047c82 */ /* 0x000fe20008000000 */
[----:B------:R-:W-:-:S03]  /*0a70*/  UMOV UR6, URZ ;  /* 0x0000003f00067c82 */ /* 0x000fc60008000000 */
[----:B------:R-:W-:-:S13]  /*0a80*/  PLOP3.LUT P0, PT, PT, PT, UP0, 0x80, 0x0 ;  /* 0x000000000000781c */ /* 0x000fda0003f0f008 */
[----:B------:R-:W-:Y:S05]  /*0a90*/  @!P0 BRA `(.L_x_8) ;  /* 0x00000000003c8947 */ /* 0x000fea0003800000 */
[----:B------:R-:W-:Y:S01]  /*0aa0*/  UISETP.NE.AND UP0, UPT, UR38, 0x2, UPT ;  /* 0x000000022600788c */ /* 0x000fe2000bf05270 */
[----:B------:R-:W-:-:S05]  /*0ab0*/  UMOV UR6, 0x1 ;  /* 0x0000000100067882 */ /* 0x000fca0000000000 */
[----:B------:R-:W-:-:S13]  /*0ac0*/  PLOP3.LUT P1, PT, PT, PT, UP0, 0x80, 0x0 ;  /* 0x000000000000781c */ /* 0x000fda0003f2f008 */
[----:B------:R-:W-:Y:S05]  /*0ad0*/  @!P1 BRA `(.L_x_8) ;  /* 0x00000000002c9947 */ /* 0x000fea0003800000 */
[----:B------:R-:W-:-:S06]  /*0ae0*/  UISETP.NE.AND UP0, UPT, UR38, 0x3, UPT ;  /* 0x000000032600788c */ /* 0x000fcc000bf05270 */
[----:B------:R-:W-:-:S13]  /*0af0*/  PLOP3.LUT P1, PT, PT, PT, UP0, 0x80, 0x0 ;  /* 0x000000000000781c */ /* 0x000fda0003f2f008 */
[----:B------:R-:W-:Y:S05]  /*0b00*/  @!P1 BRA `(.L_x_9) ;  /* 0x0000000000189947 */ /* 0x000fea0003800000 */
[----:B------:R-:W-:-:S11]  /*0b10*/  UISETP.NE.AND UP0, UPT, UR38, 0x4, UPT ;  /* 0x000000042600788c */ /* 0x000fd6000bf05270 */
[----:B------:R-:W-:Y:S01]  /*0b20*/  @!UP0 UMOV UR4, 0x1 ;  /* 0x0000000100048882 */ /* 0x000fe20000000000 */
[----:B------:R-:W-:Y:S01]  /*0b30*/  @!UP0 UMOV UR6, 0x1 ;  /* 0x0000000100068882 */ /* 0x000fe20000000000 */
[----:B------:R-:W-:Y:S01]  /*0b40*/  @UP0 UMOV UR4, URZ ;  /* 0x0000003f00040c82 */ /* 0x000fe20008000000 */
[----:B------:R-:W-:Y:S01]  /*0b50*/  @UP0 UMOV UR6, URZ ;  /* 0x0000003f00060c82 */ /* 0x000fe20008000000 */
[----:B------:R-:W-:Y:S05]  /*0b60*/  BRA `(.L_x_8) ;  /* 0x0000000000087947 */ /* 0x000fea0003800000 */
.L_x_9:
[----:B------:R-:W-:Y:S01]  /*0b70*/  UMOV UR4, 0x1 ;  /* 0x0000000100047882 */ /* 0x000fe20000000000 */
[----:B------:R-:W-:-:S05]  /*0b80*/  UMOV UR6, URZ ;  /* 0x0000003f00067c82 */ /* 0x000fca0008000000 */
.L_x_8:
[----:B------:R-:W-:Y:S05]  /*0b90*/  @!P0 BRA `(.L_x_10) ;  /* 0x0000000000408947 */ /* 0x000fea0003800000 */
[----:B------:R-:W-:-:S06]  /*0ba0*/  UISETP.NE.AND UP0, UPT, UR38, 0x2, UPT ;  /* 0x000000022600788c */ /* 0x000fcc000bf05270 */
[----:B------:R-:W-:-:S13]  /*0bb0*/  PLOP3.LUT P0, PT, PT, PT, UP0, 0x80, 0x0 ;  /* 0x000000000000781c */ /* 0x000fda0003f0f008 */
[----:B------:R-:W-:Y:S05]  /*0bc0*/  @!P0 BRA `(.L_x_11) ;  /* 0x00000000002c8947 */ /* 0x000fea0003800000 */
[----:B------:R-:W-:-:S06]  /*0bd0*/  UISETP.NE.AND UP0, UPT, UR38, 0x3, UPT ;  /* 0x000000032600788c */ /* 0x000fcc000bf05270 */
[----:B------:R-:W-:-:S13]  /*0be0*/  PLOP3.LUT P0, PT, PT, PT, UP0, 0x80, 0x0 ;  /* 0x000000000000781c */ /* 0x000fda0003f0f008 */
[----:B------:R-:W-:Y:S05]  /*0bf0*/  @!P0 BRA `(.L_x_12) ;  /* 0x0000000000188947 */ /* 0x000fea0003800000 */
[----:B------:R-:W-:Y:S01]  /*0c00*/  UISETP.NE.AND UP0, UPT, UR38, 0x4, UPT ;  /* 0x000000042600788c */ /* 0x000fe2000bf05270 */
[----:B-1----:R-:W-:-:S05]  /*0c10*/  UMOV UR37, UR8 ;  /* 0x0000000800257c82 */ /* 0x002fca0008000000 */
[----:B------:R-:W-:-:S13]  /*0c20*/  PLOP3.LUT P0, PT, PT, PT, UP0, 0x80, 0x0 ;  /* 0x000000000000781c */ /* 0x000fda0003f0f008 */
[----:B------:R-:W-:Y:S05]  /*0c30*/  @P0 BRA `(.L_x_13) ;  /* 0x00000000001c0947 */ /* 0x000fea0003800000 */
[----:B------:R-:W-:Y:S01]  /*0c40*/  ULEA UR37, UR8, 0x3, 0x1 ;  /* 0x0000000308257891 */ /* 0x000fe2000f8e083f */
[----:B------:R-:W-:Y:S11]  /*0c50*/  BRA `(.L_x_13) ;  /* 0x0000000000147947 */ /* 0x000ff60003800000 */
.L_x_12:
[----:B-1----:R-:W-:Y:S01]  /*0c60*/  ULEA UR37, UR8, 0x2, 0x1 ;  /* 0x0000000208257891 */ /* 0x002fe2000f8e083f */
[----:B------:R-:W-:Y:S11]  /*0c70*/  BRA `(.L_x_13) ;  /* 0x00000000000c7947 */ /* 0x000ff60003800000 */
.L_x_11:
[----:B-1----:R-:W-:Y:S01]  /*0c80*/  ULEA UR37, UR8, 0x1, 0x1 ;  /* 0x0000000108257891 */ /* 0x002fe2000f8e083f */
[----:B------:R-:W-:Y:S11]  /*0c90*/  BRA `(.L_x_13) ;  /* 0x0000000000047947 */ /* 0x000ff60003800000 */
.L_x_10:
[----:B-1----:R-:W-:-:S12]  /*0ca0*/  USHF.L.U32 UR37, UR8, 0x1, URZ ;  /* 0x0000000108257899 */ /* 0x002fd8000800063f */
.L_x_13:
[----:B------:R-:W-:-:S04]  /*0cb0*/  ULOP3.LUT UR9, UR5, 0x1, URZ, 0xfc, !UPT ;  /* 0x0000000105097892 */ /* 0x000fc8000f8efc3f */
[----:B------:R-:W-:-:S06]  /*0cc0*/  UISETP.NE.AND UP0, UPT, UR9, 0x3, UPT ;  /* 0x000000030900788c */ /* 0x000fcc000bf05270 */
[----:B------:R-:W-:-:S13]  /*0cd0*/  PLOP3.LUT P0, PT, PT, PT, UP0, 0x80, 0x0 ;  /* 0x000000000000781c */ /* 0x000fda0003f0f008 */
[----:B------:R-:W-:Y:S05]  /*0ce0*/  @!P0 BRA `(.L_x_14) ;  /* 0x0000000000048947 */ /* 0x000fea0003800000 */
[----:B------:R-:W-:Y:S01]  /*0cf0*/  BPT.TRAP 0x1 ;  /* 0x000000040000795c */ /* 0x000fe20000300000 */
.L_x_14:
[----:B------:R-:W1:Y:S01]  /*0d00*/  S2UR UR9, SR_CgaCtaId ;  /* 0x00000000000979c3 */ /* 0x000e620000008800 */
[----:B------:R-:W-:Y:S01]  /*0d10*/  UMOV UR36, 0x400 ;  /* 0x0000040000247882 */ /* 0x000fe20000000000 */
[----:B------:R-:W-:Y:S01]  /*0d20*/  SHF.R.S32.HI R3, RZ, 0x1f, R0 ;  /* 0x0000001fff037819 */ /* 0x000fe20000011400 */
[----:B------:R-:W-:Y:S01]  /*0d30*/  IMAD.U32 R9, RZ, RZ, UR4 ;  /* 0x00000004ff097e24 */ /* 0x000fe2000f8e00ff */
[----:B------:R-:W-:Y:S02]  /*0d40*/  ULEA UR4, UR8, 0xff, 0x7 ;  /* 0x000000ff08047891 */ /* 0x000fe4000f8e383f */
[----:B------:R-:W-:Y:S02]  /*0d50*/  LEA.HI R3, R3, R0, RZ, 0x7 ;  /* 0x0000000003037211 */ /* 0x000fe400078f38ff */
[----:B------:R-:W-:Y:S01]  /*0d60*/  SHF.L.U32 R9, R9, 0x1f, RZ ;  /* 0x0000001f09097819 */ /* 0x000fe200000006ff */
[----:B------:R-:W2:Y:S01]  /*0d70*/  LDC R8, c[0x0][0x28c] ;  /* 0x0000a300ff087b82 */ /* 0x000ea20000000800 */
[----:B------:R-:W-:Y:S01]  /*0d80*/  LOP3.LUT R3, R3, 0xffffff80, RZ, 0xc0, !PT ;  /* 0xffffff8003037812 */ /* 0x000fe200078ec0ff */
[----:B------:R-:W-:-:S04]  /*0d90*/  USHF.R.U32.HI UR4, URZ, 0x7, UR4 ;  /* 0x000000073f047899 */ /* 0x000fc80008011604 */
[----:B------:R-:W-:-:S05]  /*0da0*/  IMAD.IADD R3, R0, 0x1, -R3 ;  /* 0x0000000100037824 */ /* 0x000fca00078e0a03 */
[----:B------:R-:W-:Y:S01]  /*0db0*/  SHF.R.S32.HI R4, RZ, 0x1f, R3 ;  /* 0x0000001fff047819 */ /* 0x000fe20000011403 */
[----:B-1----:R-:W-:-:S03]  /*0dc0*/  ULEA UR36, UR9, UR36, 0x18 ;  /* 0x0000002409247291 */ /* 0x002fc6000f8ec03f */
[CC--:B------:R-:W-:Y:S02]  /*0dd0*/  LEA.HI R6, R4.reuse, R3.reuse, RZ, 0x2 ;  /* 0x0000000304067211 */ /* 0x0c0fe400078f10ff */
[----:B------:R-:W-:Y:S01]  /*0de0*/  LEA.HI R4, R4, R3, RZ, 0x5 ;  /* 0x0000000304047211 */ /* 0x000fe200078f28ff */
[----:B------:R-:W-:Y:S01]  /*0df0*/  ULEA UR9, UR6, UR36, 0x3 ;  /* 0x0000002406097291 */ /* 0x000fe2000f8e183f */
[--C-:B------:R-:W-:Y:S02]  /*0e00*/  SHF.R.S32.HI R7, RZ, 0x2, R6.reuse ;  /* 0x00000002ff077819 */ /* 0x100fe40000011406 */
[----:B------:R-:W-:Y:S02]  /*0e10*/  SHF.R.S32.HI R2, RZ, 0x1f, R6 ;  /* 0x0000001fff027819 */ /* 0x000fe40000011406 */
[----:B------:R-:W-:Y:S02]  /*0e20*/  LOP3.LUT R6, R6, 0x7ffffffc, RZ, 0xc0, !PT ;  /* 0x7ffffffc06067812 */ /* 0x000fe400078ec0ff */
[----:B------:R-:W-:Y:S01]  /*0e30*/  LEA.HI R5, R2, R7, RZ, 0x3 ;  /* 0x0000000702057211 */ /* 0x000fe200078f18ff */
[----:B--2---:R-:W-:Y:S01]  /*0e40*/  VIADD R2, R8, 0x7f ;  /* 0x0000007f08027836 */ /* 0x004fe20000000000 */
[----:B------:R-:W1:Y:S01]  /*0e50*/  SYNCS.PHASECHK.TRANS64.TRYWAIT P1, [UR9+0x1e050], R9 ;  /* 0x01e05009ff0075a7 */ /* 0x000e620008020149 */
[----:B------:R-:W-:Y:S01]  /*0e60*/  IMAD.IADD R6, R3, 0x1, -R6 ;  /* 0x0000000103067824 */ /* 0x000fe200078e0a06 */
[----:B------:R-:W-:Y:S01]  /*0e70*/  LOP3.LUT R8, R5, 0xfffffff8, RZ, 0xc0, !PT ;  /* 0xfffffff805087812 */ /* 0x000fe200078ec0ff */
[----:B------:R-:W-:Y:S01]  /*0e80*/  IMAD.U32 R3, RZ, RZ, UR37 ;  /* 0x00000025ff037e24 */ /* 0x000fe2000f8e00ff */
[----:B------:R-:W-:-:S03]  /*0e90*/  SHF.R.S32.HI R5, RZ, 0x1f, R2 ;  /* 0x0000001fff057819 */ /* 0x000fc60000011402 */
[----:B------:R-:W-:Y:S01]  /*0ea0*/  IMAD.IADD R8, R7, 0x1, -R8 ;  /* 0x0000000107087824 */ /* 0x000fe200078e0a08 */
[----:B------:R-:W-:Y:S02]  /*0eb0*/  LEA.HI R5, R5, R2, RZ, 0x7 ;  /* 0x0000000205057211 */ /* 0x000fe400078f38ff */
[----:B------:R-:W-:Y:S02]  /*0ec0*/  SHF.R.S32.HI R7, RZ, 0x5, R4 ;  /* 0x00000005ff077819 */ /* 0x000fe40000011404 */
[----:B------:R-:W-:-:S03]  /*0ed0*/  SHF.R.S32.HI R5, RZ, 0x7, R5 ;  /* 0x00000007ff057819 */ /* 0x000fc60000011405 */
[----:B------:R-:W-:Y:S01]  /*0ee0*/  IMAD R2, R7, 0x10, R8 ;  /* 0x0000001007027824 */ /* 0x000fe200078e0208 */
[----:B------:R-:W-:Y:S01]  /*0ef0*/  VIMNMX R13, R5, UR4, PT ;  /* 0x00000004050d7c48 */ /* 0x000fe2000bfe0100 */
[----:B-1----:R-:W-:Y:S06]  /*0f00*/  @!P1 BRA `(.L_x_15) ;  /* 0x0000010000989947 */ /* 0x002fec0003800000 */
.L_x_107:
[----:B------:R-:W-:Y:S02]  /*0f10*/  IMAD.SHL.U32 R5, R6, 0x2, RZ ;  /* 0x0000000206057824 */ /* 0x000fe400078e00ff */
[----:B------:R-:W-:Y:S01]  /*0f20*/  IMAD R2, R3, 0x40, R2 ;  /* 0x0000004003027824 */ /* 0x000fe200078e0202 */
[----:B------:R-:W-:Y:S06]  /*0f30*/  @!P0 BRA `(.L_x_16) ;  /* 0x0000000000048947 */ /* 0x000fec0003800000 */
[----:B------:R-:W-:Y:S01]  /*0f40*/  BPT.TRAP 0x1 ;  /* 0x000000040000795c */ /* 0x000fe20000300000 */
.L_x_16:
[----:B------:R-:W-:Y:S01]  /*0f50*/  SHF.L.U32 R14, RZ, 0x1f, RZ ;  /* 0x0000001fff0e7819 */ /* 0x000fe200000006ff */
[----:B------:R-:W-:Y:S01]  /*0f60*/  UIADD3 UR29, UR36, 0x1e090, URZ ;  /* 0x0001e090241d7890 */ /* 0x000fe2000fffe03f */
[----:B------:R-:W-:Y:S02]  /*0f70*/  ISETP.NE.AND P2, PT, RZ, UR7, PT ;  /* 0x00000007ff007c0c */ /* 0x000fe4000bf45270 */
[----:B------:R-:W2:Y:S02]  /*0f80*/  SYNCS.PHASECHK.TRANS64.TRYWAIT P1, [UR36+0x1e000], R14 ;  /* 0x01e0000eff0075a7 */ /* 0x000ea40008020164 */
[----:B--2---:R-:W-:Y:S09]  /*0f90*/  @!P1 BRA `(.L_x_17) ;  /* 0x00000100008c9947 */ /* 0x004ff20003800000 */
.L_x_108:
[----:B------:R-:W-:Y:S01]  /*0fa0*/  ULEA UR28, UR38, UR29, 0x3 ;  /* 0x0000001d261c7291 */ /* 0x000fe2000f8e183f */
[----:B--2---:R-:W-:-:S04]  /*0fb0*/  SEL R3, RZ, 0x1, P2 ;  /* 0x00000001ff037807 */ /* 0x004fc80001000000 */
[----:B------:R-:W-:-:S04]  /*0fc0*/  SHF.L.U32 R3, R3, 0x1f, RZ ;  /* 0x0000001f03037819 */ /* 0x000fc800000006ff */
[----:B------:R-:W2:Y:S02]  /*0fd0*/  SYNCS.PHASECHK.TRANS64.TRYWAIT P1, [UR28+-0x8], R3 ;  /* 0xfffff803ff0075a7 */ /* 0x000ea4000802015c */
[----:B--2---:R-:W-:Y:S05]  /*0fe0*/  @!P1 BRA `(.L_x_18) ;  /* 0x0000010000909947 */ /* 0x004fea0003800000 */
.L_x_109:
[----:B------:R-:W-:Y:S01]  /*0ff0*/  USHF.R.U32.HI UR4, URZ, 0x4, UR36 ;  /* 0x000000043f047899 */ /* 0x000fe20008011624 */
[----:B------:R-:W-:Y:S01]  /*1000*/  WARPGROUP.ARRIVE ;  /* 0x00000000000079c5 */ /* 0x000fe20000000000 */
[----:B------:R-:W-:Y:S01]  /*1010*/  UIADD3 UR8, UR36, 0x5000, URZ ;  /* 0x0000500024087890 */ /* 0x000fe2000fffe03f */
[C---:B------:R-:W-:Y:S01]  /*1020*/  VIADD R7, R5.reuse, 0x9 ;  /* 0x0000000905077836 */ /* 0x040fe20000000000 */
[----:B------:R-:W-:Y:S01]  /*1030*/  ULOP3.LUT UR4, UR4, 0x3fff, URZ, 0xc0, !UPT ;  /* 0x00003fff04047892 */ /* 0x000fe2000f8ec03f */
[C---:B-1----:R-:W-:Y:S01]  /*1040*/  VIADD R3, R5.reuse, 0x8 ;  /* 0x0000000805037836 */ /* 0x042fe20000000000 */
[----:B------:R-:W-:Y:S01]  /*1050*/  USHF.R.U32.HI UR8, URZ, 0x4, UR8 ;  /* 0x000000043f087899 */ /* 0x000fe20008011608 */
[C---:B------:R-:W-:Y:S01]  /*1060*/  ISETP.GT.AND P2, PT, R2.reuse, R5, PT ;  /* 0x000000050200720c */ /* 0x040fe20003f44270 */
[----:B------:R-:W-:Y:S01]  /*1070*/  ULOP3.LUT UR9, UR4, 0x10000, URZ, 0xfc, !UPT ;  /* 0x0001000004097892 */ /* 0x000fe2000f8efc3f */
[C---:B------:R-:W-:Y:S01]  /*1080*/  ISETP.GE.AND P4, PT, R2.reuse, R7, PT ;  /* 0x000000070200720c */ /* 0x040fe20003f86270 */
[----:B------:R-:W-:Y:S01]  /*1090*/  ULOP3.LUT UR4, UR8, 0x3fff, URZ, 0xc0, !UPT ;  /* 0x00003fff08047892 */ /* 0x000fe2000f8ec03f */
[C---:B------:R-:W-:Y:S01]  /*10a0*/  VIADD R7, R5.reuse, 0x19 ;  /* 0x0000001905077836 */ /* 0x040fe20000000000 */
[----:B------:R-:W-:Y:S01]  /*10b0*/  UIMAD UR6, UR6, 0x280, UR9 ;  /* 0x00000280060678a4 */ /* 0x000fe2000f8e0209 */
[C---:B------:R-:W-:Y:S01]  /*10c0*/  ISETP.GE.AND P3, PT, R2.reuse, R3, PT ;  /* 0x000000030200720c */ /* 0x040fe20003f66270 */
[----:B------:R-:W-:Y:S01]  /*10d0*/  ULOP3.LUT UR4, UR4, 0x10000, URZ, 0xfc, !UPT ;  /* 0x0001000004047892 */ /* 0x000fe2000f8efc3f */
[C---:B------:R-:W-:Y:S01]  /*10e0*/  ISETP.GE.AND P1, PT, R2.reuse, R5, PT ;  /* 0x000000050200720c */ /* 0x040fe20003f26270 */
[----:B------:R-:W-:Y:S01]  /*10f0*/  UMOV UR9, 0xc0000010 ;  /* 0xc000001000097882 */ /* 0x000fe20000000000 */
[----:B------:R-:W-:Y:S01]  /*1100*/  UMOV UR11, 0xc0000010 ;  /* 0xc0000010000b7882 */ /* 0x000fe20000000000 */
[----:B------:R-:W-:Y:S01]  /*1110*/  UIADD3 UR20, UR6, 0x80, URZ ;  /* 0x0000008006147890 */ /* 0x000fe2000fffe03f */
[C---:B------:R-:W-:Y:S01]  /*1120*/  VIADD R3, R5.reuse, 0x18 ;  /* 0x0000001805037836 */ /* 0x040fe20000000000 */
[----:B------:R-:W-:Y:S01]  /*1130*/  UMOV UR8, UR6 ;  /* 0x0000000600087c82 */ /* 0x000fe20008000000 */
[----:B------:R-:W-:Y:S01]  /*1140*/  UMOV UR10, UR4 ;  /* 0x00000004000a7c82 */ /* 0x000fe20008000000 */
[----:B------:R-:W-:Y:S01]  /*1150*/  UIADD3 UR22, UR4, 0x100, URZ ;  /* 0x0000010004167890 */ /* 0x000fe2000fffe03f */
[----:B------:R-:W-:Y:S01]  /*1160*/  QGMMA.64x128x32.F32.E4M3.E4M3 R24, gdesc[UR8], RZ, !UPT, gsb0 ;  /* 0x01e00000081879f3 */ /* 0x000fe2000c0008ff */
[----:B------:R-:W-:Y:S01]  /*1170*/  UMOV UR21, 0xc0000010 ;  /* 0xc000001000157882 */ /* 0x000fe20000000000 */
[----:B------:R-:W-:Y:S01]  /*1180*/  UMOV UR23, 0xc0000010 ;  /* 0xc000001000177882 */ /* 0x000fe20000000000 */
[----:B------:R-:W-:Y:S01]  /*1190*/  UIADD3 UR24, UR6, 0x100, URZ ;  /* 0x0000010006187890 */ /* 0x000fe2000fffe03f */
[C---:B------:R-:W-:Y:S01]  /*11a0*/  VIADD R11, R5.reuse, 0x11 ;  /* 0x00000011050b7836 */ /* 0x040fe20000000000 */
[----:B------:R-:W-:Y:S01]  /*11b0*/  UIADD3 UR26, UR4, 0x200, URZ ;  /* 0x00000200041a7890 */ /* 0x000fe2000fffe03f */
[----:B------:R-:W-:Y:S01]  /*11c0*/  VIADD R9, R5, 0x10 ;  /* 0x0000001005097836 */ /* 0x000fe20000000000 */
[----:B------:R-:W-:Y:S01]  /*11d0*/  UMOV UR25, 0xc0000010 ;  /* 0xc000001000197882 */ /* 0x000fe20000000000 */
[----:B------:R-:W-:Y:S01]  /*11e0*/  UMOV UR27, 0xc0000010 ;  /* 0xc0000010001b7882 */ /* 0x000fe20000000000 */
[----:B------:R-:W-:Y:S01]  /*11f0*/  UIADD3 UR12, UR6, 0x180, URZ ;  /* 0x00000180060c7890 */ /* 0x000fe2000fffe03f */
[C---:B------:R-:W-:Y:S01]  /*1200*/  ISETP.GE.AND P6, PT, R2.reuse, R11, PT ;  /* 0x0000000b0200720c */ /* 0x040fe20003fc6270 */
[----:B------:R-:W-:Y:S01]  /*1210*/  UIADD3 UR14, UR4, 0x300, URZ ;  /* 0x00000300040e7890 */ /* 0x000fe2000fffe03f */
[----:B------:R-:W-:Y:S01]  /*1220*/  ISETP.GE.AND P5, PT, R2, R9, PT ;  /* 0x000000090200720c */ /* 0x000fe20003fa6270 */
[----:B------:R-:W-:Y:S01]  /*1230*/  UMOV UR13, 0xc0000010 ;  /* 0xc0000010000d7882 */ /* 0x000fe20000000000 */
[----:B------:R-:W-:Y:S01]  /*1240*/  UMOV UR15, 0xc0000010 ;  /* 0xc0000010000f7882 */ /* 0x000fe20000000000 */
[----:B------:R-:W-:Y:S01]  /*1250*/  UIADD3 UR16, UR6, 0x200, URZ ;  /* 0x0000020006107890 */ /* 0x000fe2000fffe03f */
[----:B------:R-:W-:Y:S01]  /*1260*/  IMAD.MOV.U32 R103, RZ, RZ, RZ ;  /* 0x000000ffff677224 */ /* 0x000fe200078e00ff */
[----:B------:R-:W-:Y:S01]  /*1270*/  UIADD3 UR18, UR4, 0x400, URZ ;  /* 0x0000040004127890 */ /* 0x000fe2000fffe03f */
[----:B------:R-:W-:Y:S01]  /*1280*/  UMOV UR17, 0xc0000010 ;  /* 0xc000001000117882 */ /* 0x000fe20000000000 */
[----:B------:R-:W-:Y:S01]  /*1290*/  UMOV UR19, 0xc0000010 ;  /* 0xc000001000137882 */ /* 0x000fe20000000000 */
[----:B------:R-:W-:Y:S01]  /*12a0*/  ULDC UR6, c[0x0][0x604] ;  /* 0x0001810000067ab9 */ /* 0x000fe20000000800 */
[----:B------:R-:W-:Y:S01]  /*12b0*/  ULDC UR10, c[0x0][0x604] ;  /* 0x00018100000a7ab9 */ /* 0x000fe20000000800 */
[----:B------:R-:W-:-:S04]  /*12c0*/  USHF.L.U32 UR7, UR7, 0x3, URZ ;  /* 0x0000000307077899 */ /* 0x000fc8000800063f */
[----:B------:R-:W-:Y:S01]  /*12d0*/  ULOP3.LUT UR7, UR7, 0x8, URZ, 0xc, !UPT ;  /* 0x0000000807077892 */ /* 0x000fe2000f8e0c3f */
[----:B------:R-:W-:Y:S02]  /*12e0*/  WARPGROUP.DEPBAR.LE gsb0, 0x0 ;  /* 0x00008000000079c5 */ /* 0x000fe40000010000 */
[----:B------:R-:W-:-:S06]  /*12f0*/  WARPGROUP.ARRIVE ;  /* 0x00000000000079c5 */ /* 0x000fcc0000000000 */
[----:B------:R-:W-:Y:S03]  /*1300*/  QGMMA.64x128x32.F32.E4M3.E4M3 R24, gdesc[UR20], R24, gsb0 ;  /* 0x01e00000141879f3 */ /* 0x000fe60008000818 */
[----:B------:R-:W-:Y:S02]  /*1310*/  WARPGROUP.DEPBAR.LE gsb0, 0x0 ;  /* 0x00008000000079c5 */ /* 0x000fe40000010000 */
[----:B------:R-:W-:-:S07]  /*1320*/  WARPGROUP.ARRIVE ;  /* 0x00000000000079c5 */ /* 0x000fce0000000000 */
        /* <DEDUP_REMOVED lines=8> */
[----:B------:R-:W-:Y:S02]  /*13b0*/  FSEL R25, R25, -INF , P2 ;  /* 0xff80000019197808 */ /* 0x000fe40001000000 */
[----:B------:R-:W-:Y:S02]  /*13c0*/  FSEL R31, R31, -INF , P2 ;  /* 0xff8000001f1f7808 */ /* 0x000fe40001000000 */
[----:B------:R-:W-:Y:S01]  /*13d0*/  ISETP.GE.AND P2, PT, R2, R7, PT ;  /* 0x000000070200720c */ /* 0x000fe20003f46270 */
[----:B------:R-:W-:Y:S01]  /*13e0*/  VIADD R7, R5, 0x21 ;  /* 0x0000002105077836 */ /* 0x000fe20000000000 */
[----:B------:R-:W-:-:S02]  /*13f0*/  FSEL R24, R24, -INF , P1 ;  /* 0xff80000018187808 */ /* 0x000fc40000800000 */
[----:B------:R-:W-:Y:S02]  /*1400*/  FSEL R30, R30, -INF , P1 ;  /* 0xff8000001e1e7808 */ /* 0x000fe40000800000 */
[C---:B------:R-:W-:Y:S01]  /*1410*/  ISETP.GE.AND P1, PT, R2.reuse, R3, PT ;  /* 0x000000030200720c */ /* 0x040fe20003f26270 */
[----:B------:R-:W-:Y:S01]  /*1420*/  VIADD R3, R5, 0x20 ;  /* 0x0000002005037836 */ /* 0x000fe20000000000 */
        /* <DEDUP_REMOVED lines=34> */
[----:B------:R-:W-:Y:S02]  /*1650*/  ISETP.GE.AND P6, PT, R2, R7, PT ;  /* 0x000000070200720c */ /* 0x000fe40003fc6270 */
[----:B------:R-:W-:-:S02]  /*1660*/  FSEL R44, R44, -INF , P5 ;  /* 0xff8000002c2c7808 */ /* 0x000fc40002800000 */
[----:B------:R-:W-:Y:S02]  /*1670*/  FSEL R50, R50, -INF , P5 ;  /* 0xff80000032327808 */ /* 0x000fe40002800000 */
[----:B------:R-:W-:Y:S02]  /*1680*/  FMNMX R7, R24, R25, !PT ;  /* 0x0000001918077209 */ /* 0x000fe40007800000 */
[----:B------:R-:W-:Y:S01]  /*1690*/  ISETP.GE.AND P5, PT, R2, R3, PT ;  /* 0x000000030200720c */ /* 0x000fe20003fa6270 */
[----:B------:R-:W-:Y:S01]  /*16a0*/  VIADD R3, R5, 0x48 ;  /* 0x0000004805037836 */ /* 0x000fe20000000000 */
[----:B------:R-:W-:Y:S02]  /*16b0*/  FMNMX R4, R28, R7, !PT ;  /* 0x000000071c047209 */ /* 0x000fe40007800000 */
[----:B------:R-:W-:Y:S02]  /*16c0*/  FSEL R48, R48, -INF , P1 ;  /* 0xff80000030307808 */ /* 0x000fe40000800000 */
[----:B------:R-:W-:-:S02]  /*16d0*/  FSEL R54, R54, -INF , P1 ;  /* 0xff80000036367808 */ /* 0x000fc40000800000 */
[----:B------:R-:W-:Y:S01]  /*16e0*/  ISETP.GE.AND P1, PT, R2, R3, PT ;  /* 0x000000030200720c */ /* 0x000fe20003f26270 */
[----:B------:R-:W-:Y:S01]  /*16f0*/  VIADD R3, R5, 0x49 ;  /* 0x0000004905037836 */ /* 0x000fe20000000000 */
[----:B------:R-:W-:Y:S02]  /*1700*/  FMNMX R7, R29, R4, !PT ;  /* 0x000000041d077209 */ /* 0x000fe40007800000 */
[----:B------:R-:W-:Y:S02]  /*1710*/  FSEL R49, R49, -INF , P2 ;  /* 0xff80000031317808 */ /* 0x000fe40001000000 */
[----:B------:R-:W-:Y:S02]  /*1720*/  FSEL R55, R55, -INF , P2 ;  /* 0xff80000037377808 */ /* 0x000fe40001000000 */
[----:B------:R-:W-:Y:S02]  /*1730*/  FMNMX R4, R32, R7, !PT ;  /* 0x0000000720047209 */ /* 0x000fe40007800000 */
[----:B------:R-:W-:Y:S01]  /*1740*/  ISETP.GE.AND P2, PT, R2, R3, PT ;  /* 0x000000030200720c */ /* 0x000fe20003f46270 */
[----:B------:R-:W-:Y:S01]  /*1750*/  VIADD R3, R5, 0x50 ;  /* 0x0000005005037836 */ /* 0x000fe20000000000 */
[----:B------:R-:W-:-:S02]  /*1760*/  FMNMX R7, R33, R4, !PT ;  /* 0x0000000421077209 */ /* 0x000fc40007800000 */
[----:B------:R-:W-:Y:S02]  /*1770*/  FSEL R52, R52, -INF , P3 ;  /* 0xff80000034347808 */ /* 0x000fe40001800000 */
[----:B------:R-:W-:Y:S02]  /*1780*/  FSEL R58, R58, -INF , P3 ;  /* 0xff8000003a3a7808 */ /* 0x000fe40001800000 */
[----:B------:R-:W-:Y:S01]  /*1790*/  ISETP.GE.AND P3, PT, R2, R3, PT ;  /* 0x000000030200720c */ /* 0x000fe20003f66270 */
[C---:B------:R-:W-:Y:S01]  /*17a0*/  VIADD R3, R5.reuse, 0x51 ;  /* 0x0000005105037836 */ /* 0x040fe20000000000 */
[----:B------:R-:W-:Y:S01]  /*17b0*/  FMNMX R4, R36, R7, !PT ;  /* 0x0000000724047209 */ /* 0x000fe20007800000 */
[----:B------:R-:W-:Y:S01]  /*17c0*/  VIADD R7, R5, 0x59 ;  /* 0x0000005905077836 */ /* 0x000fe20000000000 */
[----:B------:R-:W-:Y:S02]  /*17d0*/  FSEL R53, R53, -INF , P4 ;  /* 0xff80000035357808 */ /* 0x000fe40002000000 */
[----:B------:R-:W-:-:S02]  /*17e0*/  FSEL R59, R59, -INF , P4 ;  /* 0xff8000003b3b7808 */ /* 0x000fc40002000000 */
[----:B------:R-:W-:Y:S02]  /*17f0*/  FMNMX R9, R37, R4, !PT ;  /* 0x0000000425097209 */ /* 0x000fe40007800000 */
[----:B------:R-:W-:Y:S01]  /*1800*/  ISETP.GE.AND P4, PT, R2, R3, PT ;  /* 0x000000030200720c */ /* 0x000fe20003f86270 */
[----:B------:R-:W-:Y:S01]  /*1810*/  VIADD R3, R5, 0x58 ;  /* 0x0000005805037836 */ /* 0x000fe20000000000 */
[----:B------:R-:W-:Y:S02]  /*1820*/  FMNMX R4, R40, R9, !PT ;  /* 0x0000000928047209 */ /* 0x000fe40007800000 */
[----:B------:R-:W-:Y:S02]  /*1830*/  FSEL R56, R56, -INF , P5 ;  /* 0xff80000038387808 */ /* 0x000fe40002800000 */
[----:B------:R-:W-:Y:S02]  /*1840*/  FSEL R62, R62, -INF , P5 ;  /* 0xff8000003e3e7808 */ /* 0x000fe40002800000 */
[C---:B------:R-:W-:Y:S01]  /*1850*/  ISETP.GE.AND P5, PT, R2.reuse, R3, PT ;  /* 0x000000030200720c */ /* 0x040fe20003fa6270 */
[----:B------:R-:W-:Y:S01]  /*1860*/  VIADD R3, R2, 0x8 ;  /* 0x0000000802037836 */ /* 0x000fe20000000000 */
[----:B------:R-:W-:-:S02]  /*1870*/  FMNMX R9, R41, R4, !PT ;  /* 0x0000000429097209 */ /* 0x000fc40007800000 */
[----:B------:R-:W-:Y:S02]  /*1880*/  FSEL R57, R57, -INF , P6 ;  /* 0xff80000039397808 */ /* 0x000fe40003000000 */
[----:B------:R-:W-:Y:S02]  /*1890*/  FSEL R63, R63, -INF , P6 ;  /* 0xff8000003f3f7808 */ /* 0x000fe40003000000 */
[----:B------:R-:W-:Y:S01]  /*18a0*/  FMNMX R4, R44, R9, !PT ;  /* 0x000000092c047209 */ /* 0x000fe20007800000 */
[----:B------:R-:W-:Y:S01]  /*18b0*/  VIADD R9, R5, 0x61 ;  /* 0x0000006105097836 */ /* 0x000fe20000000000 */
[----:B------:R-:W-:Y:S02]  /*18c0*/  ISETP.GE.AND P6, PT, R3, R5, PT ;  /* 0x000000050300720c */ /* 0x000fe40003fc6270 */
[----:B------:R-:W-:Y:S02]  /*18d0*/  FMNMX R11, R45, R4, !PT ;  /* 0x000000042d0b7209 */ /* 0x000fe40007800000 */
[----:B------:R-:W-:-:S02]  /*18e0*/  FSEL R26, R26, -INF , P6 ;  /* 0xff8000001a1a7808 */ /* 0x000fc40003000000 */
[----:B------:R-:W-:Y:S02]  /*18f0*/  ISETP.GT.AND P6, PT, R3, R5, PT ;  /* 0x000000050300720c */ /* 0x000fe40003fc4270 */
[----:B------:R-:W-:Y:S02]  /*1900*/  FMNMX R4, R48, R11, !PT ;  /* 0x0000000b30047209 */ /* 0x000fe40007800000 */
[----:B------:R-:W-:Y:S02]  /*1910*/  FSEL R27, R27, -INF , P6 ;  /* 0xff8000001b1b7808 */ /* 0x000fe40003000000 */
[----:B------:R-:W-:Y:S02]  /*1920*/  FMNMX R15, R49, R4, !PT ;  /* 0x00000004310f7209 */ /* 0x000fe40007800000 */
[----:B------:R-:W-:Y:S02]  /*1930*/  FMNMX R11, R26, R27, !PT ;  /* 0x0000001b1a0b7209 */ /* 0x000fe40007800000 */
[----:B------:R-:W-:-:S02]  /*1940*/  FMNMX R6, R52, R15, !PT ;  /* 0x0000000f34067209 */ /* 0x000fc40007800000 */
[----:B------:R-:W-:Y:S02]  /*1950*/  FMNMX R4, R30, R11, !PT ;  /* 0x0000000b1e047209 */ /* 0x000fe40007800000 */
[----:B------:R-:W-:Y:S02]  /*1960*/  FMNMX R11, R53, R6, !PT ;  /* 0x00000006350b7209 */ /* 0x000fe40007800000 */
[----:B------:R-:W-:Y:S02]  /*1970*/  ISETP.GE.AND P6, PT, R2, R9, PT ;  /* 0x000000090200720c */ /* 0x000fe40003fc6270 */
[----:B------:R-:W-:Y:S02]  /*1980*/  FMNMX R9, R31, R4, !PT ;  /* 0x000000041f097209 */ /* 0x000fe40007800000 */
[----:B------:R-:W-:Y:S02]  /*1990*/  FMNMX R6, R56, R11, !PT ;  /* 0x0000000b38067209 */ /* 0x000fe40007800000 */
[----:B------:R-:W-:-:S02]  /*19a0*/  FSEL R60, R60, -INF , P1 ;  /* 0xff8000003c3c7808 */ /* 0x000fc40000800000 */
[----:B------:R-:W-:Y:S02]  /*19b0*/  FSEL R66, R66, -INF , P1 ;  /* 0xff80000042427808 */ /* 0x000fe40000800000 */
[----:B------:R-:W-:Y:S01]  /*19c0*/  ISETP.GE.AND P1, PT, R2, R7, PT ;  /* 0x000000070200720c */ /* 0x000fe20003f26270 */
[----:B------:R-:W-:Y:S01]  /*19d0*/  VIADD R7, R5, 0x60 ;  /* 0x0000006005077836 */ /* 0x000fe20000000000 */
[----:B------:R-:W-:Y:S02]  /*19e0*/  FMNMX R4, R34, R9, !PT ;  /* 0x0000000922047209 */ /* 0x000fe40007800000 */
        /* <DEDUP_REMOVED lines=8> */
[----:B------:R-:W-:Y:S02]  /*1a70*/  FSEL R64, R64, -INF , P3 ;  /* 0xff80000040407808 */ /* 0x000fe40001800000 */
[----:B------:R-:W-:-:S02]  /*1a80*/  FMNMX R11, R61, R6, !PT ;  /* 0x000000063d0b7209 */ /* 0x000fc40007800000 */
[----:B------:R-:W-:Y:S02]  /*1a90*/  FSEL R70, R70, -INF , P3 ;  /* 0xff80000046467808 */ /* 0x000fe40001800000 */
[----:B------:R-:W-:Y:S01]  /*1aa0*/  ISETP.GE.AND P3, PT, R2, R7, PT ;  /* 0x000000070200720c */ /* 0x000fe20003f66270 */
[----:B------:R-:W-:Y:S01]  /*1ab0*/  VIADD R7, R5, 0x69 ;  /* 0x0000006905077836 */ /* 0x000fe20000000000 */
[----:B------:R-:W-:Y:S02]  /*1ac0*/  FMNMX R9, R39, R4, !PT ;  /* 0x0000000427097209 */ /* 0x000fe40007800000 */
[----:B------:R-:W-:Y:S02]  /*1ad0*/  FSEL R65, R65, -INF , P4 ;  /* 0xff80000041417808 */ /* 0x000fe40002000000 */
[----:B------:R-:W-:Y:S02]  /*1ae0*/  FMNMX R6, R64, R11, !PT ;  /* 0x0000000b40067209 */ /* 0x000fe40007800000 */
[----:B------:R-:W-:-:S02]  /*1af0*/  FMNMX R4, R42, R9, !PT ;  /* 0x000000092a047209 */ /* 0x000fc40007800000 */
[----:B------:R-:W-:Y:S02]  /*1b00*/  FSEL R71, R71, -INF , P4 ;  /* 0xff80000047477808 */ /* 0x000fe40002000000 */
[----:B------:R-:W-:Y:S01]  /*1b10*/  ISETP.GE.AND P4, PT, R2, R7, PT ;  /* 0x000000070200720c */ /* 0x000fe20003f86270 */
[----:B------:R-:W-:Y:S01]  /*1b20*/  VIADD R7, R5, 0x70 ;  /* 0x0000007005077836 */ /* 0x000fe20000000000 */
[----:B------:R-:W-:Y:S02]  /*1b30*/  FSEL R68, R68, -INF , P5 ;  /* 0xff80000044447808 */ /* 0x000fe40002800000 */
[----:B------:R-:W-:Y:S02]  /*1b40*/  FMNMX R11, R65, R6, !PT ;  /* 0x00000006410b7209 */ /* 0x000fe40007800000 */
[----:B------:R-:W-:Y:S02]  /*1b50*/  FMNMX R9, R43, R4, !PT ;  /* 0x000000042b097209 */ /* 0x000fe40007800000 */
[----:B------:R-:W-:-:S02]  /*1b60*/  FSEL R69, R69, -INF , P1 ;  /* 0xff80000045457808 */ /* 0x000fc40000800000 */
[----:B------:R-:W-:Y:S02]  /*1b70*/  FMNMX R6, R68, R11, !PT ;  /* 0x0000000b44067209 */ /* 0x000fe40007800000 */
[----:B------:R-:W-:Y:S02]  /*1b80*/  FSEL R74, R74, -INF , P5 ;  /* 0xff8000004a4a7808 */ /* 0x000fe40002800000 */
[----:B------:R-:W-:Y:S01]  /*1b90*/  ISETP.GE.AND P5, PT, R2, R7, PT ;  /* 0x000000070200720c */ /* 0x000fe20003fa6270 */
[----:B------:R-:W-:Y:S01]  /*1ba0*/  VIADD R7, R5, 0x78 ;  /* 0x0000007805077836 */ /* 0x000fe20000000000 */
[----:B------:R-:W-:Y:S02]  /*1bb0*/  FMNMX R4, R46, R9, !PT ;  /* 0x000000092e047209 */ /* 0x000fe40007800000 */
[----:B------:R-:W-:Y:S02]  /*1bc0*/  FSEL R72, R72, -INF , P2 ;  /* 0xff80000048487808 */ /* 0x000fe40001000000 */
[----:B------:R-:W-:-:S02]  /*1bd0*/  FMNMX R11, R69, R6, !PT ;  /* 0x00000006450b7209 */ /* 0x000fc40007800000 */
[----:B------:R-:W-:Y:S02]  /*1be0*/  FMNMX R9, R47, R4, !PT ;  /* 0x000000042f097209 */ /* 0x000fe40007800000 */
[----:B------:R-:W-:Y:S02]  /*1bf0*/  FSEL R75, R75, -INF , P1 ;  /* 0xff8000004b4b7808 */ /* 0x000fe40000800000 */
[----:B------:R-:W-:Y:S01]  /*1c00*/  ISETP.GE.AND P1, PT, R2, R7, PT ;  /* 0x000000070200720c */ /* 0x000fe20003f26270 */
[----:B------:R-:W-:Y:S01]  /*1c10*/  VIADD R7, R5, 0x79 ;  /* 0x0000007905077836 */ /* 0x000fe20000000000 */
[----:B------:R-:W-:Y:S02]  /*1c20*/  FSEL R73, R73, -INF , P6 ;  /* 0xff80000049497808 */ /* 0x000fe40003000000 */
[----:B------:R-:W-:Y:S02]  /*1c30*/  FMNMX R6, R72, R11, !PT ;  /* 0x0000000b48067209 */ /* 0x000fe40007800000 */
[----:B------:R-:W-:-:S02]  /*1c40*/  FMNMX R4, R50, R9, !PT ;  /* 0x0000000932047209 */ /* 0x000fc40007800000 */
[----:B------:R-:W-:Y:S02]  /*1c50*/  FSEL R76, R76, -INF , P3 ;  /* 0xff8000004c4c7808 */ /* 0x000fe40001800000 */
[----:B------:R-:W-:Y:S02]  /*1c60*/  FMNMX R11, R73, R6, !PT ;  /* 0x00000006490b7209 */ /* 0x000fe40007800000 */
[----:B------:R-:W-:Y:S02]  /*1c70*/  FSEL R84, R84, -INF , P1 ;  /* 0xff80000054547808 */ /* 0x000fe40000800000 */
[----:B------:R-:W-:Y:S01]  /*1c80*/  ISETP.GE.AND P1, PT, R2, R7, PT ;  /* 0x000000070200720c */ /* 0x000fe20003f26270 */
[----:B------:R-:W-:Y:S01]  /*1c90*/  VIADD R7, R5, 0x71 ;  /* 0x0000007105077836 */ /* 0x000fe20000000000 */
[----:B------:R-:W-:Y:S02]  /*1ca0*/  FMNMX R9, R51, R4, !PT ;  /* 0x0000000433097209 */ /* 0x000fe40007800000 */
[----:B------:R-:W-:-:S02]  /*1cb0*/  FSEL R77, R77, -INF , P4 ;  /* 0xff8000004d4d7808 */ /* 0x000fc40002000000 */
[----:B------:R-:W-:Y:S02]  /*1cc0*/  FMNMX R6, R76, R11, !PT ;  /* 0x0000000b4c067209 */ /* 0x000fe40007800000 */
[----:B------:R-:W-:Y:S02]  /*1cd0*/  FMNMX R4, R54, R9, !PT ;  /* 0x0000000936047209 */ /* 0x000fe40007800000 */
[----:B------:R-:W-:Y:S02]  /*1ce0*/  FSEL R85, R85, -INF , P1 ;  /* 0xff80000055557808 */ /* 0x000fe40000800000 */
[----:B------:R-:W-:Y:S02]  /*1cf0*/  ISETP.GE.AND P1, PT, R2, R7, PT ;  /* 0x000000070200720c */ /* 0x000fe40003f26270 */
[----:B------:R-:W-:Y:S02]  /*1d00*/  FSEL R80, R80, -INF , P5 ;  /* 0xff80000050507808 */ /* 0x000fe40002800000 */
[----:B------:R-:W-:-:S02]  /*1d10*/  FMNMX R9, R77, R6, !PT ;  /* 0x000000064d097209 */ /* 0x000fc40007800000 */
[----:B------:R-:W-:Y:S02]  /*1d20*/  FMNMX R7, R55, R4, !PT ;  /* 0x0000000437077209 */ /* 0x000fe40007800000 */
[----:B------:R-:W-:Y:S02]  /*1d30*/  FSEL R81, R81, -INF , P1 ;  /* 0xff80000051517808 */ /* 0x000fe40000800000 */
[----:B------:R-:W-:Y:S02]  /*1d40*/  FMNMX R6, R80, R9, !PT ;  /* 0x0000000950067209 */ /* 0x000fe40007800000 */
[----:B------:R-:W-:Y:S02]  /*1d50*/  FMNMX R4, R58, R7, !PT ;  /* 0x000000073a047209 */ /* 0x000fe40007800000 */
[----:B------:R-:W-:Y:S02]  /*1d60*/  FMNMX R9, R81, R6, !PT ;  /* 0x0000000651097209 */ /* 0x000fe40007800000 */
[----:B------:R-:W-:-:S02]  /*1d70*/  FMNMX R7, R59, R4, !PT ;  /* 0x000000043b077209 */ /* 0x000fc40007800000 */
[----:B------:R-:W-:Y:S02]  /*1d80*/  FMNMX R6, R84, R9, !PT ;  /* 0x0000000954067209 */ /* 0x000fe40007800000 */
[----:B------:R-:W-:Y:S02]  /*1d90*/  FMNMX R4, R62, R7, !PT ;  /* 0x000000073e047209 */ /* 0x000fe40007800000 */
[----:B------:R-:W-:Y:S02]  /*1da0*/  FMNMX R6, R85, R6, !PT ;  /* 0x0000000655067209 */ /* 0x000fe40007800000 */
[----:B------:R-:W-:Y:S02]  /*1db0*/  FMNMX R7, R63, R4, !PT ;  /* 0x000000043f077209 */ /* 0x000fe40007800000 */
[----:B------:R-:W-:Y:S01]  /*1dc0*/  FSEL R78, R78, -INF , P2 ;  /* 0xff8000004e4e7808 */ /* 0x000fe20001000000 */
[----:B------:R-:W1:Y:S01]  /*1dd0*/  SHFL.BFLY PT, R9, R6, 0x1, 0x1f ;  /* 0x0c201f0006097f89 */ /* 0x000e6200000e0000 */
[----:B------:R-:W-:-:S02]  /*1de0*/  FMNMX R4, R66, R7, !PT ;  /* 0x0000000742047209 */ /* 0x000fc40007800000 */
[----:B------:R-:W-:Y:S02]  /*1df0*/  FSEL R79, R79, -INF , P6 ;  /* 0xff8000004f4f7808 */ /* 0x000fe40003000000 */
[----:B------:R-:W-:Y:S02]  /*1e00*/  FMNMX R7, R67, R4, !PT ;  /* 0x0000000443077209 */ /* 0x000fe40007800000 */
[----:B------:R-:W-:Y:S02]  /*1e10*/  FSEL R82, R82, -INF , P3 ;  /* 0xff80000052527808 */ /* 0x000fe40001800000 */
[----:B------:R-:W-:Y:S02]  /*1e20*/  FMNMX R4, R70, R7, !PT ;  /* 0x0000000746047209 */ /* 0x000fe40007800000 */
[----:B------:R-:W-:Y:S02]  /*1e30*/  FSEL R83, R83, -INF , P4 ;  /* 0xff80000053537808 */ /* 0x000fe40002000000 */
[----:B------:R-:W-:-:S02]  /*1e40*/  FMNMX R7, R71, R4, !PT ;  /* 0x0000000447077209 */ /* 0x000fc40007800000 */
[----:B------:R-:W-:Y:S02]  /*1e50*/  FSEL R86, R86, -INF , P5 ;  /* 0xff80000056567808 */ /* 0x000fe40002800000 */
[----:B------:R-:W-:Y:S02]  /*1e60*/  FMNMX R4, R74, R7, !PT ;  /* 0x000000074a047209 */ /* 0x000fe40007800000 */
[----:B------:R-:W-:Y:S02]  /*1e70*/  FSEL R87, R87, -INF , P1 ;  /* 0xff80000057577808 */ /* 0x000fe40000800000 */
[----:B------:R-:W-:Y:S02]  /*1e80*/  FMNMX R7, R75, R4, !PT ;  /* 0x000000044b077209 */ /* 0x000fe40007800000 */
[----:B-1----:R-:W-:Y:S02]  /*1e90*/  FMNMX R9, R6, R9, !PT ;  /* 0x0000000906097209 */ /* 0x002fe40007800000 */
[----:B------:R-:W-:-:S03]  /*1ea0*/  FMNMX R4, R78, R7, !PT ;  /* 0x000000074e047209 */ /* 0x000fc60007800000 */
[----:B------:R-:W1:Y:S01]  /*1eb0*/  SHFL.BFLY PT, R8, R9, 0x2, 0x1f ;  /* 0x0c401f0009087f89 */ /* 0x000e6200000e0000 */
[----:B------:R-:W-:-:S04]  /*1ec0*/  FMNMX R7, R79, R4, !PT ;  /* 0x000000044f077209 */ /* 0x000fc80007800000 */
[----:B------:R-:W-:-:S04]  /*1ed0*/  FMNMX R4, R82, R7, !PT ;  /* 0x0000000752047209 */ /* 0x000fc80007800000 */
[----:B------:R-:W-:-:S04]  /*1ee0*/  FMNMX R7, R83, R4, !PT ;  /* 0x0000000453077209 */ /* 0x000fc80007800000 */
[----:B------:R-:W-:-:S04]  /*1ef0*/  FMNMX R4, R86, R7, !PT ;  /* 0x0000000756047209 */ /* 0x000fc80007800000 */
[----:B------:R-:W-:-:S05]  /*1f00*/  FMNMX R4, R87, R4, !PT ;  /* 0x0000000457047209 */ /* 0x000fca0007800000 */
[----:B------:R-:W2:Y:S01]  /*1f10*/  SHFL.BFLY PT, R7, R4, 0x1, 0x1f ;  /* 0x0c201f0004077f89 */ /* 0x000ea200000e0000 */
[----:B-1----:R-:W-:-:S04]  /*1f20*/  FMNMX R8, R9, R8, !PT ;  /* 0x0000000809087209 */ /* 0x002fc80007800000 */
[----:B------:R-:W-:-:S04]  /*1f30*/  FSETP.NEU.AND P1, PT, R8, -INF , PT ;  /* 0xff8000000800780b */ /* 0x000fc80003f2d000 */
[----:B------:R-:W-:-:S05]  /*1f40*/  FSEL R6, R8, RZ, P1 ;  /* 0x000000ff08067208 */ /* 0x000fca0000800000 */
[----:B------:R-:W-:Y:S01]  /*1f50*/  FMUL R6, R6, UR6 ;  /* 0x0000000606067c20 */ /* 0x000fe20008400000 */
[----:B------:R-:W-:-:S03]  /*1f60*/  ULDC UR6, c[0x0][0x604] ;  /* 0x0001810000067ab9 */ /* 0x000fc60000000800 */
[--C-:B------:R-:W-:Y:S01]  /*1f70*/  FFMA R24, R24, UR6, -R6.reuse ;  /* 0x0000000618187c23 */ /* 0x100fe20008000806 */
[----:B------:R-:W-:Y:S02]  /*1f80*/  ULDC UR6, c[0x0][0x604] ;  /* 0x0001810000067ab9 */ /* 0x000fe40000000800 */
[--C-:B------:R-:W-:Y:S01]  /*1f90*/  FFMA R25, R25, UR6, -R6.reuse ;  /* 0x0000000619197c23 */ /* 0x100fe20008000806 */
[----:B------:R-:W-:Y:S01]  /*1fa0*/  ULDC UR6, c[0x0][0x604] ;  /* 0x0001810000067ab9 */ /* 0x000fe20000000800 */
[----:B--2---:R-:W-:Y:S01]  /*1fb0*/  FMNMX R7, R4, R7, !PT ;  /* 0x0000000704077209 */ /* 0x004fe20007800000 */
[--C-:B------:R-:W-:Y:S01]  /*1fc0*/  FFMA R28, R28, UR6, -R6.reuse ;  /* 0x000000061c1c7c23 */ /* 0x100fe20008000806 */
[----:B------:R-:W-:Y:S01]  /*1fd0*/  FSETP.GEU.AND P3, PT, R24, -126, PT ;  /* 0xc2fc00001800780b */ /* 0x000fe20003f6e000 */
[----:B------:R-:W-:Y:S01]  /*1fe0*/  ULDC UR6, c[0x0][0x604] ;  /* 0x0001810000067ab9 */ /* 0x000fe20000000800 */
[----:B------:R-:W-:Y:S01]  /*1ff0*/  FSETP.GEU.AND P4, PT, R25, -126, PT ;  /* 0xc2fc00001900780b */ /* 0x000fe20003f8e000 */
[----:B------:R-:W1:Y:S01]  /*2000*/  SHFL.BFLY PT, R4, R7, 0x2, 0x1f ;  /* 0x0c401f0007047f89 */ /* 0x000e6200000e0000 */
[----:B------:R-:W-:Y:S01]  /*2010*/  FFMA R29, R29, UR6, -R6 ;  /* 0x000000061d1d7c23 */ /* 0x000fe20008000806 */
[----:B------:R-:W-:Y:S01]  /*2020*/  FSETP.GEU.AND P5, PT, R28, -126, PT ;  /* 0xc2fc00001c00780b */ /* 0x000fe20003fae000 */
[----:B------:R-:W-:-:S02]  /*2030*/  ULDC UR6, c[0x0][0x604] ;  /* 0x0001810000067ab9 */ /* 0x000fc40000000800 */
[--C-:B------:R-:W-:Y:S01]  /*2040*/  FFMA R32, R32, UR6, -R6.reuse ;  /* 0x0000000620207c23 */ /* 0x100fe20008000806 */
[----:B------:R-:W-:Y:S01]  /*2050*/  FSETP.GEU.AND P6, PT, R29, -126, PT ;  /* 0xc2fc00001d00780b */ /* 0x000fe20003fce000 */
[----:B------:R-:W-:Y:S02]  /*2060*/  ULDC UR6, c[0x0][0x604] ;  /* 0x0001810000067ab9 */ /* 0x000fe40000000800 */
[--C-:B------:R-:W-:Y:S01]  /*2070*/  FFMA R33, R33, UR6, -R6.reuse ;  /* 0x0000000621217c23 */ /* 0x100fe20008000806 */
[----:B------:R-:W-:Y:S01]  /*2080*/  @!P3 FMUL R24, R24, 0.5 ;  /* 0x3f0000001818b820 */ /* 0x000fe20000400000 */
[----:B------:R-:W-:Y:S01]  /*2090*/  FSETP.GEU.AND P1, PT, R32, -126, PT ;  /* 0xc2fc00002000780b */ /* 0x000fe20003f2e000 */
[----:B------:R-:W-:Y:S01]  /*20a0*/  @!P4 FMUL R25, R25, 0.5 ;  /* 0x3f0000001919c820 */ /* 0x000fe20000400000 */
[----:B------:R-:W-:Y:S02]  /*20b0*/  ULDC UR6, c[0x0][0x604] ;  /* 0x0001810000067ab9 */ /* 0x000fe40000000800 */
[----:B------:R-:W-:Y:S01]  /*20c0*/  @!P5 FMUL R28, R28, 0.5 ;  /* 0x3f0000001c1cd820 */ /* 0x000fe20000400000 */
[----:B------:R-:W2:Y:S01]  /*20d0*/  MUFU.EX2 R10, R25 ;  /* 0x00000019000a7308 */ /* 0x000ea20000000800 */
[--C-:B------:R-:W-:Y:S01]  /*20e0*/  FFMA R36, R36, UR6, -R6.reuse ;  /* 0x0000000624247c23 */ /* 0x100fe20008000806 */
[----:B------:R-:W-:Y:S01]  /*20f0*/  ULDC UR6, c[0x0][0x604] ;  /* 0x0001810000067ab9 */ /* 0x000fe20000000800 */
[----:B------:R-:W-:Y:S01]  /*2100*/  @!P6 FMUL R29, R29, 0.5 ;  /* 0x3f0000001d1de820 */ /* 0x000fe20000400000 */
[----:B------:R-:W-:Y:S01]  /*2110*/  FFMA R37, R37, UR6, -R6 ;  /* 0x0000000625257c23 */ /* 0x000fe20008000806 */
[----:B------:R-:W-:-:S02]  /*2120*/  ULDC UR6, c[0x0][0x604] ;  /* 0x0001810000067ab9 */ /* 0x000fc40000000800 */
[--C-:B------:R-:W-:Y:S01]  /*2130*/  FFMA R40, R40, UR6, -R6.reuse ;  /* 0x0000000628287c23 */ /* 0x100fe20008000806 */
[----:B------:R-:W3:Y:S01]  /*2140*/  MUFU.EX2 R24, R24 ;  /* 0x0000001800187308 */ /* 0x000ee20000000800 */
[----:B-1----:R-:W-:Y:S01]  /*2150*/  FMNMX R9, R7, R4, !PT ;  /* 0x0000000407097209 */ /* 0x002fe20007800000 */
[----:B------:R-:W-:Y:S01]  /*2160*/  @!P1 FMUL R32, R32, 0.5 ;  /* 0x3f00000020209820 */ /* 0x000fe20000400000 */
[----:B------:R-:W-:Y:S02]  /*2170*/  ULDC UR6, c[0x0][0x604] ;  /* 0x0001810000067ab9 */ /* 0x000fe40000000800 */
[----:B------:R-:W-:Y:S01]  /*2180*/  FSETP.NEU.AND P2, PT, R9, -INF , PT ;  /* 0xff8000000900780b */ /* 0x000fe20003f4d000 */
[--C-:B------:R-:W-:Y:S01]  /*2190*/  FFMA R41, R41, UR6, -R6.reuse ;  /* 0x0000000629297c23 */ /* 0x100fe20008000806 */
[----:B------:R-:W-:Y:S01]  /*21a0*/  ULDC UR6, c[0x0][0x604] ;  /* 0x0001810000067ab9 */ /* 0x000fe20000000800 */
[----:B------:R-:W1:Y:S01]  /*21b0*/  MUFU.EX2 R28, R28 ;  /* 0x0000001c001c7308 */ /* 0x000e620000000800 */
[----:B------:R-:W-:Y:S01]  /*21c0*/  FSEL R11, R9, RZ, P2 ;  /* 0x000000ff090b7208 */ /* 0x000fe20001000000 */
[----:B--2---:R-:W-:Y:S01]  /*21d0*/  @!P4 FMUL R10, R10, R10 ;  /* 0x0000000a0a0ac220 */ /* 0x004fe20000400000 */
[----:B------:R-:W-:Y:S01]  /*21e0*/  FSETP.GEU.AND P2, PT, R33, -126, PT ;  /* 0xc2fc00002100780b */ /* 0x000fe20003f4e000 */
[--C-:B------:R-:W-:Y:S01]  /*21f0*/  FFMA R44, R44, UR6, -R6.reuse ;  /* 0x000000062c2c7c23 */ /* 0x100fe20008000806 */
[----:B------:R-:W-:Y:S01]  /*2200*/  FSETP.GEU.AND P4, PT, R37, -126, PT ;  /* 0xc2fc00002500780b */ /* 0x000fe20003f8e000 */
[----:B------:R-:W-:Y:S01]  /*2210*/  ULDC UR6, c[0x0][0x604] ;  /* 0x0001810000067ab9 */ /* 0x000fe20000000800 */
[----:B------:R-:W-:Y:S01]  /*2220*/  F2FP.SATFINITE.E4M3.F32.PACK_AB_MERGE_C R89, R103, R10, RZ ;  /* 0x0000000a6759723e */ /* 0x000fe200048070ff */
[----:B------:R-:W2:Y:S01]  /*2230*/  MUFU.EX2 R12, R29 ;  /* 0x0000001d000c7308 */ /* 0x000ea20000000800 */
[----:B---3--:R-:W-:Y:S01]  /*2240*/  @!P3 FMUL R24, R24, R24 ;  /* 0x000000181818b220 */ /* 0x008fe20000400000 */
[----:B------:R-:W-:Y:S01]  /*2250*/  FSETP.GEU.AND P3, PT, R36, -126, PT ;  /* 0xc2fc00002400780b */ /* 0x000fe20003f6e000 */
[----:B------:R-:W-:Y:S01]  /*2260*/  FFMA R45, R45, UR6, -R6 ;  /* 0x000000062d2d7c23 */ /* 0x000fe20008000806 */
[----:B------:R-:W-:-:S02]  /*2270*/  ULDC UR6, c[0x0][0x604] ;  /* 0x0001810000067ab9 */ /* 0x000fc40000000800 */
[--C-:B------:R-:W-:Y:S01]  /*2280*/  FFMA R48, R48, UR6, -R6.reuse ;  /* 0x0000000630307c23 */ /* 0x100fe20008000806 */
[----:B------:R-:W-:Y:S01]  /*2290*/  ULDC UR6, c[0x0][0x604] ;  /* 0x0001810000067ab9 */ /* 0x000fe20000000800 */
[----:B------:R-:W3:Y:S01]  /*22a0*/  MUFU.EX2 R32, R32 ;  /* 0x0000002000207308 */ /* 0x000ee20000000800 */
[----:B-1----:R-:W-:Y:S01]  /*22b0*/  @!P5 FMUL R28, R28, R28 ;  /* 0x0000001c1c1cd220 */ /* 0x002fe20000400000 */
[----:B------:R-:W-:Y:S01]  /*22c0*/  FSETP.GEU.AND P5, PT, R40, -126, PT ;  /* 0xc2fc00002800780b */ /* 0x000fe20003fae000 */
[----:B------:R-:W-:Y:S01]  /*22d0*/  @!P2 FMUL R33, R33, 0.5 ;  /* 0x3f0000002121a820 */ /* 0x000fe20000400000 */
[----:B------:R-:W-:Y:S01]  /*22e0*/  @!P4 FMUL R37, R37, 0.5 ;  /* 0x3f0000002525c820 */ /* 0x000fe20000400000 */
[--C-:B------:R-:W-:Y:S01]  /*22f0*/  FFMA R49, R49, UR6, -R6.reuse ;  /* 0x0000000631317c23 */ /* 0x100fe20008000806 */
[----:B------:R-:W-:Y:S01]  /*2300*/  ULDC UR6, c[0x0][0x604] ;  /* 0x0001810000067ab9 */ /* 0x000fe20000000800 */
[----:B------:R-:W-:Y:S01]  /*2310*/  @!P3 FMUL R36, R36, 0.5 ;  /* 0x3f0000002424b820 */ /* 0x000fe20000400000 */
[----:B------:R-:W1:Y:S01]  /*2320*/  MUFU.EX2 R16, R33 ;  /* 0x0000002100107308 */ /* 0x000e620000000800 */
[----:B--2---:R-:W-:Y:S01]  /*2330*/  @!P6 FMUL R12, R12, R12 ;  /* 0x0000000c0c0ce220 */ /* 0x004fe20000400000 */
[----:B------:R-:W-:Y:S01]  /*2340*/  FSETP.GEU.AND P6, PT, R41, -126, PT ;  /* 0xc2fc00002900780b */ /* 0x000fe20003fce000 */
[--C-:B------:R-:W-:Y:S01]  /*2350*/  FFMA R4, R52, UR6, -R6.reuse ;  /* 0x0000000634047c23 */ /* 0x100fe20008000806 */
[----:B------:R-:W-:Y:S01]  /*2360*/  ULDC UR6, c[0x0][0x604] ;  /* 0x0001810000067ab9 */ /* 0x000fe20000000800 */
[----:B------:R-:W-:Y:S01]  /*2370*/  F2FP.SATFINITE.E4M3.F32.PACK_AB_MERGE_C R91, R103, R28, RZ ;  /* 0x0000001c675b723e */ /* 0x000fe200048070ff */
[--C-:B------:R-:W-:Y:S01]  /*2380*/  FFMA R53, R53, UR6, -R6.reuse ;  /* 0x0000000635357c23 */ /* 0x100fe20008000806 */
[----:B------:R-:W-:Y:S01]  /*2390*/  @!P5 FMUL R40, R40, 0.5 ;  /* 0x3f0000002828d820 */ /* 0x000fe20000400000 */
[----:B------:R-:W2:Y:S01]  /*23a0*/  MUFU.EX2 R18, R37 ;  /* 0x0000002500127308 */ /* 0x000ea20000000800 */
[----:B---3--:R-:W-:Y:S01]  /*23b0*/  @!P1 FMUL R32, R32, R32 ;  /* 0x0000002020209220 */ /* 0x008fe20000400000 */
[----:B------:R-:W-:Y:S01]  /*23c0*/  FSETP.GEU.AND P1, PT, R44, -126, PT ;  /* 0xc2fc00002c00780b */ /* 0x000fe20003f2e000 */
[----:B------:R-:W-:Y:S01]  /*23d0*/  ULDC UR6, c[0x0][0x604] ;  /* 0x0001810000067ab9 */ /* 0x000fe20000000800 */
[----:B------:R-:W-:Y:S01]  /*23e0*/  F2FP.SATFINITE.E4M3.F32.PACK_AB_MERGE_C R93, R103, R12, RZ ;  /* 0x0000000c675d723e */ /* 0x000fe200048070ff */
[--C-:B------:R-:W-:Y:S01]  /*23f0*/  FFMA R7, R56, UR6, -R6.reuse ;  /* 0x0000000638077c23 */ /* 0x100fe20008000806 */
[----:B------:R-:W-:Y:S01]  /*2400*/  ULDC UR6, c[0x0][0x604] ;  /* 0x0001810000067ab9 */ /* 0x000fe20000000800 */
[----:B------:R-:W-:Y:S01]  /*2410*/  @!P6 FMUL R41, R41, 0.5 ;  /* 0x3f0000002929e820 */ /* 0x000fe20000400000 */
[----:B------:R-:W3:Y:S01]  /*2420*/  MUFU.EX2 R36, R36 ;  /* 0x0000002400247308 */ /* 0x000ee20000000800 */
[----:B-1----:R-:W-:Y:S01]  /*2430*/  @!P2 FMUL R16, R16, R16 ;  /* 0x000000101010a220 */ /* 0x002fe20000400000 */
[----:B------:R-:W-:Y:S01]  /*2440*/  FSETP.GEU.AND P2, PT, R45, -126, PT ;  /* 0xc2fc00002d00780b */ /* 0x000fe20003f4e000 */
[--C-:B------:R-:W-:Y:S01]  /*2450*/  FFMA R57, R57, UR6, -R6.reuse ;  /* 0x0000000639397c23 */ /* 0x100fe20008000806 */
[----:B------:R-:W-:Y:S01]  /*2460*/  ULDC UR6, c[0x0][0x604] ;  /* 0x0001810000067ab9 */ /* 0x000fe20000000800 */
[----:B------:R-:W-:Y:S01]  /*2470*/  F2FP.SATFINITE.E4M3.F32.PACK_AB_MERGE_C R97, R103, R32, RZ ;  /* 0x000000206761723e */ /* 0x000fe200048070ff */
[--C-:B------:R-:W-:Y:S01]  /*2480*/  FFMA R60, R60, UR6, -R6.reuse ;  /* 0x000000063c3c7c23 */ /* 0x100fe20008000806 */
[----:B------:R-:W-:Y:S01]  /*2490*/  @!P1 FMUL R44, R44, 0.5 ;  /* 0x3f0000002c2c9820 */ /* 0x000fe20000400000 */
[----:B------:R-:W1:Y:S01]  /*24a0*/  MUFU.EX2 R20, R41 ;  /* 0x0000002900147308 */ /* 0x000e620000000800 */
[----:B--2---:R-:W-:Y:S01]  /*24b0*/  @!P4 FMUL R18, R18, R18 ;  /* 0x000000121212c220 */ /* 0x004fe20000400000 */
[----:B------:R-:W-:Y:S01]  /*24c0*/  FSETP.GEU.AND P4, PT, R49, -126, PT ;  /* 0xc2fc00003100780b */ /* 0x000fe20003f8e000 */
[----:B------:R-:W-:Y:S01]  /*24d0*/  ULDC UR6, c[0x0][0x604] ;  /* 0x0001810000067ab9 */ /* 0x000fe20000000800 */
[----:B------:R-:W-:Y:S01]  /*24e0*/  F2FP.SATFINITE.E4M3.F32.PACK_AB_MERGE_C R99, R103, R16, RZ ;  /* 0x000000106763723e */ /* 0x000fe200048070ff */
[--C-:B------:R-:W-:Y:S01]  /*24f0*/  FFMA R61, R61, UR6, -R6.reuse ;  /* 0x000000063d3d7c23 */ /* 0x100fe20008000806 */
[----:B------:R-:W-:Y:S01]  /*2500*/  ULDC UR6, c[0x0][0x604] ;  /* 0x0001810000067ab9 */ /* 0x000fe20000000800 */
[----:B------:R-:W-:Y:S01]  /*2510*/  @!P2 FMUL R45, R45, 0.5 ;  /* 0x3f0000002d2da820 */ /* 0x000fe20000400000 */
[----:B------:R-:W2:Y:S01]  /*2520*/  MUFU.EX2 R40, R40 ;  /* 0x0000002800287308 */ /* 0x000ea20000000800 */
[----:B---3--:R-:W-:Y:S01]  /*2530*/  @!P3 FMUL R36, R36, R36 ;  /* 0x000000242424b220 */ /* 0x008fe20000400000 */
[----:B------:R-:W-:Y:S01]  /*2540*/  FSETP.GEU.AND P3, PT, R48, -126, PT ;  /* 0xc2fc00003000780b */ /* 0x000fe20003f6e000 */
[--C-:B------:R-:W-:Y:S01]  /*2550*/  FFMA R64, R64, UR6, -R6.reuse ;  /* 0x0000000640407c23 */ /* 0x100fe20008000806 */
[----:B------:R-:W-:Y:S01]  /*2560*/  ULDC UR6, c[0x0][0x604] ;  /* 0x0001810000067ab9 */ /* 0x000fe20000000800 */
[----:B------:R-:W-:Y:S01]  /*2570*/  F2FP.SATFINITE.E4M3.F32.PACK_AB_MERGE_C R102, R103, R18, RZ ;  /* 0x000000126766723e */ /* 0x000fe200048070ff */
[--C-:B------:R-:W-:Y:S01]  /*2580*/  FFMA R65, R65, UR6, -R6.reuse ;  /* 0x0000000641417c23 */ /* 0x100fe20008000806 */
[----:B------:R-:W-:Y:S01]  /*2590*/  @!P4 FMUL R49, R49, 0.5 ;  /* 0x3f0000003131c820 */ /* 0x000fe20000400000 */
[----:B------:R-:W3:Y:S01]  /*25a0*/  MUFU.EX2 R44, R44 ;  /* 0x0000002c002c7308 */ /* 0x000ee20000000800 */
[----:B-1----:R-:W-:Y:S01]  /*25b0*/  @!P6 FMUL R20, R20, R20 ;  /* 0x000000141414e220 */ /* 0x002fe20000400000 */
[----:B------:R-:W-:Y:S01]  /*25c0*/  FSETP.GEU.AND P6, PT, R53, -126, PT ;  /* 0xc2fc00003500780b */ /* 0x000fe20003fce000 */
[----:B------:R-:W-:Y:S01]  /*25d0*/  ULDC UR6, c[0x0][0x604] ;  /* 0x0001810000067ab9 */ /* 0x000fe20000000800 */
[----:B------:R-:W-:Y:S01]  /*25e0*/  F2FP.SATFINITE.E4M3.F32.PACK_AB_MERGE_C R101, R103, R36, RZ ;  /* 0x000000246765723e */ /* 0x000fe200048070ff */
        /* <DEDUP_REMOVED lines=24> */
[----:B------:R-:W-:Y:S01]  /*2770*/  LOP3.LUT R105, R105, 0xff, RZ, 0xc0, !PT ;  /* 0x000000ff69697812 */ /* 0x000fe200078ec0ff */
        /* <DEDUP_REMOVED lines=15> */
[----:B------:R-:W-:Y:S01]  /*2870*/  LOP3.LUT R106, R106, 0xffff, RZ, 0xc0, !PT ;  /* 0x0000ffff6a6a7812 */ /* 0x000fe200078ec0ff */
[--C-:B------:R-:W-:Y:S01]  /*2880*/  FFMA R84, R84, UR6, -R6.reuse ;  /* 0x0000000654547c23 */ /* 0x100fe20008000806 */
[----:B------:R-:W-:Y:S01]  /*2890*/  @!P4 FMUL R61, R61, 0.5 ;  /* 0x3f0000003d3dc820 */ /* 0x000fe20000400000 */
[----:B------:R-:W3:Y:S01]  /*28a0*/  MUFU.EX2 R17, R7 ;  /* 0x0000000700117308 */ /* 0x000ee20000000800 */
[----:B-1----:R-:W-:Y:S01]  /*28b0*/  @!P6 FMUL R88, R88, R88 ;  /* 0x000000585858e220 */ /* 0x002fe20000400000 */
[----:B------:R-:W-:Y:S01]  /*28c0*/  FSETP.GEU.AND P6, PT, R65, -126, PT ;  /* 0xc2fc00004100780b */ /* 0x000fe20003fce000 */
[----:B------:R-:W-:Y:S01]  /*28d0*/  ULDC UR6, c[0x0][0x604] ;  /* 0x0001810000067ab9 */ /* 0x000fe20000000800 */
[----:B------:R-:W-:Y:S01]  /*28e0*/  F2FP.SATFINITE.E4M3.F32.PACK_AB_MERGE_C R110, R103, R52, RZ ;  /* 0x00000034676e723e */ /* 0x000fe200048070ff */
[----:B------:R-:W-:Y:S01]  /*28f0*/  FFMA R6, R85, UR6, -R6 ;  /* 0x0000000655067c23 */ /* 0x000fe20008000806 */
[----:B------:R-:W-:Y:S01]  /*2900*/  ULDC UR6, c[0x0][0x604] ;  /* 0x0001810000067ab9 */ /* 0x000fe20000000800 */
[----:B------:R-:W-:Y:S01]  /*2910*/  @!P3 FMUL R60, R60, 0.5 ;  /* 0x3f0000003c3cb820 */ /* 0x000fe20000400000 */
[----:B------:R-:W1:Y:S01]  /*2920*/  MUFU.EX2 R57, R57 ;  /* 0x0000003900397308 */ /* 0x000e620000000800 */
[----:B--2---:R-:W-:Y:S01]  /*2930*/  @!P5 FMUL R56, R56, R56 ;  /* 0x000000383838d220 */ /* 0x004fe20000400000 */
[----:B------:R-:W-:Y:S01]  /*2940*/  FSETP.GEU.AND P5, PT, R64, -126, PT ;  /* 0xc2fc00004000780b */ /* 0x000fe20003fae000 */
[----:B------:R-:W-:Y:S01]  /*2950*/  FMUL R11, R11, UR6 ;  /* 0x000000060b0b7c20 */ /* 0x000fe20008400000 */
[----:B------:R-:W-:Y:S01]  /*2960*/  ULDC UR6, c[0x0][0x604] ;  /* 0x0001810000067ab9 */ /* 0x000fe20000000800 */
[----:B------:R-:W-:-:S02]  /*2970*/  PRMT R105, R106, 0x7604, R105 ;  /* 0x000076046a697816 */ /* 0x000fc40000000069 */
[----:B------:R-:W-:Y:S01]  /*2980*/  @!P6 FMUL R65, R65, 0.5 ;  /* 0x3f0000004141e820 */ /* 0x000fe20000400000 */
[----:B------:R-:W2:Y:S01]  /*2990*/  MUFU.EX2 R61, R61 ;  /* 0x0000003d003d7308 */ /* 0x000ea20000000800 */
[----:B---3--:R-:W-:Y:S01]  /*29a0*/  @!P1 FMUL R17, R17, R17 ;  /* 0x0000001111119220 */ /* 0x008fe20000400000 */
[----:B------:R-:W-:Y:S01]  /*29b0*/  FSETP.GEU.AND P1, PT, R68, -126, PT ;  /* 0xc2fc00004400780b */ /* 0x000fe20003f2e000 */
[--C-:B------:R-:W-:Y:S01]  /*29c0*/  FFMA R27, R27, UR6, -R11.reuse ;  /* 0x000000061b1b7c23 */ /* 0x100fe2000800080b */
[--C-:B------:R-:W-:Y:S01]  /*29d0*/  FFMA R26, R26, UR10, -R11.reuse ;  /* 0x0000000a1a1a7c23 */ /* 0x100fe2000800080b */
[----:B------:R-:W-:Y:S01]  /*29e0*/  ULDC UR6, c[0x0][0x604] ;  /* 0x0001810000067ab9 */ /* 0x000fe20000000800 */
[----:B------:R-:W-:Y:S01]  /*29f0*/  ULDC UR10, c[0x0][0x604] ;  /* 0x00018100000a7ab9 */ /* 0x000fe20000000800 */
[----:B------:R-:W-:Y:S01]  /*2a00*/  @!P5 FMUL R64, R64, 0.5 ;  /* 0x3f0000004040d820 */ /* 0x000fe20000400000 */
[----:B------:R-:W3:Y:S01]  /*2a10*/  MUFU.EX2 R60, R60 ;  /* 0x0000003c003c7308 */ /* 0x000ee20000000800 */
[----:B-1----:R-:W-:Y:S01]  /*2a20*/  @!P2 FMUL R57, R57, R57 ;  /* 0x000000393939a220 */ /* 0x002fe20000400000 */
[----:B------:R-:W-:Y:S01]  /*2a30*/  FSETP.GEU.AND P2, PT, R69, -126, PT ;  /* 0xc2fc00004500780b */ /* 0x000fe20003f4e000 */
[--C-:B------:R-:W-:Y:S01]  /*2a40*/  FFMA R30, R30, UR6, -R11.reuse ;  /* 0x000000061e1e7c23 */ /* 0x100fe2000800080b */
[----:B------:R-:W-:Y:S01]  /*2a50*/  ULDC UR6, c[0x0][0x604] ;  /* 0x0001810000067ab9 */ /* 0x000fe20000000800 */
[--C-:B------:R-:W-:Y:S01]  /*2a60*/  FFMA R75, R75, UR10, -R11.reuse ;  /* 0x0000000a4b4b7c23 */ /* 0x100fe2000800080b */
[--C-:B------:R-:W-:Y:S01]  /*2a70*/  FFMA R31, R31, UR6, -R11.reuse ;  /* 0x000000061f1f7c23 */ /* 0x100fe2000800080b */
[----:B------:R-:W-:Y:S01]  /*2a80*/  @!P1 FMUL R68, R68, 0.5 ;  /* 0x3f00000044449820 */ /* 0x000fe20000400000 */
[----:B------:R-:W1:Y:S01]  /*2a90*/  MUFU.EX2 R65, R65 ;  /* 0x0000004100417308 */ /* 0x000e620000000800 */
[----:B--2---:R-:W-:Y:S01]  /*2aa0*/  @!P4 FMUL R61, R61, R61 ;  /* 0x0000003d3d3dc220 */ /* 0x004fe20000400000 */
[----:B------:R-:W-:Y:S01]  /*2ab0*/  FSETP.GEU.AND P4, PT, R73, -126, PT ;  /* 0xc2fc00004900780b */ /* 0x000fe20003f8e000 */
[----:B------:R-:W-:Y:S01]  /*2ac0*/  ULDC UR6, c[0x0][0x604] ;  /* 0x0001810000067ab9 */ /* 0x000fe20000000800 */
[----:B------:R-:W-:Y:S01]  /*2ad0*/  ULDC UR10, c[0x0][0x604] ;  /* 0x00018100000a7ab9 */ /* 0x000fe20000000800 */
        /* <DEDUP_REMOVED lines=8> */
[--C-:B------:R-:W-:Y:S01]  /*2b60*/  FFMA R86, R86, UR10, -R11.reuse ;  /* 0x0000000a56567c23 */ /* 0x100fe2000800080b */
[----:B------:R-:W-:Y:S01]  /*2b70*/  FFMA R7, R38, UR6, -R11 ;  /* 0x0000000626077c23 */ /* 0x000fe2000800080b */
[----:B------:R-:W-:Y:S01]  /*2b80*/  @!P4 FMUL R73, R73, 0.5 ;  /* 0x3f0000004949c820 */ /* 0x000fe20000400000 */
[----:B------:R-:W3:Y:S01]  /*2b90*/  MUFU.EX2 R68, R68 ;  /* 0x0000004400447308 */ /* 0x000ee20000000800 */
[----:B-1----:R-:W-:Y:S01]  /*2ba0*/  @!P6 FMUL R65, R65, R65 ;  /* 0x000000414141e220 */ /* 0x002fe20000400000 */
[----:B------:R-:W-:Y:S01]  /*2bb0*/  FSETP.GEU.AND P6, PT, R77, -126, PT ;  /* 0xc2fc00004d00780b */ /* 0x000fe20003fce000 */
[----:B------:R-:W-:Y:S01]  /*2bc0*/  ULDC UR6, c[0x0][0x604] ;  /* 0x0001810000067ab9 */ /* 0x000fe20000000800 */
[----:B------:R-:W-:Y:S01]  /*2bd0*/  FADD R29, R24, R17 ;  /* 0x00000011181d7221 */ /* 0x000fe20000000000 */
        /* <DEDUP_REMOVED lines=8> */
[----:B------:R-:W-:Y:S01]  /*2c60*/  LOP3.LUT R101, R101, 0xff, RZ, 0xc0, !PT ;  /* 0x000000ff65657812 */ /* 0x000fe200078ec0ff */
[--C-:B------:R-:W-:Y:S01]  /*2c70*/  FFMA R43, R43, UR6, -R11.reuse ;  /* 0x000000062b2b7c23 */ /* 0x100fe2000800080b */
[----:B------:R-:W-:Y:S01]  /*2c80*/  @!P6 FMUL R77, R77, 0.5 ;  /* 0x3f0000004d4de820 */ /* 0x000fe20000400000 */
[----:B------:R-:W2:Y:S01]  /*2c90*/  MUFU.EX2 R73, R73 ;  /* 0x0000004900497308 */ /* 0x000ea20000000800 */
[----:B---3--:R-:W-:Y:S01]  /*2ca0*/  @!P1 FMUL R68, R68, R68 ;  /* 0x0000004444449220 */ /* 0x008fe20000400000 */
[----:B------:R-:W-:Y:S01]  /*2cb0*/  FSETP.GEU.AND P1, PT, R80, -126, PT ;  /* 0xc2fc00005000780b */ /* 0x000fe20003f2e000 */
[----:B------:R-:W-:Y:S01]  /*2cc0*/  ULDC UR6, c[0x0][0x604] ;  /* 0x0001810000067ab9 */ /* 0x000fe20000000800 */
[----:B------:R-:W-:Y:S01]  /*2cd0*/  LOP3.LUT R102, R102, 0xffff, RZ, 0xc0, !PT ;  /* 0x0000ffff66667812 */ /* 0x000fe200078ec0ff */
[--C-:B------:R-:W-:Y:S01]  /*2ce0*/  FFMA R19, R46, UR6, -R11.reuse ;  /* 0x000000062e137c23 */ /* 0x100fe2000800080b */
[----:B------:R-:W-:Y:S01]  /*2cf0*/  ULDC UR6, c[0x0][0x604] ;  /* 0x0001810000067ab9 */ /* 0x000fe20000000800 */
[----:B------:R-:W-:Y:S01]  /*2d00*/  @!P5 FMUL R76, R76, 0.5 ;  /* 0x3f0000004c4cd820 */ /* 0x000fe20000400000 */
[----:B------:R-:W3:Y:S01]  /*2d10*/  MUFU.EX2 R72, R72 ;  /* 0x0000004800487308 */ /* 0x000ee20000000800 */
[----:B-1----:R-:W-:Y:S01]  /*2d20*/  @!P2 FMUL R69, R69, R69 ;  /* 0x000000454545a220 */ /* 0x002fe20000400000 */
[----:B------:R-:W-:Y:S01]  /*2d30*/  FSETP.GEU.AND P2, PT, R81, -126, PT ;  /* 0xc2fc00005100780b */ /* 0x000fe20003f4e000 */
[----:B------:R-:W-:Y:S01]  /*2d40*/  FFMA R47, R47, UR6, -R11 ;  /* 0x000000062f2f7c23 */ /* 0x000fe2000800080b */
[----:B------:R-:W-:Y:S01]  /*2d50*/  ULDC UR6, c[0x0][0x604] ;  /* 0x0001810000067ab9 */ /* 0x000fe20000000800 */
[----:B------:R-:W-:Y:S01]  /*2d60*/  FADD R33, R36, R68 ;  /* 0x0000004424217221 */ /* 0x000fe20000000000 */
[----:B------:R-:W-:Y:S01]  /*2d70*/  LOP3.LUT R91, R91, 0xff, RZ, 0xc0, !PT ;  /* 0x000000ff5b5b7812 */ /* 0x000fe200078ec0ff */
[----:B------:R-:W-:Y:S01]  /*2d80*/  @!P1 FMUL R80, R80, 0.5 ;  /* 0x3f00000050509820 */ /* 0x000fe20000400000 */
[----:B------:R-:W1:Y:S01]  /*2d90*/  MUFU.EX2 R77, R77 ;  /* 0x0000004d004d7308 */ /* 0x000e620000000800 */
[----:B--2---:R-:W-:Y:S01]  /*2da0*/  @!P4 FMUL R73, R73, R73 ;  /* 0x000000494949c220 */ /* 0x004fe20000400000 */
[----:B------:R-:W-:-:S02]  /*2db0*/  FSETP.GEU.AND P4, PT, R6, -126, PT ;  /* 0xc2fc00000600780b */ /* 0x000fc40003f8e000 */
[----:B------:R-:W-:Y:S02]  /*2dc0*/  LOP3.LUT R97, R97, 0xff, RZ, 0xc0, !PT ;  /* 0x000000ff61617812 */ /* 0x000fe400078ec0ff */
[----:B------:R-:W-:Y:S01]  /*2dd0*/  PRMT R101, R102, 0x7604, R101 ;  /* 0x0000760466657816 */ /* 0x000fe20000000065 */
[----:B------:R-:W-:Y:S01]  /*2de0*/  @!P2 FMUL R81, R81, 0.5 ;  /* 0x3f0000005151a820 */ /* 0x000fe20000400000 */
[----:B------:R-:W2:Y:S01]  /*2df0*/  MUFU.EX2 R76, R76 ;  /* 0x0000004c004c7308 */ /* 0x000ea20000000800 */
[----:B---3--:R-:W-:Y:S01]  /*2e00*/  @!P3 FMUL R72, R72, R72 ;  /* 0x000000484848b220 */ /* 0x008fe20000400000 */
[----:B------:R-:W-:Y:S02]  /*2e10*/  FSETP.GEU.AND P3, PT, R84, -126, PT ;  /* 0xc2fc00005400780b */ /* 0x000fe40003f6e000 */
[C---:B------:R-:W-:Y:S01]  /*2e20*/  F2FP.SATFINITE.E4M3.F32.PACK_AB_MERGE_C R68, R103.reuse, R68, RZ ;  /* 0x000000446744723e */ /* 0x040fe200048070ff */
[----:B------:R-:W-:Y:S01]  /*2e30*/  FADD R36, R40, R72 ;  /* 0x0000004828247221 */ /* 0x000fe20000000000 */
[----:B------:R-:W-:Y:S01]  /*2e40*/  F2FP.SATFINITE.E4M3.F32.PACK_AB_MERGE_C R72, R103, R72, RZ ;  /* 0x000000486748723e */ /* 0x000fe200048070ff */
[----:B------:R-:W-:Y:S01]  /*2e50*/  @!P4 FMUL R6, R6, 0.5 ;  /* 0x3f0000000606c820 */ /* 0x000fe20000400000 */
[----:B------:R-:W3:Y:S01]  /*2e60*/  MUFU.EX2 R80, R80 ;  /* 0x0000005000507308 */ /* 0x000ee20000000800 */
[----:B-1----:R-:W-:Y:S01]  /*2e70*/  @!P6 FMUL R77, R77, R77 ;  /* 0x0000004d4d4de220 */ /* 0x002fe20000400000 */
[----:B------:R-:W-:Y:S01]  /*2e80*/  FSETP.GEU.AND P6, PT, R27, -126, PT ;  /* 0xc2fc00001b00780b */ /* 0x000fe20003fce000 */
[----:B------:R-:W-:Y:S01]  /*2e90*/  FADD R29, R29, R36 ;  /* 0x000000241d1d7221 */ /* 0x000fe20000000000 */
[----:B------:R-:W-:Y:S01]  /*2ea0*/  LOP3.LUT R36, R93, 0xffff, RZ, 0xc0, !PT ;  /* 0x0000ffff5d247812 */ /* 0x000fe200078ec0ff */
[----:B------:R-:W-:Y:S01]  /*2eb0*/  FADD R37, R22, R77 ;  /* 0x0000004d16257221 */ /* 0x000fe20000000000 */
[----:B------:R-:W-:Y:S01]  /*2ec0*/  F2FP.SATFINITE.E4M3.F32.PACK_AB_MERGE_C R77, R103, R77, RZ ;  /* 0x0000004d674d723e */ /* 0x000fe200048070ff */
        /* <DEDUP_REMOVED lines=10> */
[----:B------:R-:W-:Y:S02]  /*2f70*/  LOP3.LUT R68, R68, 0xff, RZ, 0xc0, !PT ;  /* 0x000000ff44447812 */ /* 0x000fe400078ec0ff */
[----:B------:R-:W-:Y:S01]  /*2f80*/  LOP3.LUT R72, R72, 0xff, RZ, 0xc0, !PT ;  /* 0x000000ff48487812 */ /* 0x000fe200078ec0ff */
[----:B------:R-:W-:Y:S01]  /*2f90*/  @!P5 FMUL R26, R26, 0.5 ;  /* 0x3f0000001a1ad820 */ /* 0x000fe20000400000 */
[----:B------:R-:W3:Y:S01]  /*2fa0*/  MUFU.EX2 R4, R27 ;  /* 0x0000001b00047308 */ /* 0x000ee20000000800 */
[----:B-1----:R-:W-:Y:S01]  /*2fb0*/  @!P4 FMUL R25, R25, R25 ;  /* 0x000000191919c220 */ /* 0x002fe20000400000 */
[----:B------:R-:W-:-:S05]  /*2fc0*/  FSETP.GEU.AND P4, PT, R35, -126, PT ;  /* 0xc2fc00002300780b */ /* 0x000fca0003f8e000 */
[----:B------:R-:W-:Y:S01]  /*2fd0*/  @!P1 FMUL R30, R30, 0.5 ;  /* 0x3f0000001e1e9820 */ /* 0x000fe20000400000 */
[----:B------:R-:W1:Y:S01]  /*2fe0*/  MUFU.EX2 R84, R84 ;  /* 0x0000005400547308 */ /* 0x000e620000000800 */
[----:B--2---:R-:W-:Y:S01]  /*2ff0*/  @!P2 FMUL R81, R81, R81 ;  /* 0x000000515151a220 */ /* 0x004fe20000400000 */
[----:B------:R-:W-:-:S03]  /*3000*/  FSETP.GEU.AND P2, PT, R31, -126, PT ;  /* 0xc2fc00001f00780b */ /* 0x000fc60003f4e000 */
[----:B------:R-:W-:Y:S01]  /*3010*/  FADD R41, R52, R81 ;  /* 0x0000005134297221 */ /* 0x000fe20000000000 */
[----:B------:R-:W-:Y:S01]  /*3020*/  F2FP.SATFINITE.E4M3.F32.PACK_AB_MERGE_C R81, R103, R81, RZ ;  /* 0x000000516751723e */ /* 0x000fe200048070ff */
[----:B------:R-:W-:Y:S01]  /*3030*/  @!P4 FMUL R35, R35, 0.5 ;  /* 0x3f0000002323c820 */ /* 0x000fe20000400000 */
[----:B------:R-:W2:Y:S01]  /*3040*/  MUFU.EX2 R26, R26 ;  /* 0x0000001a001a7308 */ /* 0x000ea20000000800 */
[----:B---3--:R-:W-:Y:S01]  /*3050*/  @!P6 FMUL R4, R4, R4 ;  /* 0x000000040404e220 */ /* 0x008fe20000400000 */
[----:B------:R-:W-:Y:S02]  /*3060*/  FSETP.GEU.AND P6, PT, R39, -126, PT ;  /* 0xc2fc00002700780b */ /* 0x000fe40003fce000 */
[----:B------:R-:W-:-:S03]  /*3070*/  LOP3.LUT R81, R81, 0xffff, RZ, 0xc0, !PT ;  /* 0x0000ffff51517812 */ /* 0x000fc600078ec0ff */
[----:B------:R-:W-:Y:S01]  /*3080*/  @!P2 FMUL R31, R31, 0.5 ;  /* 0x3f0000001f1fa820 */ /* 0x000fe20000400000 */
[----:B------:R-:W3:Y:S01]  /*3090*/  MUFU.EX2 R30, R30 ;  /* 0x0000001e001e7308 */ /* 0x000ee20000000800 */
[----:B-1----:R-:W-:Y:S01]  /*30a0*/  @!P3 FMUL R84, R84, R84 ;  /* 0x000000545454b220 */ /* 0x002fe20000400000 */
[----:B------:R-:W-:-:S03]  /*30b0*/  FSETP.GEU.AND P3, PT, R34, -126, PT ;  /* 0xc2fc00002200780b */ /* 0x000fc60003f6e000 */
[----:B------:R-:W-:Y:S01]  /*30c0*/  FADD R40, R56, R84 ;  /* 0x0000005438287221 */ /* 0x000fe20000000000 */
[----:B------:R-:W-:Y:S01]  /*30d0*/  F2FP.SATFINITE.E4M3.F32.PACK_AB_MERGE_C R84, R103, R84, RZ ;  /* 0x000000546754723e */ /* 0x000fe200048070ff */
[----:B------:R-:W-:Y:S01]  /*30e0*/  @!P6 FMUL R39, R39, 0.5 ;  /* 0x3f0000002727e820 */ /* 0x000fe20000400000 */
[----:B------:R1:W4:Y:S01]  /*30f0*/  MUFU.EX2 R38, R35 ;  /* 0x0000002300267308 */ /* 0x0003220000000800 */
[----:B--2---:R-:W-:Y:S01]  /*3100*/  @!P5 FMUL R26, R26, R26 ;  /* 0x0000001a1a1ad220 */ /* 0x004fe20000400000 */
[----:B------:R-:W-:Y:S01]  /*3110*/  FSETP.GEU.AND P5, PT, R7, -126, PT ;  /* 0xc2fc00000700780b */ /* 0x000fe20003fae000 */
[----:B------:R-:W-:Y:S01]  /*3120*/  FADD R33, R33, R40 ;  /* 0x0000002821217221 */ /* 0x000fe20000000000 */
[----:B------:R-:W-:Y:S02]  /*3130*/  F2FP.SATFINITE.E4M3.F32.PACK_AB_MERGE_C R56, R103, R56, RZ ;  /* 0x000000386738723e */ /* 0x000fe400048070ff */
[----:B------:R-:W-:Y:S01]  /*3140*/  LOP3.LUT R84, R84, 0xff, RZ, 0xc0, !PT ;  /* 0x000000ff54547812 */ /* 0x000fe200078ec0ff */
[----:B------:R-:W-:Y:S01]  /*3150*/  @!P3 FMUL R34, R34, 0.5 ;  /* 0x3f0000002222b820 */ /* 0x000fe20000400000 */
[----:B------:R2:W5:Y:S01]  /*3160*/  MUFU.EX2 R6, R31 ;  /* 0x0000001f00067308 */ /* 0x0005620000000800 */
[----:B---3--:R-:W-:Y:S01]  /*3170*/  @!P1 FMUL R30, R30, R30 ;  /* 0x0000001e1e1e9220 */ /* 0x008fe20000400000 */
[----:B------:R-:W-:Y:S01]  /*3180*/  FSETP.GEU.AND P1, PT, R15, -126, PT ;  /* 0xc2fc00000f00780b */ /* 0x000fe20003f2e000 */
[----:B-1----:R-:W-:Y:S01]  /*3190*/  FADD R35, R44, R76 ;  /* 0x0000004c2c237221 */ /* 0x002fe20000000000 */
[----:B------:R-:W-:-:S02]  /*31a0*/  F2FP.SATFINITE.E4M3.F32.PACK_AB_MERGE_C R76, R103, R76, RZ ;  /* 0x0000004c674c723e */ /* 0x000fc400048070ff */
[----:B------:R-:W-:Y:S01]  /*31b0*/  F2FP.SATFINITE.E4M3.F32.PACK_AB_MERGE_C R95, R103, R30, RZ ;  /* 0x0000001e675f723e */ /* 0x000fe200048070ff */
[----:B------:R-:W-:Y:S01]  /*31c0*/  @!P5 FMUL R7, R7, 0.5 ;  /* 0x3f0000000707d820 */ /* 0x000fe20000400000 */
[----:B------:R1:W3:Y:S01]  /*31d0*/  MUFU.EX2 R90, R39 ;  /* 0x00000027005a7308 */ /* 0x0002e20000000800 */
[----:B----4-:R-:W-:Y:S01]  /*31e0*/  @!P4 FMUL R38, R38, R38 ;  /* 0x000000262626c220 */ /* 0x010fe20000400000 */
[----:B------:R-:W-:Y:S01]  /*31f0*/  FSETP.GEU.AND P4, PT, R47, -126, PT ;  /* 0xc2fc00002f00780b */ /* 0x000fe20003f8e000 */
[----:B--2---:R-:W-:Y:S01]  /*3200*/  FADD R31, R10, R57 ;  /* 0x000000390a1f7221 */ /* 0x004fe20000000000 */
[----:B------:R-:W-:Y:S01]  /*3210*/  LOP3.LUT R76, R76, 0xff, RZ, 0xc0, !PT ;  /* 0x000000ff4c4c7812 */ /* 0x000fe200078ec0ff */
[----:B------:R-:W-:Y:S01]  /*3220*/  IMAD.U32 R95, R95, 0x10000, RZ ;  /* 0x000100005f5f7824 */ /* 0x000fe200078e00ff */
[----:B------:R-:W-:Y:S01]  /*3230*/  F2FP.SATFINITE.E4M3.F32.PACK_AB_MERGE_C R10, R103, R38, RZ ;  /* 0x00000026670a723e */ /* 0x000fe200048070ff */
[----:B------:R-:W-:Y:S01]  /*3240*/  @!P1 FMUL R15, R15, 0.5 ;  /* 0x3f0000000f0f9820 */ /* 0x000fe20000400000 */
[----:B------:R-:W2:Y:S01]  /*3250*/  MUFU.EX2 R34, R34 ;  /* 0x0000002200227308 */ /* 0x000ea20000000800 */
[----:B-----5:R-:W-:Y:S01]  /*3260*/  @!P2 FMUL R6, R6, R6 ;  /* 0x000000060606a220 */ /* 0x020fe20000400000 */
[----:B------:R-:W-:Y:S01]  /*3270*/  FSETP.GEU.AND P2, PT, R43, -126, PT ;  /* 0xc2fc00002b00780b */ /* 0x000fe20003f4e000 */
[----:B-1----:R-:W-:Y:S01]  /*3280*/  FADD R39, R48, R80 ;  /* 0x0000005030277221 */ /* 0x002fe20000000000 */
[----:B------:R-:W-:-:S02]  /*3290*/  LOP3.LUT R10, R10, 0xffff, RZ, 0xc0, !PT ;  /* 0x0000ffff0a0a7812 */ /* 0x000fc400078ec0ff */
[----:B------:R-:W-:Y:S01]  /*32a0*/  F2FP.SATFINITE.E4M3.F32.PACK_AB_MERGE_C R57, R103, R57, RZ ;  /* 0x000000396739723e */ /* 0x000fe200048070ff */
[----:B------:R-:W-:Y:S01]  /*32b0*/  @!P4 FMUL R47, R47, 0.5 ;  /* 0x3f0000002f2fc820 */ /* 0x000fe20000400000 */
[----:B------:R1:W4:Y:S01]  /*32c0*/  MUFU.EX2 R42, R7 ;  /* 0x00000007002a7308 */ /* 0x0003220000000800 */
[----:B---3--:R-:W-:Y:S01]  /*32d0*/  @!P6 FMUL R90, R90, R90 ;  /* 0x0000005a5a5ae220 */ /* 0x008fe20000400000 */
[----:B------:R-:W-:Y:S01]  /*32e0*/  F2FP.SATFINITE.E4M3.F32.PACK_AB_MERGE_C R80, R103, R80, RZ ;  /* 0x000000506750723e */ /* 0x000fe200048070ff */
[----:B------:R-:W-:Y:S01]  /*32f0*/  IMAD.SHL.U32 R10, R10, 0x1000000, RZ ;  /* 0x010000000a0a7824 */ /* 0x000fe200078e00ff */
[----:B------:R-:W-:Y:S02]  /*3300*/  PRMT R76, R77, 0x7604, R76 ;  /* 0x000076044d4c7816 */ /* 0x000fe4000000004c */
[----:B------:R-:W-:Y:S01]  /*3310*/  LOP3.LUT R36, R36, 0xff0000, R95, 0xf8, !PT ;  /* 0x00ff000024247812 */ /* 0x000fe200078ef85f */
[----:B------:R-:W-:Y:S01]  /*3320*/  @!P2 FMUL R43, R43, 0.5 ;  /* 0x3f0000002b2ba820 */ /* 0x000fe20000400000 */
[----:B------:R3:W5:Y:S01]  /*3330*/  MUFU.EX2 R46, R15 ;  /* 0x0000000f002e7308 */ /* 0x0007620000000800 */
[--C-:B-1----:R-:W-:Y:S01]  /*3340*/  FFMA R7, R50, UR6, -R11.reuse ;  /* 0x0000000632077c23 */ /* 0x102fe2000800080b */
[----:B------:R-:W-:Y:S01]  /*3350*/  ULDC UR6, c[0x0][0x604] ;  /* 0x0001810000067ab9 */ /* 0x000fe20000000800 */
[----:B--2---:R-:W-:Y:S01]  /*3360*/  @!P3 FMUL R34, R34, R34 ;  /* 0x000000222222b220 */ /* 0x004fe20000400000 */
[--C-:B------:R-:W-:Y:S01]  /*3370*/  FFMA R51, R51, UR6, -R11.reuse ;  /* 0x0000000633337c23 */ /* 0x100fe2000800080b */
[----:B------:R-:W-:Y:S01]  /*3380*/  FSETP.GEU.AND P3, PT, R19, -126, PT ;  /* 0xc2fc00001300780b */ /* 0x000fe20003f6e000 */
[----:B------:R-:W-:Y:S01]  /*3390*/  ULDC UR6, c[0x0][0x604] ;  /* 0x0001810000067ab9 */ /* 0x000fe20000000800 */
[----:B------:R-:W-:Y:S01]  /*33a0*/  LOP3.LUT R57, R57, 0xffff, RZ, 0xc0, !PT ;  /* 0x0000ffff39397812 */ /* 0x000fe200078ec0ff */
[----:B------:R-:W1:Y:S01]  /*33b0*/  MUFU.EX2 R94, R47 ;  /* 0x0000002f005e7308 */ /* 0x000e620000000800 */
[----:B------:R-:W-:Y:S01]  /*33c0*/  FSETP.GEU.AND P6, PT, R51, -126, PT ;  /* 0xc2fc00003300780b */ /* 0x000fe20003fce000 */
[----:B----4-:R-:W-:Y:S01]  /*33d0*/  @!P5 FMUL R42, R42, R42 ;  /* 0x0000002a2a2ad220 */ /* 0x010fe20000400000 */
[----:B------:R-:W-:Y:S01]  /*33e0*/  FSETP.GEU.AND P5, PT, R7, -126, PT ;  /* 0xc2fc00000700780b */ /* 0x000fe20003fae000 */
[--C-:B---3--:R-:W-:Y:S01]  /*33f0*/  FFMA R15, R54, UR6, -R11.reuse ;  /* 0x00000006360f7c23 */ /* 0x108fe2000800080b */
[----:B------:R-:W-:Y:S01]  /*3400*/  ULDC UR6, c[0x0][0x604] ;  /* 0x0001810000067ab9 */ /* 0x000fe20000000800 */
[----:B------:R-:W-:Y:S01]  /*3410*/  F2FP.SATFINITE.E4M3.F32.PACK_AB_MERGE_C R100, R103, R34, RZ ;  /* 0x000000226764723e */ /* 0x000fe200048070ff */
[----:B------:R-:W-:Y:S01]  /*3420*/  FFMA R55, R55, UR6, -R11 ;  /* 0x0000000637377c23 */ /* 0x000fe2000800080b */
[----:B------:R2:W3:Y:S01]  /*3430*/  MUFU.EX2 R92, R43 ;  /* 0x0000002b005c7308 */ /* 0x0004e20000000800 */
[----:B-----5:R-:W-:Y:S01]  /*3440*/  @!P1 FMUL R46, R46, R46 ;  /* 0x0000002e2e2e9220 */ /* 0x020fe20000400000 */
[----:B------:R-:W-:Y:S01]  /*3450*/  @!P3 FMUL R19, R19, 0.5 ;  /* 0x3f0000001313b820 */ /* 0x000fe20000400000 */
[----:B------:R-:W-:Y:S01]  /*3460*/  FSETP.GEU.AND P1, PT, R15, -126, PT ;  /* 0xc2fc00000f00780b */ /* 0x000fe20003f2e000 */
[----:B------:R-:W-:Y:S01]  /*3470*/  ULDC UR6, c[0x0][0x604] ;  /* 0x0001810000067ab9 */ /* 0x000fe20000000800 */
[----:B------:R-:W-:Y:S01]  /*3480*/  F2FP.SATFINITE.E4M3.F32.PACK_AB_MERGE_C R104, R103, R42, RZ ;  /* 0x0000002a6768723e */ /* 0x000fe200048070ff */
[----:B------:R-:W-:Y:S01]  /*3490*/  @!P6 FMUL R51, R51, 0.5 ;  /* 0x3f0000003333e820 */ /* 0x000fe20000400000 */
[----:B------:R-:W-:Y:S01]  /*34a0*/  F2FP.SATFINITE.E4M3.F32.PACK_AB_MERGE_C R107, R103, R46, RZ ;  /* 0x0000002e676b723e */ /* 0x000fe200048070ff */
[----:B------:R-:W-:Y:S01]  /*34b0*/  @!P5 FMUL R7, R7, 0.5 ;  /* 0x3f0000000707d820 */ /* 0x000fe20000400000 */
[----:B------:R4:W5:Y:S01]  /*34c0*/  MUFU.EX2 R50, R19 ;  /* 0x0000001300327308 */ /* 0x0009620000000800 */
[----:B-1----:R-:W-:Y:S01]  /*34d0*/  @!P4 FMUL R94, R94, R94 ;  /* 0x0000005e5e5ec220 */ /* 0x002fe20000400000 */
[----:B--2---:R-:W-:Y:S01]  /*34e0*/  FADD R43, R88, R25 ;  /* 0x00000019582b7221 */ /* 0x004fe20000000000 */
[----:B------:R-:W-:Y:S01]  /*34f0*/  IMAD.U32 R104, R104, 0x10000, RZ ;  /* 0x0001000068687824 */ /* 0x000fe200078e00ff */
[----:B------:R-:W-:-:S02]  /*3500*/  F2FP.SATFINITE.E4M3.F32.PACK_AB_MERGE_C R88, R103, R88, RZ ;  /* 0x000000586758723e */ /* 0x000fc400048070ff */
[----:B------:R-:W-:Y:S01]  /*3510*/  LOP3.LUT R56, R56, 0xff, RZ, 0xc0, !PT ;  /* 0x000000ff38387812 */ /* 0x000fe200078ec0ff */
[----:B------:R-:W-:Y:S01]  /*3520*/  @!P1 FMUL R15, R15, 0.5 ;  /* 0x3f0000000f0f9820 */ /* 0x000fe20000400000 */
[----:B------:R-:W1:Y:S01]  /*3530*/  MUFU.EX2 R96, R51 ;  /* 0x0000003300607308 */ /* 0x000e620000000800 */
[--C-:B----4-:R-:W-:Y:S01]  /*3540*/  FFMA R19, R58, UR6, -R11.reuse ;  /* 0x000000063a137c23 */ /* 0x110fe2000800080b */
[----:B------:R-:W-:Y:S01]  /*3550*/  ULDC UR6, c[0x0][0x604] ;  /* 0x0001810000067ab9 */ /* 0x000fe20000000800 */
[----:B---3--:R-:W-:Y:S01]  /*3560*/  @!P2 FMUL R92, R92, R92 ;  /* 0x0000005c5c5ca220 */ /* 0x008fe20000400000 */
[--C-:B------:R-:W-:Y:S01]  /*3570*/  FFMA R59, R59, UR6, -R11.reuse ;  /* 0x000000063b3b7c23 */ /* 0x100fe2000800080b */
[----:B------:R-:W-:Y:S01]  /*3580*/  ULDC UR6, c[0x0][0x604] ;  /* 0x0001810000067ab9 */ /* 0x000fe20000000800 */
[----:B------:R-:W-:Y:S01]  /*3590*/  FSETP.GEU.AND P2, PT, R55, -126, PT ;  /* 0xc2fc00003700780b */ /* 0x000fe20003f4e000 */
[--C-:B------:R-:W-:Y:S01]  /*35a0*/  FFMA R62, R62, UR6, -R11.reuse ;  /* 0x000000063e3e7c23 */ /* 0x100fe2000800080b */
[----:B------:R2:W3:Y:S01]  /*35b0*/  MUFU.EX2 R54, R7 ;  /* 0x0000000700367308 */ /* 0x0004e20000000800 */
[----:B------:R-:W-:Y:S01]  /*35c0*/  ULDC UR6, c[0x0][0x604] ;  /* 0x0001810000067ab9 */ /* 0x000fe20000000800 */
[----:B------:R-:W-:Y:S01]  /*35d0*/  FSETP.GEU.AND P4, PT, R59, -126, PT ;  /* 0xc2fc00003b00780b */ /* 0x000fe20003f8e000 */
[--C-:B------:R-:W-:Y:S01]  /*35e0*/  FFMA R63, R63, UR6, -R11.reuse ;  /* 0x000000063f3f7c23 */ /* 0x100fe2000800080b */
[----:B-----5:R-:W-:Y:S01]  /*35f0*/  @!P3 FMUL R50, R50, R50 ;  /* 0x000000323232b220 */ /* 0x020fe20000400000 */
[----:B------:R-:W-:Y:S01]  /*3600*/  FSETP.GEU.AND P3, PT, R19, -126, PT ;  /* 0xc2fc00001300780b */ /* 0x000fe20003f6e000 */
[----:B------:R-:W-:Y:S01]  /*3610*/  ULDC UR6, c[0x0][0x604] ;  /* 0x0001810000067ab9 */ /* 0x000fe20000000800 */
[----:B------:R-:W-:Y:S01]  /*3620*/  LOP3.LUT R101, R101, 0xff0000, R104, 0xf8, !PT ;  /* 0x00ff000065657812 */ /* 0x000fe200078ef868 */
[----:B------:R4:W5:Y:S01]  /*3630*/  MUFU.EX2 R58, R15 ;  /* 0x0000000f003a7308 */ /* 0x0009620000000800 */
[----:B-1----:R-:W-:Y:S01]  /*3640*/  @!P6 FMUL R96, R96, R96 ;  /* 0x000000606060e220 */ /* 0x002fe20000400000 */
[----:B------:R-:W-:Y:S01]  /*3650*/  FSETP.GEU.AND P6, PT, R63, -126, PT ;  /* 0xc2fc00003f00780b */ /* 0x000fe20003fce000 */
[----:B------:R-:W-:Y:S01]  /*3660*/  @!P2 FMUL R55, R55, 0.5 ;  /* 0x3f0000003737a820 */ /* 0x000fe20000400000 */
[--C-:B------:R-:W-:Y:S01]  /*3670*/  FFMA R66, R66, UR6, -R11.reuse ;  /* 0x0000000642427c23 */ /* 0x100fe2000800080b */
[----:B------:R-:W-:Y:S01]  /*3680*/  ULDC UR6, c[0x0][0x604] ;  /* 0x0001810000067ab9 */ /* 0x000fe20000000800 */
[----:B--2---:R-:W-:Y:S01]  /*3690*/  LOP3.LUT R7, R0, 0x3, RZ, 0xc0, !PT ;  /* 0x0000000300077812 */ /* 0x004fe200078ec0ff */
[----:B------:R-:W-:Y:S01]  /*36a0*/  @!P4 FMUL R59, R59, 0.5 ;  /* 0x3f0000003b3bc820 */ /* 0x000fe20000400000 */
[----:B------:R-:W1:Y:S01]  /*36b0*/  MUFU.EX2 R98, R55 ;  /* 0x0000003700627308 */ /* 0x000e620000000800 */
[----:B---3--:R-:W-:Y:S01]  /*36c0*/  @!P5 FMUL R54, R54, R54 ;  /* 0x000000363636d220 */ /* 0x008fe20000400000 */
[----:B------:R-:W-:Y:S01]  /*36d0*/  FSETP.GEU.AND P5, PT, R62, -126, PT ;  /* 0xc2fc00003e00780b */ /* 0x000fe20003fae000 */
[----:B------:R-:W-:Y:S01]  /*36e0*/  @!P3 FMUL R19, R19, 0.5 ;  /* 0x3f0000001313b820 */ /* 0x000fe20000400000 */
[----:B------:R-:W-:Y:S01]  /*36f0*/  FFMA R67, R67, UR6, -R11 ;  /* 0x0000000643437c23 */ /* 0x000fe2000800080b */
[----:B------:R-:W-:Y:S01]  /*3700*/  ULDC UR6, c[0x0][0x604] ;  /* 0x0001810000067ab9 */ /* 0x000fe20000000800 */
[----:B----4-:R-:W-:-:S02]  /*3710*/  IMAD.U32 R15, RZ, RZ, UR7 ;  /* 0x00000007ff0f7e24 */ /* 0x010fc4000f8e00ff */
[----:B------:R-:W-:Y:S01]  /*3720*/  @!P6 FMUL R63, R63, 0.5 ;  /* 0x3f0000003f3fe820 */ /* 0x000fe20000400000 */
[----:B------:R-:W2:Y:S01]  /*3730*/  MUFU.EX2 R59, R59 ;  /* 0x0000003b003b7308 */ /* 0x000ea20000000800 */
[----:B-----5:R-:W-:Y:S01]  /*3740*/  @!P1 FMUL R58, R58, R58 ;  /* 0x0000003a3a3a9220 */ /* 0x020fe20000400000 */
[----:B------:R-:W-:Y:S01]  /*3750*/  FSETP.GEU.AND P1, PT, R66, -126, PT ;  /* 0xc2fc00004200780b */ /* 0x000fe20003f2e000 */
[--C-:B------:R-:W-:Y:S01]  /*3760*/  FFMA R70, R70, UR6, -R11.reuse ;  /* 0x0000000646467c23 */ /* 0x100fe2000800080b */
[----:B------:R-:W-:Y:S01]  /*3770*/  ULDC UR6, c[0x0][0x604] ;  /* 0x0001810000067ab9 */ /* 0x000fe20000000800 */
[----:B------:R-:W-:Y:S02]  /*3780*/  VIADD R7, R7, 0xffffffff ;  /* 0xffffffff07077836 */ /* 0x000fe40000000000 */
[--C-:B------:R-:W-:Y:S01]  /*3790*/  FFMA R71, R71, UR6, -R11.reuse ;  /* 0x0000000647477c23 */ /* 0x100fe2000800080b */
[----:B------:R-:W-:Y:S01]  /*37a0*/  @!P5 FMUL R62, R62, 0.5 ;  /* 0x3f0000003e3ed820 */ /* 0x000fe20000400000 */
[----:B------:R-:W3:Y:S01]  /*37b0*/  MUFU.EX2 R63, R63 ;  /* 0x0000003f003f7308 */ /* 0x000ee20000000800 */
[----:B-1----:R-:W-:Y:S01]  /*37c0*/  @!P2 FMUL R98, R98, R98 ;  /* 0x000000626262a220 */ /* 0x002fe20000400000 */
[----:B------:R-:W-:Y:S01]  /*37d0*/  FSETP.GEU.AND P2, PT, R67, -126, PT ;  /* 0xc2fc00004300780b */ /* 0x000fe20003f4e000 */
[----:B------:R-:W-:Y:S01]  /*37e0*/  ULDC UR6, c[0x0][0x604] ;  /* 0x0001810000067ab9 */ /* 0x000fe20000000800 */
[----:B------:R1:W-:Y:S01]  /*37f0*/  SYNCS.ARRIVE.TRANS64.A1T0 RZ, [R15+UR29], RZ ;  /* 0x000000ff0fff79a7 */ /* 0x0003e2000810001d */
[--C-:B------:R-:W-:Y:S01]  /*3800*/  FFMA R74, R74, UR6, -R11.reuse ;  /* 0x000000064a4a7c23 */ /* 0x100fe2000800080b */
[----:B------:R-:W-:Y:S01]  /*3810*/  ULDC UR6, c[0x0][0x604] ;  /* 0x0001810000067ab9 */ /* 0x000fe20000000800 */
[----:B------:R-:W-:Y:S01]  /*3820*/  @!P1 FMUL R66, R66, 0.5 ;  /* 0x3f00000042429820 */ /* 0x000fe20000400000 */
[----:B------:R-:W4:Y:S01]  /*3830*/  MUFU.EX2 R21, R19 ;  /* 0x0000001300157308 */ /* 0x000f220000000800 */
[----:B--2---:R-:W-:Y:S01]  /*3840*/  @!P4 FMUL R59, R59, R59 ;  /* 0x0000003b3b3bc220 */ /* 0x004fe20000400000 */
[----:B------:R-:W-:Y:S01]  /*3850*/  FSETP.GEU.AND P4, PT, R71, -126, PT ;  /* 0xc2fc00004700780b */ /* 0x000fe20003f8e000 */
[----:B------:R-:W-:Y:S01]  /*3860*/  FFMA R78, R78, UR6, -R11 ;  /* 0x000000064e4e7c23 */ /* 0x000fe2000800080b */
[----:B------:R-:W-:Y:S01]  /*3870*/  ULDC UR6, c[0x0][0x604] ;  /* 0x0001810000067ab9 */ /* 0x000fe20000000800 */
[----:B------:R-:W-:Y:S01]  /*3880*/  FADD R47, R4, R59 ;  /* 0x0000003b042f7221 */ /* 0x000fe20000000000 */
[--C-:B------:R-:W-:Y:S01]  /*3890*/  FFMA R79, R79, UR6, -R11.reuse ;  /* 0x000000064f4f7c23 */ /* 0x100fe2000800080b */
[----:B------:R-:W-:Y:S01]  /*38a0*/  @!P2 FMUL R67, R67, 0.5 ;  /* 0x3f0000004343a820 */ /* 0x000fe20000400000 */
[----:B------:R-:W2:Y:S01]  /*38b0*/  MUFU.EX2 R62, R62 ;  /* 0x0000003e003e7308 */ /* 0x000ea20000000800 */
[----:B---3--:R-:W-:Y:S01]  /*38c0*/  @!P6 FMUL R63, R63, R63 ;  /* 0x0000003f3f3fe220 */ /* 0x008fe20000400000 */
[----:B------:R-:W-:Y:S01]  /*38d0*/  FSETP.GEU.AND P6, PT, R75, -126, PT ;  /* 0xc2fc00004b00780b */ /* 0x000fe20003fce000 */
[----:B------:R-:W-:Y:S01]  /*38e0*/  ULDC UR6, c[0x0][0x604] ;  /* 0x0001810000067ab9 */ /* 0x000fe20000000800 */
[----:B-1----:R-:W-:Y:S01]  /*38f0*/  F2FP.SATFINITE.E4M3.F32.PACK_AB_MERGE_C R15, R103, R90, RZ ;  /* 0x0000005a670f723e */ /* 0x002fe200048070ff */
[--C-:B------:R-:W-:Y:S01]  /*3900*/  FFMA R82, R82, UR6, -R11.reuse ;  /* 0x0000000652527c23 */ /* 0x100fe2000800080b */
[----:B------:R-:W-:Y:S01]  /*3910*/  ULDC UR6, c[0x0][0x604] ;  /* 0x0001810000067ab9 */ /* 0x000fe20000000800 */
[----:B------:R-:W-:Y:S01]  /*3920*/  @!P4 FMUL R71, R71, 0.5 ;  /* 0x3f0000004747c820 */ /* 0x000fe20000400000 */
[----:B------:R-:W1:Y:S01]  /*3930*/  MUFU.EX2 R66, R66 ;  /* 0x0000004200427308 */ /* 0x000e620000000800 */
[----:B----4-:R-:W-:Y:S01]  /*3940*/  @!P3 FMUL R21, R21, R21 ;  /* 0x000000151515b220 */ /* 0x010fe20000400000 */
[----:B------:R-:W-:Y:S01]  /*3950*/  FSETP.GEU.AND P3, PT, R70, -126, PT ;  /* 0xc2fc00004600780b */ /* 0x000fe20003f6e000 */
[----:B------:R-:W-:Y:S01]  /*3960*/  FFMA R83, R83, UR6, -R11 ;  /* 0x0000000653537c23 */ /* 0x000fe2000800080b */
[----:B------:R-:W-:Y:S01]  /*3970*/  ULDC UR6, c[0x0][0x604] ;  /* 0x0001810000067ab9 */ /* 0x000fe20000000800 */
[----:B------:R-:W-:Y:S01]  /*3980*/  FADD R45, R26, R21 ;  /* 0x000000151a2d7221 */ /* 0x000fe20000000000 */
[----:B------:R-:W-:Y:S01]  /*3990*/  FFMA R11, R87, UR6, -R11 ;  /* 0x00000006570b7c23 */ /* 0x000fe2000800080b */
[----:B------:R-:W-:Y:S01]  /*39a0*/  @!P6 FMUL R75, R75, 0.5 ;  /* 0x3f0000004b4be820 */ /* 0x000fe20000400000 */
[----:B------:R-:W3:Y:S01]  /*39b0*/  MUFU.EX2 R67, R67 ;  /* 0x0000004300437308 */ /* 0x000ee20000000800 */
[----:B--2---:R-:W-:Y:S01]  /*39c0*/  @!P5 FMUL R62, R62, R62 ;  /* 0x0000003e3e3ed220 */ /* 0x004fe20000400000 */
[----:B------:R-:W-:Y:S01]  /*39d0*/  FSETP.GEU.AND P5, PT, R74, -126, PT ;  /* 0xc2fc00004a00780b */ /* 0x000fe20003fae000 */
[----:B------:R-:W-:Y:S01]  /*39e0*/  FADD R51, R6, R63 ;  /* 0x0000003f06337221 */ /* 0x000fe20000000000 */
[C---:B------:R-:W-:Y:S01]  /*39f0*/  F2FP.SATFINITE.E4M3.F32.PACK_AB_MERGE_C R87, R103.reuse, R24, RZ ;  /* 0x000000186757723e */ /* 0x040fe200048070ff */
[----:B------:R-:W-:Y:S01]  /*3a00*/  FADD R49, R30, R62 ;  /* 0x0000003e1e317221 */ /* 0x000fe20000000000 */
[----:B------:R-:W-:Y:S01]  /*3a10*/  F2FP.SATFINITE.E4M3.F32.PACK_AB_MERGE_C R24, R103, R26, RZ ;  /* 0x0000001a6718723e */ /* 0x000fe200048070ff */
[----:B------:R-:W-:Y:S01]  /*3a20*/  @!P3 FMUL R70, R70, 0.5 ;  /* 0x3f0000004646b820 */ /* 0x000fe20000400000 */
[----:B------:R-:W2:Y:S01]  /*3a30*/  MUFU.EX2 R71, R71 ;  /* 0x0000004700477308 */ /* 0x000ea20000000800 */
[----:B-1----:R-:W-:Y:S01]  /*3a40*/  @!P1 FMUL R66, R66, R66 ;  /* 0x0000004242429220 */ /* 0x002fe20000400000 */
[----:B------:R-:W-:Y:S01]  /*3a50*/  FSETP.GEU.AND P1, PT, R78, -126, PT ;  /* 0xc2fc00004e00780b */ /* 0x000fe20003f2e000 */
[----:B------:R-:W-:Y:S01]  /*3a60*/  FADD R30, R32, R64 ;  /* 0x00000040201e7221 */ /* 0x000fe20000000000 */
[----:B------:R-:W-:Y:S01]  /*3a70*/  FADD R26, R28, R60 ;  /* 0x0000003c1c1a7221 */ /* 0x000fe20000000000 */
[----:B------:R-:W-:Y:S01]  /*3a80*/  FADD R32, R16, R65 ;  /* 0x0000004110207221 */ /* 0x000fe20000000000 */
[----:B------:R-:W-:Y:S01]  /*3a90*/  FADD R28, R12, R61 ;  /* 0x0000003d0c1c7221 */ /* 0x000fe20000000000 */
[----:B------:R-:W-:Y:S01]  /*3aa0*/  @!P5 FMUL R74, R74, 0.5 ;  /* 0x3f0000004a4ad820 */ /* 0x000fe20000400000 */
[----:B------:R-:W1:Y:S01]  /*3ab0*/  MUFU.EX2 R75, R75 ;  /* 0x0000004b004b7308 */ /* 0x000e620000000800 */
[----:B---3--:R-:W-:Y:S01]  /*3ac0*/  @!P2 FMUL R67, R67, R67 ;  /* 0x000000434343a220 */ /* 0x008fe20000400000 */
[----:B------:R-:W-:Y:S01]  /*3ad0*/  FSETP.GEU.AND P2, PT, R79, -126, PT ;  /* 0xc2fc00004f00780b */ /* 0x000fe20003f4e000 */
[----:B------:R-:W-:Y:S01]  /*3ae0*/  FADD R32, R32, R41 ;  /* 0x0000002920207221 */ /* 0x000fe20000000000 */
[----:B------:R-:W-:Y:S01]  /*3af0*/  F2FP.SATFINITE.E4M3.F32.PACK_AB_MERGE_C R12, R103, R59, RZ ;  /* 0x0000003b670c723e */ /* 0x000fe200048070ff */
[----:B------:R-:W-:Y:S01]  /*3b00*/  FADD R55, R38, R67 ;  /* 0x0000004326377221 */ /* 0x000fe20000000000 */
[----:B------:R-:W-:Y:S01]  /*3b10*/  FADD R38, R20, R73 ;  /* 0x0000004914267221 */ /* 0x000fe20000000000 */
[----:B------:R-:W-:Y:S01]  /*3b20*/  @!P1 FMUL R78, R78, 0.5 ;  /* 0x3f0000004e4e9820 */ /* 0x000fe20000400000 */
[----:B------:R-:W3:Y:S01]  /*3b30*/  MUFU.EX2 R70, R70 ;  /* 0x0000004600467308 */ /* 0x000ee20000000800 */
[----:B--2---:R-:W-:Y:S01]  /*3b40*/  @!P4 FMUL R71, R71, R71 ;  /* 0x000000474747c220 */ /* 0x004fe20000400000 */
[----:B------:R-:W-:Y:S01]  /*3b50*/  FSETP.GEU.AND P4, PT, R83, -126, PT ;  /* 0xc2fc00005300780b */ /* 0x000fe20003f8e000 */
[----:B------:R-:W-:Y:S01]  /*3b60*/  FADD R26, R26, R35 ;  /* 0x000000231a1a7221 */ /* 0x000fe20000000000 */
[----:B------:R-:W-:Y:S01]  /*3b70*/  F2FP.SATFINITE.E4M3.F32.PACK_AB_MERGE_C R59, R103, R25, RZ ;  /* 0x00000019673b723e */ /* 0x000fe200048070ff */
        /* <DEDUP_REMOVED lines=8> */
[----:B------:R-:W-:Y:S01]  /*3c00*/  LOP3.LUT R33, R108, 0xffff, RZ, 0xc0, !PT ;  /* 0x0000ffff6c217812 */ /* 0x000fe200078ec0ff */
[----:B------:R-:W-:Y:S01]  /*3c10*/  FADD R53, R34, R66 ;  /* 0x0000004222357221 */ /* 0x000fe20000000000 */
[----:B------:R-:W-:Y:S01]  /*3c20*/  @!P4 FMUL R83, R83, 0.5 ;  /* 0x3f0000005353c820 */ /* 0x000fe20000400000 */
[----:B------:R-:W1:Y:S01]  /*3c30*/  MUFU.EX2 R78, R78 ;  /* 0x0000004e004e7308 */ /* 0x000e620000000800 */
[----:B---3--:R-:W-:Y:S01]  /*3c40*/  @!P3 FMUL R70, R70, R70 ;  /* 0x000000464646b220 */ /* 0x008fe20000400000 */
[----:B------:R-:W-:Y:S01]  /*3c50*/  FSETP.GEU.AND P3, PT, R82, -126, PT ;  /* 0xc2fc00005200780b */ /* 0x000fe20003f6e000 */
[----:B------:R-:W-:Y:S01]  /*3c60*/  FADD R34, R18, R69 ;  /* 0x0000004512227221 */ /* 0x000fe20000000000 */
[C---:B------:R-:W-:Y:S01]  /*3c70*/  F2FP.SATFINITE.E4M3.F32.PACK_AB_MERGE_C R16, R103.reuse, R96, RZ ;  /* 0x000000606710723e */ /* 0x040fe200048070ff */
[----:B------:R-:W-:Y:S01]  /*3c80*/  FADD R30, R30, R39 ;  /* 0x000000271e1e7221 */ /* 0x000fe20000000000 */
[----:B------:R-:W-:Y:S01]  /*3c90*/  F2FP.SATFINITE.E4M3.F32.PACK_AB_MERGE_C R109, R103, R50, RZ ;  /* 0x00000032676d723e */ /* 0x000fe200048070ff */
[----:B------:R-:W-:Y:S01]  /*3ca0*/  @!P6 FMUL R11, R11, 0.5 ;  /* 0x3f0000000b0be820 */ /* 0x000fe20000400000 */
[----:B------:R3:W4:Y:S01]  /*3cb0*/  MUFU.EX2 R23, R83 ;  /* 0x0000005300177308 */ /* 0x0007220000000800 */
        /* <DEDUP_REMOVED lines=8> */
[----:B---3--:R-:W-:Y:S01]  /*3d40*/  FADD R83, R42, R70 ;  /* 0x000000462a537221 */ /* 0x008fe20000000000 */
[----:B-1----:R-:W-:Y:S01]  /*3d50*/  @!P1 FMUL R78, R78, R78 ;  /* 0x0000004e4e4e9220 */ /* 0x002fe20000400000 */
[----:B------:R-:W-:Y:S01]  /*3d60*/  FADD R42, R90, R71 ;  /* 0x000000475a2a7221 */ /* 0x000fe20000000000 */
[----:B------:R-:W-:Y:S01]  /*3d70*/  ISETP.GT.U32.AND P1, PT, R7, 0x1, PT ;  /* 0x000000010700780c */ /* 0x000fe20003f24070 */
[----:B------:R-:W-:Y:S01]  /*3d80*/  FADD R90, R46, R74 ;  /* 0x0000004a2e5a7221 */ /* 0x000fe20000000000 */
[----:B------:R-:W-:Y:S01]  /*3d90*/  FADD R46, R92, R75 ;  /* 0x0000004b5c2e7221 */ /* 0x000fe20000000000 */
[----:B------:R-:W-:Y:S01]  /*3da0*/  @!P5 FMUL R86, R86, 0.5 ;  /* 0x3f0000005656d820 */ /* 0x000fe20000400000 */
[----:B------:R1:W3:Y:S01]  /*3db0*/  MUFU.EX2 R27, R11 ;  /* 0x0000000b001b7308 */ /* 0x0002e20000000800 */
[----:B------:R-:W-:Y:S01]  /*3dc0*/  F2FP.SATFINITE.E4M3.F32.PACK_AB_MERGE_C R7, R103, R92, RZ ;  /* 0x0000005c6707723e */ /* 0x000fe200048070ff */
[----:B----4-:R-:W-:Y:S01]  /*3dd0*/  @!P4 FMUL R23, R23, R23 ;  /* 0x000000171717c220 */ /* 0x010fe20000400000 */
[C---:B------:R-:W-:Y:S01]  /*3de0*/  F2FP.SATFINITE.E4M3.F32.PACK_AB_MERGE_C R92, R103.reuse, R44, RZ ;  /* 0x0000002c675c723e */ /* 0x040fe200048070ff */
[----:B------:R-:W-:Y:S01]  /*3df0*/  FADD R44, R50, R78 ;  /* 0x0000004e322c7221 */ /* 0x000fe20000000000 */
[----:B------:R-:W-:Y:S01]  /*3e00*/  F2FP.SATFINITE.E4M3.F32.PACK_AB_MERGE_C R61, R103, R61, RZ ;  /* 0x0000003d673d723e */ /* 0x000fe200048070ff */
[----:B------:R-:W-:Y:S01]  /*3e10*/  FADD R52, R96, R23 ;  /* 0x0000001760347221 */ /* 0x000fe20000000000 */
[----:B------:R-:W-:Y:S01]  /*3e20*/  LOP3.LUT R92, R92, 0xff, RZ, 0xc0, !PT ;  /* 0x000000ff5c5c7812 */ /* 0x000fe200078ec0ff */
[----:B------:R-:W4:Y:S01]  /*3e30*/  MUFU.EX2 R82, R82 ;  /* 0x0000005200527308 */ /* 0x000f220000000800 */
[----:B--2---:R-:W-:Y:S01]  /*3e40*/  @!P2 FMUL R79, R79, R79 ;  /* 0x0000004f4f4fa220 */ /* 0x004fe20000400000 */
[----:B-1----:R-:W-:Y:S01]  /*3e50*/  F2FP.SATFINITE.E4M3.F32.PACK_AB_MERGE_C R11, R103, R94, RZ ;  /* 0x0000005e670b723e */ /* 0x002fe200048070ff */
[----:B------:R-:W-:Y:S01]  /*3e60*/  FADD R46, R47, R46 ;  /* 0x0000002e2f2e7221 */ /* 0x000fe20000000000 */
[----:B------:R-:W-:Y:S01]  /*3e70*/  PRMT R92, R33, 0x7604, R92 ;  /* 0x00007604215c7816 */ /* 0x000fe2000000005c */
[----:B------:R-:W-:-:S02]  /*3e80*/  IMAD.U32 R33, R24, 0x10000, RZ ;  /* 0x0001000018217824 */ /* 0x000fc400078e00ff */
[----:B------:R-:W-:Y:S01]  /*3e90*/  FADD R50, R94, R79 ;  /* 0x0000004f5e327221 */ /* 0x000fe20000000000 */
[----:B------:R-:W-:Y:S01]  /*3ea0*/  IMAD.U32 R24, R107, 0x10000, RZ ;  /* 0x000100006b187824 */ /* 0x000fe200078e00ff */
[----:B------:R-:W1:Y:S01]  /*3eb0*/  MUFU.EX2 R86, R86 ;  /* 0x0000005600567308 */ /* 0x000e620000000800 */
[----:B------:R-:W-:Y:S01]  /*3ec0*/  F2FP.SATFINITE.E4M3.F32.PACK_AB_MERGE_C R96, R103, R17, RZ ;  /* 0x000000116760723e */ /* 0x000fe200048070ff */
[----:B---3--:R-:W-:Y:S01]  /*3ed0*/  @!P6 FMUL R27, R27, R27 ;  /* 0x0000001b1b1be220 */ /* 0x008fe20000400000 */
[----:B------:R-:W-:Y:S01]  /*3ee0*/  LOP3.LUT R6, R6, 0xffff, RZ, 0xc0, !PT ;  /* 0x0000ffff06067812 */ /* 0x000fe200078ec0ff */
[----:B------:R-:W-:Y:S01]  /*3ef0*/  IMAD.U32 R109, R109, 0x10000, RZ ;  /* 0x000100006d6d7824 */ /* 0x000fe200078e00ff */
[C---:B------:R-:W-:Y:S01]  /*3f00*/  F2FP.SATFINITE.E4M3.F32.PACK_AB_MERGE_C R94, R103.reuse, R48, RZ ;  /* 0x00000030675e723e */ /* 0x040fe200048070ff */
[----:B------:R-:W-:Y:S01]  /*3f10*/  FADD R85, R98, R27 ;  /* 0x0000001b62557221 */ /* 0x000fe20000000000 */
[C---:B------:R-:W-:Y:S01]  /*3f20*/  F2FP.SATFINITE.E4M3.F32.PACK_AB_MERGE_C R62, R103.reuse, R62, RZ ;  /* 0x0000003e673e723e */ /* 0x040fe200048070ff */
[----:B------:R-:W-:Y:S01]  /*3f30*/  FADD R26, R28, R43 ;  /* 0x0000002b1c1a7221 */ /* 0x000fe20000000000 */
[----:B------:R-:W-:Y:S01]  /*3f40*/  F2FP.SATFINITE.E4M3.F32.PACK_AB_MERGE_C R17, R103, R63, RZ ;  /* 0x0000003f6711723e */ /* 0x000fe200048070ff */
[----:B----4-:R-:W-:Y:S01]  /*3f50*/  @!P3 FMUL R82, R82, R82 ;  /* 0x000000525252b220 */ /* 0x010fe20000400000 */
[----:B------:R-:W-:Y:S01]  /*3f60*/  LOP3.LUT R7, R7, 0xffff, RZ, 0xc0, !PT ;  /* 0x0000ffff07077812 */ /* 0x000fe200078ec0ff */
[----:B------:R-:W-:Y:S01]  /*3f70*/  IMAD.U32 R39, R62, 0x10000, RZ ;  /* 0x000100003e277824 */ /* 0x000fe200078e00ff */
[----:B------:R-:W-:Y:S01]  /*3f80*/  LOP3.LUT R16, R16, 0xffff, RZ, 0xc0, !PT ;  /* 0x0000ffff10107812 */ /* 0x000fe200078ec0ff */
[----:B------:R-:W-:Y:S01]  /*3f90*/  FADD R48, R54, R82 ;  /* 0x0000005236307221 */ /* 0x000fe20000000000 */
[----:B------:R-:W-:Y:S01]  /*3fa0*/  LOP3.LUT R60, R60, 0xff, RZ, 0xc0, !PT ;  /* 0x000000ff3c3c7812 */ /* 0x000fe200078ec0ff */
[----:B------:R-:W-:Y:S01]  /*3fb0*/  FADD R31, R29, R30 ;  /* 0x0000001e1d1f7221 */ /* 0x000fe20000000000 */
[----:B------:R-:W-:Y:S01]  /*3fc0*/  LOP3.LUT R61, R61, 0xffff, RZ, 0xc0, !PT ;  /* 0x0000ffff3d3d7812 */ /* 0x000fe200078ec0ff */
[----:B-1----:R-:W-:Y:S01]  /*3fd0*/  @!P5 FMUL R86, R86, R86 ;  /* 0x000000565656d220 */ /* 0x002fe20000400000 */
[----:B------:R-:W-:Y:S01]  /*3fe0*/  LOP3.LUT R105, R105, 0xff0000, R24, 0xf8, !PT ;  /* 0x00ff000069697812 */ /* 0x000fe200078ef818 */
[----:B------:R-:W-:Y:S01]  /*3ff0*/  FADD R31, R31, R32 ;  /* 0x000000201f1f7221 */ /* 0x000fe20000000000 */
[----:B------:R-:W-:Y:S01]  /*4000*/  LOP3.LUT R19, R19, 0xffff, RZ, 0xc0, !PT ;  /* 0x0000ffff13137812 */ /* 0x000fe200078ec0ff */
[----:B------:R-:W-:Y:S01]  /*4010*/  FADD R44, R49, R44 ;  /* 0x0000002c312c7221 */ /* 0x000fe20000000000 */
[----:B------:R-:W-:Y:S01]  /*4020*/  F2FP.SATFINITE.E4M3.F32.PACK_AB_MERGE_C R4, R103, R4, RZ ;  /* 0x000000046704723e */ /* 0x000fe200048070ff */
[----:B------:R-:W-:Y:S01]  /*4030*/  FADD R48, R53, R48 ;  /* 0x0000003035307221 */ /* 0x000fe20000000000 */
[----:B------:R-:W-:Y:S01]  /*4040*/  LOP3.LUT R24, R15, 0xffff, RZ, 0xc0, !PT ;  /* 0x0000ffff0f187812 */ /* 0x000fe200078ec0ff */
[----:B------:R-:W-:Y:S01]  /*4050*/  IMAD.SHL.U32 R15, R6, 0x1000000, RZ ;  /* 0x01000000060f7824 */ /* 0x000fe200078e00ff */
[----:B------:R-:W-:Y:S01]  /*4060*/  F2FP.SATFINITE.E4M3.F32.PACK_AB_MERGE_C R20, R103, R67, RZ ;  /* 0x000000436714723e */ /* 0x000fe200048070ff */
[----:B------:R-:W-:Y:S01]  /*4070*/  IMAD.SHL.U32 R6, R7, 0x1000000, RZ ;  /* 0x0100000007067824 */ /* 0x000fe200078e00ff */
[----:B------:R-:W-:Y:S01]  /*4080*/  LOP3.LUT R94, R94, 0xff, RZ, 0xc0, !PT ;  /* 0x000000ff5e5e7812 */ /* 0x000fe200078ec0ff */
[----:B------:R-:W-:Y:S01]  /*4090*/  IMAD.SHL.U32 R7, R16, 0x1000000, RZ ;  /* 0x0100000010077824 */ /* 0x000fe200078e00ff */
[----:B------:R-:W-:Y:S01]  /*40a0*/  LOP3.LUT R35, R110, 0xffff, RZ, 0xc0, !PT ;  /* 0x0000ffff6e237812 */ /* 0x000fe200078ec0ff */
[----:B------:R-:W-:Y:S01]  /*40b0*/  IMAD.SHL.U32 R16, R19, 0x1000000, RZ ;  /* 0x0100000013107824 */ /* 0x000fe200078e00ff */
[----:B------:R-:W-:Y:S01]  /*40c0*/  LOP3.LUT R17, R17, 0xffff, RZ, 0xc0, !PT ;  /* 0x0000ffff11117812 */ /* 0x000fe200078ec0ff */
[----:B------:R-:W-:Y:S01]  /*40d0*/  IMAD.SHL.U32 R24, R24, 0x1000000, RZ ;  /* 0x0100000018187824 */ /* 0x000fe200078e00ff */
[----:B------:R-:W-:Y:S01]  /*40e0*/  F2FP.SATFINITE.E4M3.F32.PACK_AB_MERGE_C R98, R103, R21, RZ ;  /* 0x000000156762723e */ /* 0x000fe200048070ff */
[----:B------:R-:W-:Y:S01]  /*40f0*/  FADD R55, R55, R52 ;  /* 0x0000003437377221 */ /* 0x000fe20000000000 */
[----:B------:R-:W-:Y:S01]  /*4100*/  LOP3.LUT R87, R87, 0xff, RZ, 0xc0, !PT ;  /* 0x000000ff57577812 */ /* 0x000fe200078ec0ff */
[----:B------:R-:W-:Y:S01]  /*4110*/  FADD R50, R51, R50 ;  /* 0x0000003233327221 */ /* 0x000fe20000000000 */
[----:B------:R-:W-:Y:S01]  /*4120*/  LOP3.LUT R34, R89, 0xffff, RZ, 0xc0, !PT ;  /* 0x0000ffff59227812 */ /* 0x000fe200078ec0ff */
[----:B------:R-:W-:Y:S01]  /*4130*/  IMAD.U32 R98, R98, 0x10000, RZ ;  /* 0x0001000062627824 */ /* 0x000fe200078e00ff */
[C---:B------:R-:W-:Y:S01]  /*4140*/  F2FP.SATFINITE.E4M3.F32.PACK_AB_MERGE_C R78, R103.reuse, R78, RZ ;  /* 0x0000004e674e723e */ /* 0x040fe200048070ff */
[----:B------:R-:W-:Y:S01]  /*4150*/  FADD R85, R42, R85 ;  /* 0x000000552a557221 */ /* 0x000fe20000000000 */
[----:B------:R-:W-:Y:S01]  /*4160*/  F2FP.SATFINITE.E4M3.F32.PACK_AB_MERGE_C R21, R103, R79, RZ ;  /* 0x0000004f6715723e */ /* 0x000fe200048070ff */
[----:B------:R-:W-:Y:S01]  /*4170*/  FADD R28, R46, R55 ;  /* 0x000000372e1c7221 */ /* 0x000fe20000000000 */
[----:B------:R-:W-:Y:S01]  /*4180*/  LOP3.LUT R38, R99, 0xffff, RZ, 0xc0, !PT ;  /* 0x0000ffff63267812 */ /* 0x000fe200078ec0ff */
[----:B------:R-:W-:Y:S01]  /*4190*/  IMAD.U32 R47, R78, 0x10000, RZ ;  /* 0x000100004e2f7824 */ /* 0x000fe200078e00ff */
[----:B------:R-:W-:Y:S01]  /*41a0*/  PRMT R60, R61, 0x7604, R60 ;  /* 0x000076043d3c7816 */ /* 0x000fe2000000003c */
[----:B------:R-:W-:Y:S01]  /*41b0*/  FADD R29, R50, R85 ;  /* 0x00000055321d7221 */ /* 0x000fe20000000000 */
[----:B------:R-:W-:Y:S01]  /*41c0*/  LOP3.LUT R4, R4, 0xffff, RZ, 0xc0, !PT ;  /* 0x0000ffff04047812 */ /* 0x000fe200078ec0ff */
[----:B------:R-:W-:Y:S01]  /*41d0*/  FADD R26, R25, R26 ;  /* 0x0000001a191a7221 */ /* 0x000fe20000000000 */
[----:B------:R-:W-:Y:S01]  /*41e0*/  PRMT R94, R35, 0x7604, R94 ;  /* 0x00007604235e7816 */ /* 0x000fe2000000005e */
[----:B------:R-:W-:Y:S01]  /*41f0*/  IMAD.U32 R35, R100, 0x10000, RZ ;  /* 0x0001000064237824 */ /* 0x000fe200078e00ff */
[----:B------:R-:W-:Y:S01]  /*4200*/  LOP3.LUT R19, R20, 0xffff, RZ, 0xc0, !PT ;  /* 0x0000ffff14137812 */ /* 0x000fe200078ec0ff */
[----:B------:R-:W-:Y:S01]  /*4210*/  IMAD.SHL.U32 R20, R17, 0x1000000, RZ ;  /* 0x0100000011147824 */ /* 0x000fe200078e00ff */
[C---:B------:R-:W-:Y:S01]  /*4220*/  F2FP.SATFINITE.E4M3.F32.PACK_AB_MERGE_C R111, R103.reuse, R54, RZ ;  /* 0x00000036676f723e */ /* 0x040fe200048070ff */
[----:B------:R-:W-:Y:S01]  /*4230*/  FADD R54, R58, R86 ;  /* 0x000000563a367221 */ /* 0x000fe20000000000 */
[----:B------:R-:W-:Y:S01]  /*4240*/  F2FP.SATFINITE.E4M3.F32.PACK_AB_MERGE_C R69, R103, R69, RZ ;  /* 0x000000456745723e */ /* 0x000fe200048070ff */
[----:B------:R-:W-:Y:S01]  /*4250*/  IMAD.SHL.U32 R4, R4, 0x1000000, RZ ;  /* 0x0100000004047824 */ /* 0x000fe200078e00ff */
[----:B------:R-:W-:Y:S01]  /*4260*/  PRMT R34, R34, 0x7604, R87 ;  /* 0x0000760422227816 */ /* 0x000fe20000000057 */
[----:B------:R-:W-:Y:S01]  /*4270*/  IMAD.U32 R111, R111, 0x10000, RZ ;  /* 0x000100006f6f7824 */ /* 0x000fe200078e00ff */
[----:B------:R-:W-:Y:S01]  /*4280*/  PRMT R38, R38, 0x7604, R97 ;  /* 0x0000760426267816 */ /* 0x000fe20000000061 */
[----:B------:R-:W-:Y:S01]  /*4290*/  FADD R83, R83, R54 ;  /* 0x0000003653537221 */ /* 0x000fe20000000000 */
[----:B------:R-:W-:Y:S01]  /*42a0*/  LOP3.LUT R39, R60, 0xff0000, R39, 0xf8, !PT ;  /* 0x00ff00003c277812 */ /* 0x000fe200078ef827 */
[----:B------:R-:W-:Y:S01]  /*42b0*/  FADD R28, R28, R29 ;  /* 0x0000001d1c1c7221 */ /* 0x000fe20000000000 */
[----:B------:R-:W-:Y:S01]  /*42c0*/  LOP3.LUT R21, R21, 0xffff, RZ, 0xc0, !PT ;  /* 0x0000ffff15157812 */ /* 0x000fe200078ec0ff */
[----:B------:R-:W-:Y:S01]  /*42d0*/  FADD R30, R44, R83 ;  /* 0x000000532c1e7221 */ /* 0x000fe20000000000 */
[----:B------:R-:W-:-:S02]  /*42e0*/  F2FP.SATFINITE.E4M3.F32.PACK_AB_MERGE_C R58, R103, R58, RZ ;  /* 0x0000003a673a723e */ /* 0x000fc400048070ff */
[C---:B------:R-:W-:Y:S02]  /*42f0*/  F2FP.SATFINITE.E4M3.F32.PACK_AB_MERGE_C R64, R103.reuse, R64, RZ ;  /* 0x000000406740723e */ /* 0x040fe400048070ff */
[C---:B------:R-:W-:Y:S01]  /*4300*/  F2FP.SATFINITE.E4M3.F32.PACK_AB_MERGE_C R65, R103.reuse, R65, RZ ;  /* 0x000000416741723e */ /* 0x040fe200048070ff */
[----:B------:R-:W-:Y:S01]  /*4310*/  IMAD.U32 R58, R58, 0x10000, RZ ;  /* 0x000100003a3a7824 */ /* 0x000fe200078e00ff */
[C---:B------:R-:W-:Y:S02]  /*4320*/  F2FP.SATFINITE.E4M3.F32.PACK_AB_MERGE_C R66, R103.reuse, R66, RZ ;  /* 0x000000426742723e */ /* 0x040fe400048070ff */
[C---:B------:R-:W-:Y:S02]  /*4330*/  F2FP.SATFINITE.E4M3.F32.PACK_AB_MERGE_C R70, R103.reuse, R70, RZ ;  /* 0x000000466746723e */ /* 0x040fe400048070ff */
[C---:B------:R-:W-:Y:S01]  /*4340*/  F2FP.SATFINITE.E4M3.F32.PACK_AB_MERGE_C R22, R103.reuse, R71, RZ ;  /* 0x000000476716723e */ /* 0x040fe200048070ff */
[----:B------:R-:W-:Y:S01]  /*4350*/  IMAD.U32 R41, R66, 0x10000, RZ ;  /* 0x0001000042297824 */ /* 0x000fe200078e00ff */
[C---:B------:R-:W-:Y:S01]  /*4360*/  F2FP.SATFINITE.E4M3.F32.PACK_AB_MERGE_C R73, R103.reuse, R73, RZ ;  /* 0x000000496749723e */ /* 0x040fe200048070ff */
[----:B------:R-:W-:Y:S01]  /*4370*/  IMAD.U32 R43, R70, 0x10000, RZ ;  /* 0x00010000462b7824 */ /* 0x000fe200078e00ff */
[----:B------:R-:W-:-:S02]  /*4380*/  F2FP.SATFINITE.E4M3.F32.PACK_AB_MERGE_C R74, R103, R74, RZ ;  /* 0x0000004a674a723e */ /* 0x000fc400048070ff */
[C---:B------:R-:W-:Y:S02]  /*4390*/  F2FP.SATFINITE.E4M3.F32.PACK_AB_MERGE_C R18, R103.reuse, R75, RZ ;  /* 0x0000004b6712723e */ /* 0x040fe400048070ff */
[C---:B------:R-:W-:Y:S02]  /*43a0*/  F2FP.SATFINITE.E4M3.F32.PACK_AB_MERGE_C R82, R103.reuse, R82, RZ ;  /* 0x000000526752723e */ /* 0x040fe400048070ff */
[C---:B------:R-:W-:Y:S02]  /*43b0*/  F2FP.SATFINITE.E4M3.F32.PACK_AB_MERGE_C R23, R103.reuse, R23, RZ ;  /* 0x000000176717723e */ /* 0x040fe400048070ff */
[C---:B------:R-:W-:Y:S01]  /*43c0*/  F2FP.SATFINITE.E4M3.F32.PACK_AB_MERGE_C R86, R103.reuse, R86, RZ ;  /* 0x000000566756723e */ /* 0x040fe200048070ff */
[----:B------:R-:W-:Y:S01]  /*43d0*/  IMAD.U32 R49, R82, 0x10000, RZ ;  /* 0x0001000052317824 */ /* 0x000fe200078e00ff */
[----:B------:R-:W-:Y:S01]  /*43e0*/  F2FP.SATFINITE.E4M3.F32.PACK_AB_MERGE_C R103, R103, R27, RZ ;  /* 0x0000001b6767723e */ /* 0x000fe200048070ff */
[----:B------:R-:W-:Y:S01]  /*43f0*/  FADD R27, R45, R90 ;  /* 0x0000005a2d1b7221 */ /* 0x000fe20000000000 */
[----:B------:R-:W-:Y:S01]  /*4400*/  LOP3.LUT R69, R69, 0xffff, RZ, 0xc0, !PT ;  /* 0x0000ffff45457812 */ /* 0x000fe200078ec0ff */
[----:B------:R-:W-:Y:S01]  /*4410*/  IMAD.U32 R86, R86, 0x10000, RZ ;  /* 0x0001000056567824 */ /* 0x000fe200078e00ff */
[----:B------:R-:W-:Y:S01]  /*4420*/  LOP3.LUT R33, R34, 0xff0000, R33, 0xf8, !PT ;  /* 0x00ff000022217812 */ /* 0x000fe200078ef821 */
[----:B------:R-:W-:Y:S01]  /*4430*/  IMAD.U32 R45, R74, 0x10000, RZ ;  /* 0x000100004a2d7824 */ /* 0x000fe200078e00ff */
[----:B------:R-:W-:Y:S01]  /*4440*/  LOP3.LUT R11, R11, 0xffff, RZ, 0xc0, !PT ;  /* 0x0000ffff0b0b7812 */ /* 0x000fe200078ec0ff */
[----:B------:R-:W-:Y:S01]  /*4450*/  FADD R27, R27, R48 ;  /* 0x000000301b1b7221 */ /* 0x000fe20000000000 */
[----:B------:R-:W-:-:S02]  /*4460*/  LOP3.LUT R59, R59, 0xffff, RZ, 0xc0, !PT ;  /* 0x0000ffff3b3b7812 */ /* 0x000fc400078ec0ff */
[----:B------:R-:W-:Y:S01]  /*4470*/  LOP3.LUT R35, R38, 0xff0000, R35, 0xf8, !PT ;  /* 0x00ff000026237812 */ /* 0x000fe200078ef823 */
[----:B------:R-:W-:Y:S01]  /*4480*/  IMAD.SHL.U32 R11, R11, 0x1000000, RZ ;  /* 0x010000000b0b7824 */ /* 0x000fe200078e00ff */
[----:B------:R-:W-:Y:S01]  /*4490*/  LOP3.LUT R101, R101, R24, RZ, 0xfc, !PT ;  /* 0x0000001865657212 */ /* 0x000fe200078efcff */
[----:B------:R-:W-:Y:S01]  /*44a0*/  FADD R27, R27, R30 ;  /* 0x0000001e1b1b7221 */ /* 0x000fe20000000000 */
[----:B------:R-:W-:Y:S01]  /*44b0*/  LOP3.LUT R39, R39, R20, RZ, 0xfc, !PT ;  /* 0x0000001427277212 */ /* 0x000fe200078efcff */
[----:B------:R-:W-:Y:S01]  /*44c0*/  IMAD.SHL.U32 R20, R21, 0x1000000, RZ ;  /* 0x0100000015147824 */ /* 0x000fe200078e00ff */
[----:B------:R-:W-:Y:S02]  /*44d0*/  LOP3.LUT R96, R96, 0xff, RZ, 0xc0, !PT ;  /* 0x000000ff60607812 */ /* 0x000fe400078ec0ff */
[----:B------:R-:W-:Y:S01]  /*44e0*/  LOP3.LUT R24, R22, 0xffff, RZ, 0xc0, !PT ;  /* 0x0000ffff16187812 */ /* 0x000fe200078ec0ff */
[----:B------:R-:W-:Y:S01]  /*44f0*/  IMAD.SHL.U32 R22, R19, 0x1000000, RZ ;  /* 0x0100000013167824 */ /* 0x000fe200078e00ff */
[----:B------:R-:W-:-:S02]  /*4500*/  LOP3.LUT R47, R76, 0xff0000, R47, 0xf8, !PT ;  /* 0x00ff00004c2f7812 */ /* 0x000fc400078ef82f */
[----:B------:R-:W-:Y:S01]  /*4510*/  LOP3.LUT R103, R103, 0xffff, RZ, 0xc0, !PT ;  /* 0x0000ffff67677812 */ /* 0x000fe200078ec0ff */
[----:B------:R-:W-:Y:S01]  /*4520*/  IMAD.SHL.U32 R24, R24, 0x1000000, RZ ;  /* 0x0100000018187824 */ /* 0x000fe200078e00ff */
[----:B------:R-:W-:Y:S02]  /*4530*/  PRMT R68, R69, 0x7604, R68 ;  /* 0x0000760445447816 */ /* 0x000fe40000000044 */
[----:B------:R-:W-:Y:S01]  /*4540*/  LOP3.LUT R4, R33, R4, RZ, 0xfc, !PT ;  /* 0x0000000421047212 */ /* 0x000fe200078efcff */
[----:B------:R-:W-:Y:S01]  /*4550*/  IMAD.SHL.U32 R32, R103, 0x1000000, RZ ;  /* 0x0100000067207824 */ /* 0x000fe200078e00ff */
[----:B------:R-:W-:Y:S02]  /*4560*/  LOP3.LUT R15, R36, R15, RZ, 0xfc, !PT ;  /* 0x0000000f240f7212 */ /* 0x000fe400078efcff */
[----:B------:R-:W-:Y:S02]  /*4570*/  LOP3.LUT R12, R12, 0xffff, RZ, 0xc0, !PT ;  /* 0x0000ffff0c0c7812 */ /* 0x000fe400078ec0ff */
[----:B------:R-:W-:-:S02]  /*4580*/  LOP3.LUT R64, R64, 0xff, RZ, 0xc0, !PT ;  /* 0x000000ff40407812 */ /* 0x000fc400078ec0ff */
[----:B------:R-:W-:Y:S01]  /*4590*/  LOP3.LUT R65, R65, 0xffff, RZ, 0xc0, !PT ;  /* 0x0000ffff41417812 */ /* 0x000fe200078ec0ff */
[----:B------:R-:W-:Y:S01]  /*45a0*/  IMAD.SHL.U32 R12, R12, 0x1000000, RZ ;  /* 0x010000000c0c7824 */ /* 0x000fe200078e00ff */
[----:B------:R-:W-:Y:S02]  /*45b0*/  PRMT R59, R59, 0x7604, R84 ;  /* 0x000076043b3b7816 */ /* 0x000fe40000000054 */
[----:B------:R-:W-:Y:S02]  /*45c0*/  LOP3.LUT R10, R35, R10, RZ, 0xfc, !PT ;  /* 0x0000000a230a7212 */ /* 0x000fe400078efcff */
[----:B------:R-:W-:Y:S02]  /*45d0*/  PRMT R57, R57, 0x7604, R96 ;  /* 0x0000760439397816 */ /* 0x000fe40000000060 */
[----:B------:R-:W-:Y:S02]  /*45e0*/  LOP3.LUT R92, R92, 0xff0000, R109, 0xf8, !PT ;  /* 0x00ff00005c5c7812 */ /* 0x000fe400078ef86d */
[----:B------:R-:W-:-:S02]  /*45f0*/  LOP3.LUT R37, R88, 0xffff, RZ, 0xc0, !PT ;  /* 0x0000ffff58257812 */ /* 0x000fc400078ec0ff */
[----:B------:R-:W-:Y:S02]  /*4600*/  LOP3.LUT R73, R73, 0xffff, RZ, 0xc0, !PT ;  /* 0x0000ffff49497812 */ /* 0x000fe400078ec0ff */
[----:B------:R-:W-:Y:S02]  /*4610*/  LOP3.LUT R47, R47, R20, RZ, 0xfc, !PT ;  /* 0x000000142f2f7212 */ /* 0x000fe400078efcff */
[----:B------:R-:W-:Y:S02]  /*4620*/  LOP3.LUT R43, R68, 0xff0000, R43, 0xf8, !PT ;  /* 0x00ff0000442b7812 */ /* 0x000fe400078ef82b */
[----:B------:R-:W-:Y:S02]  /*4630*/  LOP3.LUT R23, R23, 0xffff, RZ, 0xc0, !PT ;  /* 0x0000ffff17177812 */ /* 0x000fe400078ec0ff */
[----:B------:R-:W-:Y:S02]  /*4640*/  SEL R20, R15, R4, P1 ;  /* 0x000000040f147207 */ /* 0x000fe40000800000 */
[----:B------:R-:W-:Y:S01]  /*4650*/  SEL R17, R4, R15, P1 ;  /* 0x0000000f04117207 */ /* 0x000fe20000800000 */
[----:B------:R-:W-:Y:S01]  /*4660*/  IMAD.MOV.U32 R15, RZ, RZ, 0x2130 ;  /* 0x00002130ff0f7424 */ /* 0x000fe200078e00ff */
[----:B------:R-:W-:-:S02]  /*4670*/  PRMT R64, R65, 0x7604, R64 ;  /* 0x0000760441407816 */ /* 0x000fc40000000040 */
[----:B------:R-:W-:Y:S02]  /*4680*/  LOP3.LUT R80, R80, 0xff, RZ, 0xc0, !PT ;  /* 0x000000ff50507812 */ /* 0x000fe400078ec0ff */
[----:B------:R-:W-:Y:S02]  /*4690*/  LOP3.LUT R59, R59, 0xff0000, R86, 0xf8, !PT ;  /* 0x00ff00003b3b7812 */ /* 0x000fe400078ef856 */
[----:B------:R-:W-:Y:S02]  /*46a0*/  LOP3.LUT R18, R18, 0xffff, RZ, 0xc0, !PT ;  /* 0x0000ffff12127812 */ /* 0x000fe400078ec0ff */
[----:B------:R-:W-:Y:S02]  /*46b0*/  SEL R4, R101, R10, P1 ;  /* 0x0000000a65047207 */ /* 0x000fe40000800000 */
[----:B------:R-:W-:Y:S01]  /*46c0*/  LOP3.LUT R57, R57, 0xff0000, R98, 0xf8, !PT ;  /* 0x00ff000039397812 */ /* 0x000fe200078ef862 */
[----:B------:R-:W-:Y:S01]  /*46d0*/  IMAD.SHL.U32 R18, R18, 0x1000000, RZ ;  /* 0x0100000012127824 */ /* 0x000fe200078e00ff */
[----:B------:R-:W-:-:S02]  /*46e0*/  LOP3.LUT R6, R105, R6, RZ, 0xfc, !PT ;  /* 0x0000000669067212 */ /* 0x000fc400078efcff */
[----:B------:R-:W-:Y:S02]  /*46f0*/  LOP3.LUT R11, R92, R11, RZ, 0xfc, !PT ;  /* 0x0000000b5c0b7212 */ /* 0x000fe400078efcff */
[----:B------:R-:W-:Y:S01]  /*4700*/  SEL R101, R10, R101, P1 ;  /* 0x000000650a657207 */ /* 0x000fe20000800000 */
[----:B------:R-:W-:Y:S01]  /*4710*/  IMAD.SHL.U32 R10, R0, 0x4, RZ ;  /* 0x00000004000a7824 */ /* 0x000fe200078e00ff */
[----:B------:R-:W-:Y:S02]  /*4720*/  PRMT R37, R37, 0x7604, R56 ;  /* 0x0000760425257816 */ /* 0x000fe40000000038 */
[----:B------:R-:W-:Y:S02]  /*4730*/  PRMT R72, R73, 0x7604, R72 ;  /* 0x0000760449487816 */ /* 0x000fe40000000048 */
[----:B------:R-:W-:Y:S01]  /*4740*/  LOP3.LUT R43, R43, R24, RZ, 0xfc, !PT ;  /* 0x000000182b2b7212 */ /* 0x000fe200078efcff */
[----:B------:R-:W-:Y:S01]  /*4750*/  IMAD.SHL.U32 R24, R23, 0x1000000, RZ ;  /* 0x0100000017187824 */ /* 0x000fe200078e00ff */
[----:B------:R-:W-:-:S02]  /*4760*/  PRMT R80, R81, 0x7604, R80 ;  /* 0x0000760451507816 */ /* 0x000fc40000000050 */
[----:B------:R-:W-:Y:S02]  /*4770*/  LOP3.LUT R41, R64, 0xff0000, R41, 0xf8, !PT ;  /* 0x00ff000040297812 */ /* 0x000fe400078ef829 */
[----:B------:R-:W-:Y:S02]  /*4780*/  LOP3.LUT R59, R59, R32, RZ, 0xfc, !PT ;  /* 0x000000203b3b7212 */ /* 0x000fe400078efcff */
[----:B------:R-:W-:Y:S02]  /*4790*/  LOP3.LUT R12, R57, R12, RZ, 0xfc, !PT ;  /* 0x0000000c390c7212 */ /* 0x000fe400078efcff */
[----:B------:R-:W-:Y:S02]  /*47a0*/  SEL R32, R11, R6, P1 ;  /* 0x000000060b207207 */ /* 0x000fe40000800000 */
[----:B------:R-:W-:Y:S01]  /*47b0*/  SEL R23, R6, R11, P1 ;  /* 0x0000000b06177207 */ /* 0x000fe20000800000 */
[----:B------:R-:W-:Y:S01]  /*47c0*/  IMAD.MOV.U32 R11, RZ, RZ, 0x3021 ;  /* 0x00003021ff0b7424 */ /* 0x000fe200078e00ff */
[----:B------:R-:W-:-:S02]  /*47d0*/  LOP3.LUT R94, R94, 0xff0000, R111, 0xf8, !PT ;  /* 0x00ff00005e5e7812 */ /* 0x000fc400078ef86f */
[----:B------:R-:W-:Y:S02]  /*47e0*/  LOP3.LUT R37, R37, 0xff0000, R58, 0xf8, !PT ;  /* 0x00ff000025257812 */ /* 0x000fe400078ef83a */
[----:B------:R-:W-:Y:S02]  /*47f0*/  LOP3.LUT R45, R72, 0xff0000, R45, 0xf8, !PT ;  /* 0x00ff0000482d7812 */ /* 0x000fe400078ef82d */
[----:B------:R-:W-:Y:S02]  /*4800*/  LOP3.LUT R10, R10, 0xc, RZ, 0xc0, !PT ;  /* 0x0000000c0a0a7812 */ /* 0x000fe400078ec0ff */
[----:B------:R-:W-:Y:S02]  /*4810*/  LOP3.LUT R49, R80, 0xff0000, R49, 0xf8, !PT ;  /* 0x00ff000050317812 */ /* 0x000fe400078ef831 */
[----:B------:R-:W-:Y:S02]  /*4820*/  LOP3.LUT R22, R41, R22, RZ, 0xfc, !PT ;  /* 0x0000001629167212 */ /* 0x000fe400078efcff */
[----:B------:R-:W-:-:S02]  /*4830*/  SEL R6, R39, R12, P1 ;  /* 0x0000000c27067207 */ /* 0x000fc40000800000 */
[----:B------:R-:W-:Y:S02]  /*4840*/  LOP3.LUT R7, R94, R7, RZ, 0xfc, !PT ;  /* 0x000000075e077212 */ /* 0x000fe400078efcff */
[----:B------:R-:W-:Y:S02]  /*4850*/  LOP3.LUT R16, R37, R16, RZ, 0xfc, !PT ;  /* 0x0000001025107212 */ /* 0x000fe400078efcff */
[----:B------:R-:W-:Y:S02]  /*4860*/  LOP3.LUT R18, R45, R18, RZ, 0xfc, !PT ;  /* 0x000000122d127212 */ /* 0x000fe400078efcff */
[----:B------:R-:W-:Y:S02]  /*4870*/  SEL R39, R12, R39, P1 ;  /* 0x000000270c277207 */ /* 0x000fe40000800000 */
[-C--:B------:R-:W-:Y:S02]  /*4880*/  SHF.R.U32.HI R11, RZ, R10.reuse, R11 ;  /* 0x0000000aff0b7219 */ /* 0x080fe4000001160b */
[----:B------:R-:W-:-:S02]  /*4890*/  SHF.R.U32.HI R12, RZ, R10, R15 ;  /* 0x0000000aff0c7219 */ /* 0x000fc4000001160f */
[----:B------:R-:W-:Y:S02]  /*48a0*/  LOP3.LUT R24, R49, R24, RZ, 0xfc, !PT ;  /* 0x0000001831187212 */ /* 0x000fe400078efcff */
[----:B------:R-:W-:Y:S02]  /*48b0*/  SEL R34, R43, R22, P1 ;  /* 0x000000162b227207 */ /* 0x000fe40000800000 */
[----:B------:R-:W-:Y:S02]  /*48c0*/  SEL R43, R22, R43, P1 ;  /* 0x0000002b162b7207 */ /* 0x000fe40000800000 */
[----:B------:R-:W-:Y:S02]  /*48d0*/  SEL R0, R16, R7, P1 ;  /* 0x0000000710007207 */ /* 0x000fe40000800000 */
[----:B------:R-:W-:Y:S02]  /*48e0*/  SEL R22, R47, R18, P1 ;  /* 0x000000122f167207 */ /* 0x000fe40000800000 */
[----:B------:R-:W-:-:S02]  /*48f0*/  SEL R7, R7, R16, P1 ;  /* 0x0000001007077207 */ /* 0x000fc40000800000 */
[----:B------:R-:W-:Y:S02]  /*4900*/  LOP3.LUT R11, R11, 0xf, RZ, 0xc0, !PT ;  /* 0x0000000f0b0b7812 */ /* 0x000fe400078ec0ff */
[----:B------:R-:W-:Y:S02]  /*4910*/  LOP3.LUT R12, R12, 0xf, RZ, 0xc0, !PT ;  /* 0x0000000f0c0c7812 */ /* 0x000fe400078ec0ff */
[----:B------:R-:W-:Y:S01]  /*4920*/  SEL R47, R18, R47, P1 ;  /* 0x0000002f122f7207 */ /* 0x000fe20000800000 */
[----:B------:R1:W-:Y:S01]  /*4930*/  SHFL.IDX PT, R33, R0, R11, 0x1c1f ;  /* 0x001c1f0b00217589 */ /* 0x0003e200000e0000 */
[----:B------:R-:W-:Y:S02]  /*4940*/  SEL R18, R59, R24, P1 ;  /* 0x000000183b127207 */ /* 0x000fe40000800000 */
[----:B------:R-:W-:Y:S01]  /*4950*/  SEL R59, R24, R59, P1 ;  /* 0x0000003b183b7207 */ /* 0x000fe20000800000 */
[----:B------:R2:W3:Y:S04]  /*4960*/  SHFL.IDX PT, R16, R7, R12, 0x1c1f ;  /* 0x001c1f0c07107589 */ /* 0x0004e800000e0000 */
[----:B------:R4:W-:Y:S01]  /*4970*/  SHFL.IDX PT, R35, R6, R11, 0x1c1f ;  /* 0x001c1f0b06237589 */ /* 0x0009e200000e0000 */
[----:B-1----:R-:W-:-:S03]  /*4980*/  IMAD.MOV.U32 R0, RZ, RZ, 0x1054 ;  /* 0x00001054ff007424 */ /* 0x002fc600078e00ff */
[----:B------:R-:W-:Y:S01]  /*4990*/  SHFL.IDX PT, R39, R39, R12, 0x1c1f ;  /* 0x001c1f0c27277589 */ /* 0x000fe200000e0000 */
[----:B--2---:R-:W-:Y:S01]  /*49a0*/  FADD R7, R31, R26 ;  /* 0x0000001a1f077221 */ /* 0x004fe20000000000 */
[----:B------:R-:W-:Y:S02]  /*49b0*/  SEL R0, R0, 0x5410, P1 ;  /* 0x0000541000007807 */ /* 0x000fe40000800000 */
[----:B------:R-:W-:Y:S01]  /*49c0*/  SHFL.IDX PT, R37, R34, R11, 0x1c1f ;  /* 0x001c1f0b22257589 */ /* 0x000fe200000e0000 */
[----:B----4-:R-:W-:-:S03]  /*49d0*/  FADD R6, R27, R28 ;  /* 0x0000001c1b067221 */ /* 0x010fc60000000000 */
[----:B------:R-:W1:Y:S04]  /*49e0*/  SHFL.IDX PT, R43, R43, R12, 0x1c1f ;  /* 0x001c1f0c2b2b7589 */ /* 0x000e6800000e0000 */
[----:B------:R-:W-:Y:S04]  /*49f0*/  SHFL.IDX PT, R41, R22, R11, 0x1c1f ;  /* 0x001c1f0b16297589 */ /* 0x000fe800000e0000 */
[----:B------:R-:W2:Y:S01]  /*4a00*/  SHFL.IDX PT, R47, R47, R12, 0x1c1f ;  /* 0x001c1f0c2f2f7589 */ /* 0x000ea200000e0000 */
[----:B---3--:R-:W-:-:S03]  /*4a10*/  PRMT R30, R33, R0, R16 ;  /* 0x00000000211e7216 */ /* 0x008fc60000000010 */
[----:B------:R-:W-:Y:S04]  /*4a20*/  SHFL.IDX PT, R15, R20, R11, 0x1c1f ;  /* 0x001c1f0b140f7589 */ /* 0x000fe800000e0000 */
[----:B------:R-:W3:Y:S04]  /*4a30*/  SHFL.IDX PT, R17, R17, R12, 0x1c1f ;  /* 0x001c1f0c11117589 */ /* 0x000ee800000e0000 */
[----:B------:R4:W-:Y:S04]  /*4a40*/  SHFL.IDX PT, R19, R4, R11, 0x1c1f ;  /* 0x001c1f0b04137589 */ /* 0x0009e800000e0000 */
[----:B------:R-:W5:Y:S01]  /*4a50*/  SHFL.IDX PT, R101, R101, R12, 0x1c1f ;  /* 0x001c1f0c65657589 */ /* 0x000f6200000e0000 */
[----:B-1----:R-:W-:-:S03]  /*4a60*/  PRMT R34, R37, R0, R43 ;  /* 0x0000000025227216 */ /* 0x002fc6000000002b */
[----:B------:R1:W-:Y:S01]  /*4a70*/  SHFL.IDX PT, R21, R32, R11, 0x1c1f ;  /* 0x001c1f0b20157589 */ /* 0x0003e200000e0000 */
[----:B----4-:R-:W-:-:S03]  /*4a80*/  IMAD.MOV.U32 R4, RZ, RZ, 0x3276 ;  /* 0x00003276ff047424 */ /* 0x010fc600078e00ff */
[----:B------:R-:W4:Y:S01]  /*4a90*/  SHFL.IDX PT, R23, R23, R12, 0x1c1f ;  /* 0x001c1f0c17177589 */ /* 0x000f2200000e0000 */
[-C--:B--2---:R-:W-:Y:S02]  /*4aa0*/  PRMT R40, R41, R0.reuse, R47 ;  /* 0x0000000029287216 */ /* 0x084fe4000000002f */
[----:B------:R-:W-:Y:S01]  /*4ab0*/  SEL R4, R4, 0x7632, P1 ;  /* 0x0000763204047807 */ /* 0x000fe20000800000 */
[----:B------:R-:W-:Y:S01]  /*4ac0*/  SHFL.IDX PT, R45, R18, R11, 0x1c1f ;  /* 0x001c1f0b122d7589 */ /* 0x000fe200000e0000 */
[----:B-1----:R-:W-:-:S03]  /*4ad0*/  PRMT R32, R35, R0, R39 ;  /* 0x0000000023207216 */ /* 0x002fc60000000027 */
[----:B------:R-:W1:Y:S01]  /*4ae0*/  SHFL.IDX PT, R59, R59, R12, 0x1c1f ;  /* 0x001c1f0c3b3b7589 */ /* 0x000e6200000e0000 */
[-C--:B------:R-:W-:Y:S02]  /*4af0*/  PRMT R31, R33, R4.reuse, R16 ;  /* 0x00000004211f7216 */ /* 0x080fe40000000010 */
[-C--:B------:R-:W-:Y:S02]  /*4b00*/  PRMT R33, R35, R4.reuse, R39 ;  /* 0x0000000423217216 */ /* 0x080fe40000000027 */
[----:B------:R-:W-:Y:S02]  /*4b10*/  PRMT R35, R37, R4, R43 ;  /* 0x0000000425237216 */ /* 0x000fe4000000002b */
[C-C-:B---3--:R-:W-:Y:S02]  /*4b20*/  PRMT R24, R15.reuse, R0, R17.reuse ;  /* 0x000000000f187216 */ /* 0x148fe40000000011 */
[----:B------:R-:W-:Y:S02]  /*4b30*/  PRMT R25, R15, R4, R17 ;  /* 0x000000040f197216 */ /* 0x000fe40000000011 */
[----:B-----5:R-:W-:-:S02]  /*4b40*/  PRMT R26, R19, R0, R101 ;  /* 0x00000000131a7216 */ /* 0x020fc40000000065 */
[-C--:B------:R-:W-:Y:S02]  /*4b50*/  PRMT R27, R19, R4.reuse, R101 ;  /* 0x00000004131b7216 */ /* 0x080fe40000000065 */
[----:B------:R-:W-:Y:S02]  /*4b60*/  PRMT R41, R41, R4, R47 ;  /* 0x0000000429297216 */ /* 0x000fe4000000002f */
[C-C-:B----4-:R-:W-:Y:S02]  /*4b70*/  PRMT R28, R21.reuse, R0, R23.reuse ;  /* 0x00000000151c7216 */ /* 0x150fe40000000017 */
[----:B------:R-:W-:Y:S02]  /*4b80*/  PRMT R29, R21, R4, R23 ;  /* 0x00000004151d7216 */ /* 0x000fe40000000017 */
[C-C-:B-1----:R-:W-:Y:S02]  /*4b90*/  PRMT R42, R45.reuse, R0, R59.reuse ;  /* 0x000000002d2a7216 */ /* 0x142fe4000000003b */
[----:B------:R-:W-:Y:S01]  /*4ba0*/  PRMT R43, R45, R4, R59 ;  /* 0x000000042d2b7216 */ /* 0x000fe2000000003b */
[----:B------:R-:W-:Y:S06]  /*4bb0*/  @!P0 BRA `(.L_x_19) ;  /* 0x0000000000048947 */ /* 0x000fec0003800000 */
[----:B------:R-:W-:Y:S01]  /*4bc0*/  BPT.TRAP 0x1 ;  /* 0x000000040000795c */ /* 0x000fe20000300000 */
.L_x_19:
[----:B------:R-:W1:Y:S02]  /*4bd0*/  SYNCS.PHASECHK.TRANS64.TRYWAIT P2, [UR36+0x1e008], R14 ;  /* 0x01e0080eff0075a7 */ /* 0x000e640008040164 */
[----:B-1----:R-:W-:Y:S05]  /*4be0*/  @!P2 BRA `(.L_x_20) ;  /* 0x000000c400a8a947 */ /* 0x002fea0003800000 */
.L_x_110:
[----:B------:R-:W-:Y:S01]  /*4bf0*/  UIADD3 UR6, UR4, 0x500, URZ ;  /* 0x0000050004067890 */ /* 0x000fe2000fffe03f */
[----:B------:R-:W-:Y:S01]  /*4c00*/  WARPGROUP.ARRIVE ;  /* 0x00000000000079c5 */ /* 0x000fe20000000000 */
[----:B------:R-:W-:Y:S01]  /*4c10*/  UMOV UR7, 0x40000040 ;  /* 0x4000004000077882 */ /* 0x000fe20000000000 */
[----:B------:R-:W-:Y:S01]  /*4c20*/  UIADD3 UR10, UR4, 0x600, URZ ;  /* 0x00000600040a7890 */ /* 0x000fe2000fffe03f */
[----:B------:R-:W-:Y:S01]  /*4c30*/  UMOV UR11, 0x40000040 ;  /* 0x40000040000b7882 */ /* 0x000fe20000000000 */
[----:B------:R-:W-:Y:S01]  /*4c40*/  UIADD3 UR14, UR4, 0x700, URZ ;  /* 0x00000700040e7890 */ /* 0x000fe2000fffe03f */
[----:B------:R-:W-:-:S03]  /*4c50*/  UMOV UR15, 0x40000040 ;  /* 0x40000040000f7882 */ /* 0x000fc60000000000 */
[----:B------:R-:W-:Y:S01]  /*4c60*/  QGMMA.64x32x32.F32.E4M3.E4M3 R152, R24, gdesc[UR4], RZ, !UPT, gsb0 ;  /* 0x0060000418987df3 */ /* 0x000fe2000c0008ff */
[----:B------:R-:W-:Y:S01]  /*4c70*/  UIADD3 UR18, UR4, 0x800, URZ ;  /* 0x0000080004127890 */ /* 0x000fe2000fffe03f */
[----:B------:R-:W-:Y:S01]  /*4c80*/  UMOV UR19, 0x40000040 ;  /* 0x4000004000137882 */ /* 0x000fe20000000000 */
[----:B------:R-:W-:Y:S01]  /*4c90*/  UIADD3 UR6, UR4, 0x900, URZ ;  /* 0x0000090004067890 */ /* 0x000fe2000fffe03f */
[----:B------:R-:W-:Y:S01]  /*4ca0*/  UMOV UR7, 0x40000040 ;  /* 0x4000004000077882 */ /* 0x000fe20000000000 */
[----:B------:R-:W-:Y:S02]  /*4cb0*/  WARPGROUP.DEPBAR.LE gsb0, 0x0 ;  /* 0x00008000000079c5 */ /* 0x000fe40000010000 */
[----:B------:R-:W-:-:S06]  /*4cc0*/  WARPGROUP.ARRIVE ;  /* 0x00000000000079c5 */ /* 0x000fcc0000000000 */
[----:B------:R-:W-:Y:S01]  /*4cd0*/  QGMMA.64x32x32.F32.E4M3.E4M3 R136, R24, gdesc[UR8], RZ, !UPT, gsb0 ;  /* 0x0060000818887df3 */ /* 0x000fe2000c0008ff */
        /* <DEDUP_REMOVED lines=19> */
[----:B------:R-:W-:Y:S01]  /*4e10*/  QGMMA.64x32x32.F32.E4M3.E4M3 R152, R28, gdesc[UR4], R152, gsb0 ;  /* 0x006000041c987df3 */ /* 0x000fe20008000898 */
        /* <DEDUP_REMOVED lines=54> */
[----:B------:R-:W-:Y:S03]  /*5180*/  QGMMA.64x32x32.F32.E4M3.E4M3 R136, R40, gdesc[UR8], R136, gsb0 ;  /* 0x0060000828887df3 */ /* 0x000fe60008000888 */
        /* <DEDUP_REMOVED lines=10> */
[----:B------:R-:W-:Y:S05]  /*5230*/  @!P0 BRA `(.L_x_21) ;  /* 0x0000000000048947 */ /* 0x000fea0003800000 */
[----:B------:R-:W-:Y:S01]  /*5240*/  BPT.TRAP 0x1 ;  /* 0x000000040000795c */ /* 0x000fe20000300000 */
.L_x_21:
[----:B------:R-:W-:Y:S01]  /*5250*/  UISETP.GT.U32.AND UP0, UPT, UR5, 0x1, UPT ;  /* 0x000000010500788c */ /* 0x000fe2000bf04070 */
[----:B------:R-:W-:Y:S01]  /*5260*/  IMAD.MOV.U32 R16, RZ, RZ, RZ ;  /* 0x000000ffff107224 */ /* 0x000fe200078e00ff */
[----:B------:R-:W-:-:S04]  /*5270*/  UIADD3 UR6, UR36, 0x1e028, URZ ;  /* 0x0001e02824067890 */ /* 0x000fc8000fffe03f */
[----:B------:R-:W-:Y:S01]  /*5280*/  PLOP3.LUT P2, PT, PT, PT, UP0, 0x80, 0x0 ;  /* 0x000000000000781c */ /* 0x000fe20003f4f008 */
[----:B------:R-:W-:-:S09]  /*5290*/  UPRMT UR6, URZ, 0x654, UR6 ;  /* 0x000006543f067896 */ /* 0x000fd20008000006 */
[----:B------:R-:W-:Y:S03]  /*52a0*/  SYNCS.ARRIVE.TRANS64.RED.A1T0 RZ, [UR6], RZ ;  /* 0x000000ffffff79a7 */ /* 0x000fe60008100406 */
[----:B------:R-:W-:Y:S05]  /*52b0*/  @P2 BRA `(.L_x_22) ;  /* 0x0000000000042947 */ /* 0x000fea0003800000 */
[----:B------:R-:W-:Y:S01]  /*52c0*/  BPT.TRAP 0x1 ;  /* 0x000000040000795c */ /* 0x000fe20000300000 */
.L_x_22:
[----:B------:R-:W-:Y:S01]  /*52d0*/  ISETP.GE.AND P3, PT, R13, 0x3, PT ;  /* 0x000000030d00780c */ /* 0x000fe20003f66270 */
[----:B------:R-:W-:Y:S01]  /*52e0*/  UMOV UR5, 0x1 ;  /* 0x0000000100057882 */ /* 0x000fe20000000000 */
[----:B------:R-:W-:Y:S01]  /*52f0*/  UMOV UR6, 0x2 ;  /* 0x0000000200067882 */ /* 0x000fe20000000000 */
[----:B------:R-:W-:Y:S02]  /*5300*/  VIADD R5, R5, 0x80 ;  /* 0x0000008005057836 */ /* 0x000fe40000000000 */
[----:B------:R-:W-:-:S08]  /*5310*/  VIADD R13, R13, 0xffffffff ;  /* 0xffffffff0d0d7836 */ /* 0x000fd00000000000 */
[----:B------:R-:W-:Y:S05]  /*5320*/  @!P3 BRA `(.L_x_23) ;  /* 0x0000003c0070b947 */ /* 0x000fea0003800000 */
[----:B-1----:R-:W-:Y:S01]  /*5330*/  IMAD.MOV.U32 R15, RZ, RZ, R9 ;  /* 0x000000ffff0f7224 */ /* 0x002fe200078e0009 */
[----:B------:R-:W-:Y:S01]  /*5340*/  UMOV UR6, 0x2 ;  /* 0x0000000200067882 */ /* 0x000fe20000000000 */
[----:B------:R-:W-:Y:S01]  /*5350*/  IMAD.MOV.U32 R17, RZ, RZ, R8 ;  /* 0x000000ffff117224 */ /* 0x000fe200078e0008 */
[----:B------:R-:W-:Y:S01]  /*5360*/  UMOV UR5, 0x1 ;  /* 0x0000000100057882 */ /* 0x000fe20000000000 */
[----:B------:R-:W-:Y:S01]  /*5370*/  IMAD.MOV.U32 R14, RZ, RZ, R13 ;  /* 0x000000ffff0e7224 */ /* 0x000fe200078e000d */
[----:B------:R-:W-:Y:S01]  /*5380*/  ULDC UR29, c[0x0][0x604] ;  /* 0x00018100001d7ab9 */ /* 0x000fe20000000800 */
[----:B------:R-:W-:-:S07]  /*5390*/  IMAD.MOV.U32 R16, RZ, RZ, RZ ;  /* 0x000000ffff107224 */ /* 0x000fce00078e00ff */
.L_x_34:
[----:B------:R-:W-:-:S13]  /*53a0*/  PLOP3.LUT P4, PT, PT, PT, UP1, 0x80, 0x0 ;  /* 0x000000000000781c */ /* 0x000fda0003f8f018 */
[----:B------:R-:W-:Y:S05]  /*53b0*/  @!P4 BRA `(.L_x_24) ;  /* 0x000000000004c947 */ /* 0x000fea0003800000 */
[----:B------:R-:W-:Y:S01]  /*53c0*/  BPT.TRAP 0x1 ;  /* 0x000000040000795c */ /* 0x000fe20000300000 */
.L_x_24:
[----:B------:R-:W-:Y:S01]  /*53d0*/  ULEA UR7, UR6, UR36, 0x3 ;  /* 0x0000002406077291 */ /* 0x000fe2000f8e183f */
[----:B------:R-:W-:-:S08]  /*53e0*/  SHF.L.U32 R8, R16, 0x1f, RZ ;  /* 0x0000001f10087819 */ /* 0x000fd000000006ff */
[----:B------:R-:W1:Y:S02]  /*53f0*/  SYNCS.PHASECHK.TRANS64.TRYWAIT P3, [UR7+0x1e000], R8 ;  /* 0x01e00008ff0075a7 */ /* 0x000e640008060147 */
[----:B-1----:R-:W-:Y:S05]  /*5400*/  @!P3 BRA `(.L_x_25) ;  /* 0x000000bc00b8b947 */ /* 0x002fea0003800000 */
.L_x_111:
[----:B------:R-:W-:Y:S01]  /*5410*/  UIMAD UR10, UR6, 0x500, UR4 ;  /* 0x00000500060a78a4 */ /* 0x000fe2000f8e0204 */
[----:B------:R-:W-:Y:S01]  /*5420*/  WARPGROUP.ARRIVE ;  /* 0x00000000000079c5 */ /* 0x000fe20000000000 */
[----:B------:R-:W-:Y:S01]  /*5430*/  UMOV UR11, 0xc0000010 ;  /* 0xc0000010000b7882 */ /* 0x000fe20000000000 */
[----:B------:R-:W-:Y:S01]  /*5440*/  UMOV UR23, 0xc0000010 ;  /* 0xc000001000177882 */ /* 0x000fe20000000000 */
[----:B------:R-:W-:Y:S02]  /*5450*/  UIADD3 UR22, UR10, 0x100, URZ ;  /* 0x000001000a167890 */ /* 0x000fe4000fffe03f */
[----:B------:R-:W-:Y:S01]  /*5460*/  UIADD3 UR26, UR10, 0x200, URZ ;  /* 0x000002000a1a7890 */ /* 0x000fe2000fffe03f */
[----:B------:R-:W-:Y:S02]  /*5470*/  UMOV UR27, 0xc0000010 ;  /* 0xc0000010001b7882 */ /* 0x000fe40000000000 */
[----:B------:R-:W-:Y:S01]  /*5480*/  QGMMA.64x128x32.F32.E4M3.E4M3 R24, gdesc[UR8], RZ, !UPT, gsb0 ;  /* 0x01e00000081879f3 */ /* 0x000fe2000c0008ff */
[----:B------:R-:W-:Y:S01]  /*5490*/  UIADD3 UR14, UR10, 0x300, URZ ;  /* 0x000003000a0e7890 */ /* 0x000fe2000fffe03f */
[----:B------:R-:W-:Y:S01]  /*54a0*/  UMOV UR15, 0xc0000010 ;  /* 0xc0000010000f7882 */ /* 0x000fe20000000000 */
[----:B------:R-:W-:Y:S01]  /*54b0*/  UIADD3 UR18, UR10, 0x400, URZ ;  /* 0x000004000a127890 */ /* 0x000fe2000fffe03f */
[----:B------:R-:W-:Y:S01]  /*54c0*/  UMOV UR19, 0xc0000010 ;  /* 0xc000001000137882 */ /* 0x000fe20000000000 */
[----:B------:R-:W-:-:S04]  /*54d0*/  UIADD3 UR6, UR6, 0x1, URZ ;  /* 0x0000000106067890 */ /* 0x000fc8000fffe03f */
[----:B------:R-:W-:-:S04]  /*54e0*/  UISETP.NE.AND UP0, UPT, UR6, 0x5, UPT ;  /* 0x000000050600788c */ /* 0x000fc8000bf05270 */
[----:B------:R-:W-:Y:S02]  /*54f0*/  USEL UR7, URZ, 0x1, UP0 ;  /* 0x000000013f077887 */ /* 0x000fe40008000000 */
[----:B------:R-:W-:-:S04]  /*5500*/  USEL UR6, UR6, URZ, UP0 ;  /* 0x0000003f06067287 */ /* 0x000fc80008000000 */
[----:B------:R-:W-:Y:S01]  /*5510*/  LOP3.LUT R13, R16, UR7, RZ, 0x3c, !PT ;  /* 0x00000007100d7c12 */ /* 0x000fe2000f8e3cff */
        /* <DEDUP_REMOVED lines=13> */
[----:B------:R-:W-:Y:S05]  /*55f0*/  @!P4 BRA `(.L_x_26) ;  /* 0x000000000004c947 */ /* 0x000fea0003800000 */
[----:B------:R-:W-:Y:S01]  /*5600*/  BPT.TRAP 0x1 ;  /* 0x000000040000795c */ /* 0x000fe20000300000 */
.L_x_26:
[----:B-1----:R-:W-:Y:S01]  /*5610*/  FMNMX R8, R24, R17, !PT ;  /* 0x0000001118087209 */ /* 0x002fe20007800000 */
[----:B------:R-:W-:-:S03]  /*5620*/  ULEA UR7, UR6, UR36, 0x3 ;  /* 0x0000002406077291 */ /* 0x000fc6000f8e183f */
[----:B------:R-:W-:-:S04]  /*5630*/  FMNMX R9, R25, R8, !PT ;  /* 0x0000000819097209 */ /* 0x000fc80007800000 */
        /* <DEDUP_REMOVED lines=29> */
[----:B------:R-:W-:-:S05]  /*5810*/  FMNMX R9, R85, R8, !PT ;  /* 0x0000000855097209 */ /* 0x000fca0007800000 */
[----:B------:R-:W1:Y:S02]  /*5820*/  SHFL.BFLY PT, R8, R9, 0x1, 0x1f ;  /* 0x0c201f0009087f89 */ /* 0x000e6400000e0000 */
[----:B-1----:R-:W-:-:S05]  /*5830*/  FMNMX R11, R9, R8, !PT ;  /* 0x00000008090b7209 */ /* 0x002fca0007800000 */
[----:B------:R-:W1:Y:S02]  /*5840*/  SHFL.BFLY PT, R8, R11, 0x2, 0x1f ;  /* 0x0c401f000b087f89 */ /* 0x000e6400000e0000 */
[----:B-1----:R-:W-:-:S04]  /*5850*/  FMNMX R8, R11, R8, !PT ;  /* 0x000000080b087209 */ /* 0x002fc80007800000 */
[----:B------:R-:W-:-:S04]  /*5860*/  FSETP.NEU.AND P3, PT, R8, -INF , PT ;  /* 0xff8000000800780b */ /* 0x000fc80003f6d000 */
[----:B------:R-:W-:-:S05]  /*5870*/  FSEL R22, R8, RZ, P3 ;  /* 0x000000ff08167208 */ /* 0x000fca0001800000 */
[C---:B------:R-:W-:Y:S01]  /*5880*/  FMUL R168, R22.reuse, UR29 ;  /* 0x0000001d16a87c20 */ /* 0x040fe20008400000 */
[----:B------:R-:W-:-:S03]  /*5890*/  FADD R17, -R22, R17 ;  /* 0x0000001116117221 */ /* 0x000fc60000000100 */
[--C-:B------:R-:W-:Y:S01]  /*58a0*/  FFMA R25, R25, UR29, -R168.reuse ;  /* 0x0000001d19197c23 */ /* 0x100fe200080008a8 */
[----:B------:R-:W-:-:S01]  /*58b0*/  FFMA R24, R24, UR29, -R168 ;  /* 0x0000001d18187c23 */ /* 0x000fc200080008a8 */
[--C-:B------:R-:W-:Y:S01]  /*58c0*/  FFMA R28, R28, UR29, -R168.reuse ;  /* 0x0000001d1c1c7c23 */ /* 0x100fe200080008a8 */
[----:B------:R-:W-:-:S01]  /*58d0*/  FFMA R29, R29, UR29, -R168 ;  /* 0x0000001d1d1d7c23 */ /* 0x000fc200080008a8 */
[--C-:B------:R-:W-:Y:S01]  /*58e0*/  FFMA R19, R33, UR29, -R168.reuse ;  /* 0x0000001d21137c23 */ /* 0x100fe200080008a8 */
[----:B------:R-:W-:Y:S01]  /*58f0*/  FSETP.GEU.AND P6, PT, R25, -126, PT ;  /* 0xc2fc00001900780b */ /* 0x000fe20003fce000 */
[--C-:B------:R-:W-:Y:S01]  /*5900*/  FFMA R16, R32, UR29, -R168.reuse ;  /* 0x0000001d20107c23 */ /* 0x100fe200080008a8 */
[----:B------:R-:W-:Y:S01]  /*5910*/  FSETP.GEU.AND P5, PT, R24, -126, PT ;  /* 0xc2fc00001800780b */ /* 0x000fe20003fae000 */
[--C-:B------:R-:W-:Y:S01]  /*5920*/  FFMA R21, R36, UR29, -R168.reuse ;  /* 0x0000001d24157c23 */ /* 0x100fe200080008a8 */
[----:B------:R-:W-:Y:S01]  /*5930*/  FSETP.GEU.AND P3, PT, R28, -126, PT ;  /* 0xc2fc00001c00780b */ /* 0x000fe20003f6e000 */
[--C-:B------:R-:W-:Y:S01]  /*5940*/  FFMA R23, R37, UR29, -R168.reuse ;  /* 0x0000001d25177c23 */ /* 0x100fe200080008a8 */
[----:B------:R-:W-:Y:S01]  /*5950*/  FSETP.GEU.AND P4, PT, R29, -126, PT ;  /* 0xc2fc00001d00780b */ /* 0x000fe20003f8e000 */
[--C-:B------:R-:W-:Y:S01]  /*5960*/  FFMA R33, R49, UR29, -R168.reuse ;  /* 0x0000001d31217c23 */ /* 0x100fe200080008a8 */
[----:B------:R-:W-:-:S01]  /*5970*/  FFMA R37, R53, UR29, -R168 ;  /* 0x0000001d35257c23 */ /* 0x000fc200080008a8 */
[--C-:B------:R-:W-:Y:S01]  /*5980*/  FFMA R49, R61, UR29, -R168.reuse ;  /* 0x0000001d3d317c23 */ /* 0x100fe200080008a8 */
[----:B------:R-:W-:-:S01]  /*5990*/  FFMA R53, R64, UR29, -R168 ;  /* 0x0000001d40357c23 */ /* 0x000fc200080008a8 */
[--C-:B------:R-:W-:Y:S01]  /*59a0*/  FFMA R68, R68, UR29, -R168.reuse ;  /* 0x0000001d44447c23 */ /* 0x100fe200080008a8 */
[----:B------:R-:W-:-:S01]  /*59b0*/  FFMA R72, R72, UR29, -R168 ;  /* 0x0000001d48487c23 */ /* 0x000fc200080008a8 */
[----:B------:R-:W-:Y:S01]  /*59c0*/  @!P6 FMUL R25, R25, 0.5 ;  /* 0x3f0000001919e820 */ /* 0x000fe20000400000 */
[----:B------:R-:W-:-:S01]  /*59d0*/  FFMA R76, R76, UR29, -R168 ;  /* 0x0000001d4c4c7c23 */ /* 0x000fc200080008a8 */
[----:B------:R-:W-:Y:S01]  /*59e0*/  @!P5 FMUL R24, R24, 0.5 ;  /* 0x3f0000001818d820 */ /* 0x000fe20000400000 */
[----:B------:R-:W-:-:S01]  /*59f0*/  FFMA R81, R81, UR29, -R168 ;  /* 0x0000001d51517c23 */ /* 0x000fc200080008a8 */
[----:B------:R1:W2:Y:S01]  /*5a00*/  MUFU.EX2 R20, R25 ;  /* 0x0000001900147308 */ /* 0x0002a20000000800 */
[----:B------:R-:W-:Y:S01]  /*5a10*/  @!P3 FMUL R28, R28, 0.5 ;  /* 0x3f0000001c1cb820 */ /* 0x000fe20000400000 */
[----:B------:R-:W-:Y:S01]  /*5a20*/  @!P4 FMUL R29, R29, 0.5 ;  /* 0x3f0000001d1dc820 */ /* 0x000fe20000400000 */
[----:B------:R-:W-:-:S01]  /*5a30*/  FFMA R84, R84, UR29, -R168 ;  /* 0x0000001d54547c23 */ /* 0x000fc200080008a8 */
[----:B------:R-:W-:Y:S01]  /*5a40*/  FFMA R85, R85, UR29, -R168 ;  /* 0x0000001d55557c23 */ /* 0x000fe200080008a8 */
[----:B------:R-:W-:-:S03]  /*5a50*/  FMUL R17, R17, UR29 ;  /* 0x0000001d11117c20 */ /* 0x000fc60008400000 */
[----:B------:R3:W4:Y:S01]  /*5a60*/  MUFU.EX2 R18, R24 ;  /* 0x0000001800127308 */ /* 0x0007220000000800 */
[----:B-1----:R-:W-:-:S01]  /*5a70*/  FFMA R25, R41, UR29, -R168 ;  /* 0x0000001d29197c23 */ /* 0x002fc200080008a8 */
[--C-:B------:R-:W-:Y:S01]  /*5a80*/  FFMA R41, R56, UR29, -R168.reuse ;  /* 0x0000001d38297c23 */ /* 0x100fe200080008a8 */
[----:B------:R-:W-:-:S05]  /*5a90*/  FFMA R56, R73, UR29, -R168 ;  /* 0x0000001d49387c23 */ /* 0x000fca00080008a8 */
[----:B------:R1:W5:Y:S01]  /*5aa0*/  MUFU.EX2 R11, R28 ;  /* 0x0000001c000b7308 */ /* 0x0003620000000800 */
[----:B--2---:R-:W-:Y:S01]  /*5ab0*/  @!P6 FMUL R20, R20, R20 ;  /* 0x000000141414e220 */ /* 0x004fe20000400000 */
[----:B------:R-:W-:Y:S01]  /*5ac0*/  FSETP.GEU.AND P6, PT, R19, -126, PT ;  /* 0xc2fc00001300780b */ /* 0x000fe20003fce000 */
[----:B---3--:R-:W-:-:S05]  /*5ad0*/  FFMA R24, R40, UR29, -R168 ;  /* 0x0000001d28187c23 */ /* 0x008fca00080008a8 */
[----:B------:R2:W3:Y:S01]  /*5ae0*/  MUFU.EX2 R12, R29 ;  /* 0x0000001d000c7308 */ /* 0x0004e20000000800 */
[----:B----4-:R-:W-:Y:S01]  /*5af0*/  @!P5 FMUL R18, R18, R18 ;  /* 0x000000121212d220 */ /* 0x010fe20000400000 */
[----:B------:R-:W-:Y:S02]  /*5b00*/  FSETP.GEU.AND P5, PT, R16, -126, PT ;  /* 0xc2fc00001000780b */ /* 0x000fe40003fae000 */
[----:B-1----:R-:W-:-:S03]  /*5b10*/  FMNMX R28, R26, R15, !PT ;  /* 0x0000000f1a1c7209 */ /* 0x002fc60007800000 */
[----:B------:R-:W-:Y:S01]  /*5b20*/  @!P6 FMUL R19, R19, 0.5 ;  /* 0x3f0000001313e820 */ /* 0x000fe20000400000 */
[----:B------:R-:W-:Y:S01]  /*5b30*/  FMNMX R9, R27, R28, !PT ;  /* 0x0000001c1b097209 */ /* 0x000fe20007800000 */
[----:B-----5:R-:W-:Y:S01]  /*5b40*/  @!P3 FMUL R11, R11, R11 ;  /* 0x0000000b0b0bb220 */ /* 0x020fe20000400000 */
[----:B------:R-:W-:Y:S01]  /*5b50*/  FSETP.GEU.AND P3, PT, R21, -126, PT ;  /* 0xc2fc00001500780b */ /* 0x000fe20003f6e000 */
[--C-:B--2---:R-:W-:Y:S01]  /*5b60*/  FFMA R29, R45, UR29, -R168.reuse ;  /* 0x0000001d2d1d7c23 */ /* 0x104fe200080008a8 */
[----:B------:R-:W-:Y:S01]  /*5b70*/  FMNMX R28, R30, R9, !PT ;  /* 0x000000091e1c7209 */ /* 0x000fe20007800000 */
[----:B------:R-:W1:Y:S01]  /*5b80*/  MUFU.EX2 R19, R19 ;  /* 0x0000001300137308 */ /* 0x000e620000000800 */
[----:B------:R-:W-:-:S01]  /*5b90*/  FFMA R45, R57, UR29, -R168 ;  /* 0x0000001d392d7c23 */ /* 0x000fc200080008a8 */
[----:B------:R-:W-:Y:S01]  /*5ba0*/  @!P5 FMUL R16, R16, 0.5 ;  /* 0x3f0000001010d820 */ /* 0x000fe20000400000 */
[----:B------:R-:W-:Y:S01]  /*5bb0*/  FMNMX R9, R31, R28, !PT ;  /* 0x0000001c1f097209 */ /* 0x000fe20007800000 */
[----:B---3--:R-:W-:Y:S01]  /*5bc0*/  @!P4 FMUL R12, R12, R12 ;  /* 0x0000000c0c0cc220 */ /* 0x008fe20000400000 */
[----:B------:R-:W-:Y:S01]  /*5bd0*/  FSETP.GEU.AND P4, PT, R23, -126, PT ;  /* 0xc2fc00001700780b */ /* 0x000fe20003f8e000 */
[----:B------:R-:W-:Y:S01]  /*5be0*/  FFMA R28, R44, UR29, -R168 ;  /* 0x0000001d2c1c7c23 */ /* 0x000fe200080008a8 */
[----:B------:R-:W-:Y:S01]  /*5bf0*/  FMNMX R32, R34, R9, !PT ;  /* 0x0000000922207209 */ /* 0x000fe20007800000 */
[----:B------:R-:W2:Y:S02]  /*5c00*/  MUFU.EX2 R16, R16 ;  /* 0x0000001000107308 */ /* 0x000ea40000000800 */
[----:B------:R-:W-:Y:S01]  /*5c10*/  @!P3 FMUL R21, R21, 0.5 ;  /* 0x3f0000001515b820 */ /* 0x000fe20000400000 */
[----:B------:R-:W-:-:S04]  /*5c20*/  FMNMX R9, R35, R32, !PT ;  /* 0x0000002023097209 */ /* 0x000fc80007800000 */
[----:B------:R-:W-:Y:S01]  /*5c30*/  FMNMX R32, R38, R9, !PT ;  /* 0x0000000926207209 */ /* 0x000fe20007800000 */
[----:B------:R-:W3:Y:S01]  /*5c40*/  MUFU.EX2 R21, R21 ;  /* 0x0000001500157308 */ /* 0x000ee20000000800 */
[----:B-1----:R-:W-:Y:S01]  /*5c50*/  @!P6 FMUL R19, R19, R19 ;  /* 0x000000131313e220 */ /* 0x002fe20000400000 */
[----:B------:R-:W-:Y:S01]  /*5c60*/  @!P4 FMUL R23, R23, 0.5 ;  /* 0x3f0000001717c820 */ /* 0x000fe20000400000 */
[----:B------:R-:W-:Y:S02]  /*5c70*/  FSETP.GEU.AND P6, PT, R25, -126, PT ;  /* 0xc2fc00001900780b */ /* 0x000fe40003fce000 */
[----:B------:R-:W-:Y:S01]  /*5c80*/  FMNMX R9, R39, R32, !PT ;  /* 0x0000002027097209 */ /* 0x000fe20007800000 */
[----:B------:R-:W-:-:S02]  /*5c90*/  FFMA R32, R48, UR29, -R168 ;  /* 0x0000001d30207c23 */ /* 0x000fc400080008a8 */
[----:B------:R-:W1:Y:S01]  /*5ca0*/  MUFU.EX2 R23, R23 ;  /* 0x0000001700177308 */ /* 0x000e620000000800 */
[----:B--2---:R-:W-:Y:S01]  /*5cb0*/  @!P5 FMUL R16, R16, R16 ;  /* 0x000000101010d220 */ /* 0x004fe20000400000 */
[----:B------:R-:W-:-:S02]  /*5cc0*/  FSETP.GEU.AND P5, PT, R24, -126, PT ;  /* 0xc2fc00001800780b */ /* 0x000fc40003fae000 */
[----:B------:R-:W-:-:S04]  /*5cd0*/  FMNMX R36, R42, R9, !PT ;  /* 0x000000092a247209 */ /* 0x000fc80007800000 */
[----:B------:R-:W-:Y:S01]  /*5ce0*/  @!P6 FMUL R25, R25, 0.5 ;  /* 0x3f0000001919e820 */ /* 0x000fe20000400000 */
[----:B---3--:R-:W-:Y:S01]  /*5cf0*/  @!P3 FMUL R21, R21, R21 ;  /* 0x000000151515b220 */ /* 0x008fe20000400000 */
[----:B------:R-:W-:Y:S02]  /*5d00*/  FSETP.GEU.AND P3, PT, R28, -126, PT ;  /* 0xc2fc00001c00780b */ /* 0x000fe40003f6e000 */
[----:B------:R-:W-:Y:S02]  /*5d10*/  FMNMX R9, R43, R36, !PT ;  /* 0x000000242b097209 */ /* 0x000fe40007800000 */
[----:B------:R-:W2:Y:S01]  /*5d20*/  MUFU.EX2 R25, R25 ;  /* 0x0000001900197308 */ /* 0x000ea20000000800 */
[----:B------:R-:W-:Y:S01]  /*5d30*/  @!P5 FMUL R24, R24, 0.5 ;  /* 0x3f0000001818d820 */ /* 0x000fe20000400000 */
[----:B------:R-:W-:Y:S01]  /*5d40*/  FMNMX R36, R46, R9, !PT ;  /* 0x000000092e247209 */ /* 0x000fe20007800000 */
[----:B-1----:R-:W-:Y:S01]  /*5d50*/  @!P4 FMUL R23, R23, R23 ;  /* 0x000000171717c220 */ /* 0x002fe20000400000 */
[----:B------:R-:W-:-:S02]  /*5d60*/  FSETP.GEU.AND P4, PT, R29, -126, PT ;  /* 0xc2fc00001d00780b */ /* 0x000fc40003f8e000 */
[----:B------:R-:W-:Y:S01]  /*5d70*/  FMNMX R9, R47, R36, !PT ;  /* 0x000000242f097209 */ /* 0x000fe20007800000 */
[--C-:B------:R-:W-:Y:S01]  /*5d80*/  FFMA R36, R52, UR29, -R168.reuse ;  /* 0x0000001d34247c23 */ /* 0x100fe200080008a8 */
[----:B------:R-:W1:Y:S01]  /*5d90*/  MUFU.EX2 R24, R24 ;  /* 0x0000001800187308 */ /* 0x000e620000000800 */
[----:B------:R-:W-:Y:S01]  /*5da0*/  @!P3 FMUL R28, R28, 0.5 ;  /* 0x3f0000001c1cb820 */ /* 0x000fe20000400000 */
[----:B------:R-:W-:Y:S01]  /*5db0*/  FMNMX R40, R50, R9, !PT ;  /* 0x0000000932287209 */ /* 0x000fe20007800000 */
[----:B------:R-:W-:-:S03]  /*5dc0*/  FFMA R52, R69, UR29, -R168 ;  /* 0x0000001d45347c23 */ /* 0x000fc600080008a8 */
[----:B------:R-:W-:Y:S02]  /*5dd0*/  FMNMX R9, R51, R40, !PT ;  /* 0x0000002833097209 */ /* 0x000fe40007800000 */
[----:B------:R-:W3:Y:S01]  /*5de0*/  MUFU.EX2 R28, R28 ;  /* 0x0000001c001c7308 */ /* 0x000ee20000000800 */
[----:B------:R-:W-:Y:S01]  /*5df0*/  @!P4 FMUL R29, R29, 0.5 ;  /* 0x3f0000001d1dc820 */ /* 0x000fe20000400000 */
[----:B--2---:R-:W-:Y:S01]  /*5e00*/  @!P6 FMUL R25, R25, R25 ;  /* 0x000000191919e220 */ /* 0x004fe20000400000 */
[----:B------:R-:W-:Y:S02]  /*5e10*/  FSETP.GEU.AND P6, PT, R33, -126, PT ;  /* 0xc2fc00002100780b */ /* 0x000fe40003fce000 */
[----:B------:R-:W-:-:S03]  /*5e20*/  FMNMX R40, R54, R9, !PT ;  /* 0x0000000936287209 */ /* 0x000fc60007800000 */
[----:B------:R-:W2:Y:S01]  /*5e30*/  MUFU.EX2 R29, R29 ;  /* 0x0000001d001d7308 */ /* 0x000ea20000000800 */
[----:B-1----:R-:W-:Y:S01]  /*5e40*/  @!P5 FMUL R24, R24, R24 ;  /* 0x000000181818d220 */ /* 0x002fe20000400000 */
[----:B------:R-:W-:Y:S02]  /*5e50*/  FSETP.GEU.AND P5, PT, R32, -126, PT ;  /* 0xc2fc00002000780b */ /* 0x000fe40003fae000 */
[----:B------:R-:W-:-:S04]  /*5e60*/  FMNMX R9, R55, R40, !PT ;  /* 0x0000002837097209 */ /* 0x000fc80007800000 */
[----:B------:R-:W-:Y:S01]  /*5e70*/  @!P6 FMUL R33, R33, 0.5 ;  /* 0x3f0000002121e820 */ /* 0x000fe20000400000 */
[----:B---3--:R-:W-:Y:S01]  /*5e80*/  @!P3 FMUL R28, R28, R28 ;  /* 0x0000001c1c1cb220 */ /* 0x008fe20000400000 */
[----:B------:R-:W-:Y:S02]  /*5e90*/  FSETP.GEU.AND P3, PT, R36, -126, PT ;  /* 0xc2fc00002400780b */ /* 0x000fe40003f6e000 */
[----:B------:R-:W-:Y:S02]  /*5ea0*/  FMNMX R40, R58, R9, !PT ;  /* 0x000000093a287209 */ /* 0x000fe40007800000 */
[----:B------:R-:W1:Y:S01]  /*5eb0*/  MUFU.EX2 R33, R33 ;  /* 0x0000002100217308 */ /* 0x000e620000000800 */
[----:B------:R-:W-:Y:S01]  /*5ec0*/  @!P5 FMUL R32, R32, 0.5 ;  /* 0x3f0000002020d820 */ /* 0x000fe20000400000 */
[----:B------:R-:W-:Y:S01]  /*5ed0*/  FMNMX R9, R59, R40, !PT ;  /* 0x000000283b097209 */ /* 0x000fe20007800000 */
[----:B--2---:R-:W-:Y:S01]  /*5ee0*/  @!P4 FMUL R29, R29, R29 ;  /* 0x0000001d1d1dc220 */ /* 0x004fe20000400000 */
[----:B------:R-:W-:-:S02]  /*5ef0*/  FSETP.GEU.AND P4, PT, R37, -126, PT ;  /* 0xc2fc00002500780b */ /* 0x000fc40003f8e000 */
[----:B------:R-:W-:Y:S02]  /*5f00*/  FMNMX R40, R62, R9, !PT ;  /* 0x000000093e287209 */ /* 0x000fe40007800000 */
[----:B------:R-:W2:Y:S01]  /*5f10*/  MUFU.EX2 R32, R32 ;  /* 0x0000002000207308 */ /* 0x000ea20000000800 */
[----:B------:R-:W-:Y:S01]  /*5f20*/  @!P3 FMUL R36, R36, 0.5 ;  /* 0x3f0000002424b820 */ /* 0x000fe20000400000 */
[----:B------:R-:W-:Y:S01]  /*5f30*/  FMNMX R9, R63, R40, !PT ;  /* 0x000000283f097209 */ /* 0x000fe20007800000 */
[----:B------:R-:W-:-:S03]  /*5f40*/  FFMA R40, R60, UR29, -R168 ;  /* 0x0000001d3c287c23 */ /* 0x000fc600080008a8 */
[----:B------:R-:W-:Y:S02]  /*5f50*/  FMNMX R44, R66, R9, !PT ;  /* 0x00000009422c7209 */ /* 0x000fe40007800000 */
[----:B------:R-:W3:Y:S01]  /*5f60*/  MUFU.EX2 R36, R36 ;  /* 0x0000002400247308 */ /* 0x000ee20000000800 */
[----:B------:R-:W-:Y:S01]  /*5f70*/  @!P4 FMUL R37, R37, 0.5 ;  /* 0x3f0000002525c820 */ /* 0x000fe20000400000 */
[----:B-1----:R-:W-:Y:S01]  /*5f80*/  @!P6 FMUL R33, R33, R33 ;  /* 0x000000212121e220 */ /* 0x002fe20000400000 */
[----:B------:R-:W-:Y:S02]  /*5f90*/  FSETP.GEU.AND P6, PT, R45, -126, PT ;  /* 0xc2fc00002d00780b */ /* 0x000fe40003fce000 */
[----:B------:R-:W-:-:S03]  /*5fa0*/  FMNMX R9, R67, R44, !PT ;  /* 0x0000002c43097209 */ /* 0x000fc60007800000 */
[----:B------:R-:W1:Y:S01]  /*5fb0*/  MUFU.EX2 R37, R37 ;  /* 0x0000002500257308 */ /* 0x000e620000000800 */
[----:B--2---:R-:W-:Y:S01]  /*5fc0*/  @!P5 FMUL R32, R32, R32 ;  /* 0x000000202020d220 */ /* 0x004fe20000400000 */
[----:B------:R-:W-:Y:S02]  /*5fd0*/  FSETP.GEU.AND P5, PT, R41, -126, PT ;  /* 0xc2fc00002900780b */ /* 0x000fe40003fae000 */
        /* <DEDUP_REMOVED lines=34> */
[----:B------:R-:W-:-:S03]  /*6200*/  FSETP.GEU.AND P4, PT, R52, -126, PT ;  /* 0xc2fc00003400780b */ /* 0x000fc60003f8e000 */
[----:B------:R-:W2:Y:S01]  /*6210*/  SHFL.BFLY PT, R60, R9, 0x1, 0x1f ;  /* 0x0c201f00093c7f89 */ /* 0x000ea200000e0000 */
[----:B------:R-:W3:Y:S01]  /*6220*/  MUFU.EX2 R53, R53 ;  /* 0x0000003500357308 */ /* 0x000ee20000000800 */
[----:B------:R-:W-:-:S07]  /*6230*/  @!P3 FMUL R68, R68, 0.5 ;  /* 0x3f0000004444b820 */ /* 0x000fce0000400000 */
[----:B------:R-:W4:Y:S01]  /*6240*/  MUFU.EX2 R48, R68 ;  /* 0x0000004400307308 */ /* 0x000f220000000800 */
[----:B------:R-:W-:Y:S01]  /*6250*/  @!P4 FMUL R52, R52, 0.5 ;  /* 0x3f0000003434c820 */ /* 0x000fe20000400000 */
[----:B-1----:R-:W-:Y:S01]  /*6260*/  @!P6 FMUL R44, R44, R44 ;  /* 0x0000002c2c2ce220 */ /* 0x002fe20000400000 */
[----:B------:R-:W-:-:S05]  /*6270*/  FSETP.GEU.AND P6, PT, R56, -126, PT ;  /* 0xc2fc00003800780b */ /* 0x000fca0003fce000 */
[----:B------:R-:W1:Y:S01]  /*6280*/  MUFU.EX2 R52, R52 ;  /* 0x0000003400347308 */ /* 0x000e620000000800 */
[----:B---3--:R-:W-:Y:S01]  /*6290*/  @!P5 FMUL R53, R53, R53 ;  /* 0x000000353535d220 */ /* 0x008fe20000400000 */
[----:B------:R-:W-:Y:S02]  /*62a0*/  FSETP.GEU.AND P5, PT, R72, -126, PT ;  /* 0xc2fc00004800780b */ /* 0x000fe40003fae000 */
[----:B--2---:R-:W-:-:S04]  /*62b0*/  FMNMX R9, R9, R60, !PT ;  /* 0x0000003c09097209 */ /* 0x004fc80007800000 */
[----:B------:R-:W-:Y:S01]  /*62c0*/  @!P6 FMUL R56, R56, 0.5 ;  /* 0x3f0000003838e820 */ /* 0x000fe20000400000 */
[----:B----4-:R-:W-:Y:S01]  /*62d0*/  @!P3 FMUL R48, R48, R48 ;  /* 0x000000303030b220 */ /* 0x010fe20000400000 */
[----:B------:R-:W-:Y:S01]  /*62e0*/  FSETP.GEU.AND P3, PT, R76, -126, PT ;  /* 0xc2fc00004c00780b */ /* 0x000fe20003f6e000 */
[----:B------:R-:W-:-:S01]  /*62f0*/  FFMA R60, R77, UR29, -R168 ;  /* 0x0000001d4d3c7c23 */ /* 0x000fc200080008a8 */
[----:B------:R-:W2:Y:S02]  /*6300*/  SHFL.BFLY PT, R64, R9, 0x2, 0x1f ;  /* 0x0c401f0009407f89 */ /* 0x000ea400000e0000 */
[----:B------:R-:W3:Y:S01]  /*6310*/  MUFU.EX2 R56, R56 ;  /* 0x0000003800387308 */ /* 0x000ee20000000800 */
[----:B------:R-:W-:Y:S01]  /*6320*/  @!P5 FMUL R72, R72, 0.5 ;  /* 0x3f0000004848d820 */ /* 0x000fe20000400000 */
[----:B-1----:R-:W-:Y:S01]  /*6330*/  @!P4 FMUL R52, R52, R52 ;  /* 0x000000343434c220 */ /* 0x002fe20000400000 */
[----:B------:R-:W-:-:S05]  /*6340*/  FSETP.GEU.AND P4, PT, R60, -126, PT ;  /* 0xc2fc00003c00780b */ /* 0x000fca0003f8e000 */
[----:B------:R-:W1:Y:S01]  /*6350*/  MUFU.EX2 R57, R72 ;  /* 0x0000004800397308 */ /* 0x000e620000000800 */
[----:B------:R-:W-:-:S07]  /*6360*/  @!P3 FMUL R76, R76, 0.5 ;  /* 0x3f0000004c4cb820 */ /* 0x000fce0000400000 */
[----:B------:R-:W4:Y:S01]  /*6370*/  MUFU.EX2 R61, R76 ;  /* 0x0000004c003d7308 */ /* 0x000f220000000800 */
[----:B------:R-:W-:Y:S01]  /*6380*/  @!P4 FMUL R60, R60, 0.5 ;  /* 0x3f0000003c3cc820 */ /* 0x000fe20000400000 */
[----:B---3--:R-:W-:Y:S01]  /*6390*/  @!P6 FMUL R56, R56, R56 ;  /* 0x000000383838e220 */ /* 0x008fe20000400000 */
[----:B------:R-:W-:Y:S02]  /*63a0*/  FSETP.GEU.AND P6, PT, R81, -126, PT ;  /* 0xc2fc00005100780b */ /* 0x000fe40003fce000 */
[----:B--2---:R-:W-:-:S03]  /*63b0*/  FMNMX R9, R9, R64, !PT ;  /* 0x0000004009097209 */ /* 0x004fc60007800000 */
[----:B------:R-:W2:Y:S01]  /*63c0*/  MUFU.EX2 R60, R60 ;  /* 0x0000003c003c7308 */ /* 0x000ea20000000800 */
[----:B-1----:R-:W-:Y:S01]  /*63d0*/  @!P5 FMUL R57, R57, R57 ;  /* 0x000000393939d220 */ /* 0x002fe20000400000 */
[----:B------:R-:W-:-:S06]  /*63e0*/  FSETP.GEU.AND P5, PT, R65, -126, PT ;  /* 0xc2fc00004100780b */ /* 0x000fcc0003fae000 */
[----:B------:R-:W-:Y:S01]  /*63f0*/  @!P6 FMUL R81, R81, 0.5 ;  /* 0x3f0000005151e820 */ /* 0x000fe20000400000 */
[----:B----4-:R-:W-:Y:S01]  /*6400*/  @!P3 FMUL R61, R61, R61 ;  /* 0x0000003d3d3db220 */ /* 0x010fe20000400000 */
[C---:B------:R-:W-:Y:S02]  /*6410*/  FSETP.NEU.AND P3, PT, R9.reuse, -INF , PT ;  /* 0xff8000000900780b */ /* 0x040fe40003f6d000 */
[----:B------:R1:W3:Y:S02]  /*6420*/  MUFU.EX2 R64, R81 ;  /* 0x0000005100407308 */ /* 0x0002e40000000800 */
[----:B------:R-:W-:Y:S01]  /*6430*/  FSEL R76, R9, RZ, P3 ;  /* 0x000000ff094c7208 */ /* 0x000fe20001800000 */
[----:B------:R-:W-:Y:S01]  /*6440*/  @!P5 FMUL R65, R65, 0.5 ;  /* 0x3f0000004141d820 */ /* 0x000fe20000400000 */
[----:B------:R-:W-:Y:S01]  /*6450*/  FSETP.GEU.AND P3, PT, R84, -126, PT ;  /* 0xc2fc00005400780b */ /* 0x000fe20003f6e000 */
[----:B--2---:R-:W-:Y:S01]  /*6460*/  @!P4 FMUL R60, R60, R60 ;  /* 0x0000003c3c3cc220 */ /* 0x004fe20000400000 */
[----:B------:R-:W-:Y:S01]  /*6470*/  FSETP.GEU.AND P4, PT, R85, -126, PT ;  /* 0xc2fc00005500780b */ /* 0x000fe20003f8e000 */
[C---:B------:R-:W-:Y:S01]  /*6480*/  FMUL R77, R76.reuse, UR29 ;  /* 0x0000001d4c4d7c20 */ /* 0x040fe20008400000 */
[----:B------:R-:W-:-:S01]  /*6490*/  FADD R15, -R76, R15 ;  /* 0x0000000f4c0f7221 */ /* 0x000fc20000000100 */
[----:B------:R-:W2:Y:S01]  /*64a0*/  MUFU.EX2 R65, R65 ;  /* 0x0000004100417308 */ /* 0x000ea20000000800 */
[----:B------:R-:W-:-:S01]  /*64b0*/  FADD R76, R24, R57 ;  /* 0x00000039184c7221 */ /* 0x000fc20000000000 */
[--C-:B------:R-:W-:Y:S01]  /*64c0*/  FFMA R72, R27, UR29, -R77.reuse ;  /* 0x0000001d1b487c23 */ /* 0x100fe2000800084d */
[----:B------:R-:W-:-:S01]  /*64d0*/  FFMA R68, R26, UR29, -R77 ;  /* 0x0000001d1a447c23 */ /* 0x000fc2000800084d */
[--C-:B------:R-:W-:Y:S01]  /*64e0*/  FFMA R73, R30, UR29, -R77.reuse ;  /* 0x0000001d1e497c23 */ /* 0x100fe2000800084d */
[----:B------:R-:W-:-:S01]  /*64f0*/  FFMA R80, R31, UR29, -R77 ;  /* 0x0000001d1f507c23 */ /* 0x000fc2000800084d */
[--C-:B-1----:R-:W-:Y:S01]  /*6500*/  FFMA R81, R34, UR29, -R77.reuse ;  /* 0x0000001d22517c23 */ /* 0x102fe2000800084d */
[----:B------:R-:W-:-:S01]  /*6510*/  FFMA R168, R70, UR29, -R77 ;  /* 0x0000001d46a87c23 */ /* 0x000fc2000800084d */
[----:B------:R-:W-:Y:S01]  /*6520*/  @!P3 FMUL R84, R84, 0.5 ;  /* 0x3f0000005454b820 */ /* 0x000fe20000400000 */
[----:B---3--:R-:W-:Y:S01]  /*6530*/  @!P6 FMUL R64, R64, R64 ;  /* 0x000000404040e220 */ /* 0x008fe20000400000 */
[----:B------:R-:W-:Y:S01]  /*6540*/  @!P4 FMUL R85, R85, 0.5 ;  /* 0x3f0000005555c820 */ /* 0x000fe20000400000 */
[----:B------:R-:W-:Y:S01]  /*6550*/  FSETP.GEU.AND P6, PT, R72, -126, PT ;  /* 0xc2fc00004800780b */ /* 0x000fe20003fce000 */
[----:B------:R1:W3:Y:S01]  /*6560*/  MUFU.EX2 R69, R84 ;  /* 0x0000005400457308 */ /* 0x0002e20000000800 */
[----:B------:R-:W-:-:S01]  /*6570*/  FFMA R74, R74, UR29, -R77 ;  /* 0x0000001d4a4a7c23 */ /* 0x000fc2000800084d */
[--C-:B------:R-:W-:Y:S01]  /*6580*/  FFMA R78, R78, UR29, -R77.reuse ;  /* 0x0000001d4e4e7c23 */ /* 0x100fe2000800084d */
[----:B------:R-:W-:-:S01]  /*6590*/  FFMA R75, R75, UR29, -R77 ;  /* 0x0000001d4b4b7c23 */ /* 0x000fc2000800084d */
[--C-:B------:R-:W-:Y:S01]  /*65a0*/  FFMA R82, R82, UR29, -R77.reuse ;  /* 0x0000001d52527c23 */ /* 0x100fe2000800084d */
[----:B--2---:R-:W-:Y:S01]  /*65b0*/  @!P5 FMUL R65, R65, R65 ;  /* 0x000000414141d220 */ /* 0x004fe20000400000 */
[----:B------:R-:W-:Y:S01]  /*65c0*/  FSETP.GEU.AND P5, PT, R68, -126, PT ;  /* 0xc2fc00004400780b */ /* 0x000fe20003fae000 */
[----:B------:R-:W-:-:S01]  /*65d0*/  FFMA R83, R83, UR29, -R77 ;  /* 0x0000001d53537c23 */ /* 0x000fc2000800084d */
[----:B------:R2:W4:Y:S01]  /*65e0*/  MUFU.EX2 R26, R85 ;  /* 0x00000055001a7308 */ /* 0x0005220000000800 */
[----:B-1----:R-:W-:-:S01]  /*65f0*/  FFMA R84, R66, UR29, -R77 ;  /* 0x0000001d42547c23 */ /* 0x002fc2000800084d */
[--C-:B------:R-:W-:Y:S01]  /*6600*/  FFMA R170, R86, UR29, -R77.reuse ;  /* 0x0000001d56aa7c23 */ /* 0x100fe2000800084d */
[----:B------:R-:W-:-:S01]  /*6610*/  FFMA R171, R87, UR29, -R77 ;  /* 0x0000001d57ab7c23 */ /* 0x000fc2000800084d */
[----:B------:R-:W-:Y:S01]  /*6620*/  @!P6 FMUL R72, R72, 0.5 ;  /* 0x3f0000004848e820 */ /* 0x000fe20000400000 */
[----:B------:R-:W-:Y:S01]  /*6630*/  F2FP.SATFINITE.E4M3.F32.PACK_AB_MERGE_C R57, RZ, R57, RZ ;  /* 0x00000039ff39723e */ /* 0x000fe200048070ff */
[----:B------:R-:W-:-:S02]  /*6640*/  FMUL R15, R15, UR29 ;  /* 0x0000001d0f0f7c20 */ /* 0x000fc40008400000 */
[----:B------:R1:W5:Y:S01]  /*6650*/  MUFU.EX2 R27, R72 ;  /* 0x00000048001b7308 */ /* 0x0003620000000800 */
[----:B---3--:R-:W-:Y:S01]  /*6660*/  @!P3 FMUL R69, R69, R69 ;  /* 0x000000454545b220 */ /* 0x008fe20000400000 */
[----:B------:R-:W-:Y:S01]  /*6670*/  FSETP.GEU.AND P3, PT, R73, -126, PT ;  /* 0xc2fc00004900780b */ /* 0x000fe20003f6e000 */
[----:B------:R-:W-:Y:S01]  /*6680*/  @!P5 FMUL R68, R68, 0.5 ;  /* 0x3f0000004444d820 */ /* 0x000fe20000400000 */
[----:B--2---:R-:W-:Y:S01]  /*6690*/  FFMA R85, R67, UR29, -R77 ;  /* 0x0000001d43557c23 */ /* 0x004fe2000800084d */
[----:B------:R-:W-:-:S03]  /*66a0*/  LOP3.LUT R57, R57, 0xff, RZ, 0xc0, !PT ;  /* 0x000000ff39397812 */ /* 0x000fc600078ec0ff */
[----:B------:R2:W3:Y:S01]  /*66b0*/  MUFU.EX2 R30, R68 ;  /* 0x00000044001e7308 */ /* 0x0004e20000000800 */
[----:B----4-:R-:W-:Y:S01]  /*66c0*/  @!P4 FMUL R26, R26, R26 ;  /* 0x0000001a1a1ac220 */ /* 0x010fe20000400000 */
[----:B------:R-:W-:Y:S01]  /*66d0*/  FSETP.GEU.AND P4, PT, R80, -126, PT ;  /* 0xc2fc00005000780b */ /* 0x000fe20003f8e000 */
[----:B-1----:R-:W-:-:S04]  /*66e0*/  FFMA R72, R38, UR29, -R77 ;  /* 0x0000001d26487c23 */ /* 0x002fc8000800084d */
[----:B------:R-:W-:Y:S01]  /*66f0*/  @!P3 FMUL R73, R73, 0.5 ;  /* 0x3f0000004949b820 */ /* 0x000fe20000400000 */
[----:B--2---:R-:W-:-:S01]  /*6700*/  FFMA R68, R35, UR29, -R77 ;  /* 0x0000001d23447c23 */ /* 0x004fc2000800084d */
[----:B-----5:R-:W-:Y:S02]  /*6710*/  @!P6 FMUL R27, R27, R27 ;  /* 0x0000001b1b1be220 */ /* 0x020fe40000400000 */
[----:B------:R1:W2:Y:S02]  /*6720*/  MUFU.EX2 R31, R73 ;  /* 0x00000049001f7308 */ /* 0x0002a40000000800 */
[----:B------:R-:W-:Y:S02]  /*6730*/  FSETP.GEU.AND P6, PT, R68, -126, PT ;  /* 0xc2fc00004400780b */ /* 0x000fe40003fce000 */
[----:B------:R-:W-:Y:S01]  /*6740*/  @!P4 FMUL R80, R80, 0.5 ;  /* 0x3f0000005050c820 */ /* 0x000fe20000400000 */
[----:B---3--:R-:W-:Y:S01]  /*6750*/  @!P5 FMUL R30, R30, R30 ;  /* 0x0000001e1e1ed220 */ /* 0x008fe20000400000 */
[----:B------:R-:W-:-:S02]  /*6760*/  FSETP.GEU.AND P5, PT, R81, -126, PT ;  /* 0xc2fc00005100780b */ /* 0x000fc40003fae000 */
[----:B------:R3:W4:Y:S01]  /*6770*/  MUFU.EX2 R34, R80 ;  /* 0x0000005000227308 */ /* 0x0007220000000800 */
[----:B-1----:R-:W-:-:S06]  /*6780*/  FFMA R73, R39, UR29, -R77 ;  /* 0x0000001d27497c23 */ /* 0x002fcc000800084d */
[----:B------:R-:W-:Y:S01]  /*6790*/  @!P6 FMUL R68, R68, 0.5 ;  /* 0x3f0000004444e820 */ /* 0x000fe20000400000 */
[----:B--2---:R-:W-:Y:S01]  /*67a0*/  @!P3 FMUL R31, R31, R31 ;  /* 0x0000001f1f1fb220 */ /* 0x004fe20000400000 */
[----:B------:R-:W-:Y:S01]  /*67b0*/  FSETP.GEU.AND P3, PT, R72, -126, PT ;  /* 0xc2fc00004800780b */ /* 0x000fe20003f6e000 */
[----:B---3--:R-:W-:-:S01]  /*67c0*/  FFMA R80, R42, UR29, -R77 ;  /* 0x0000001d2a507c23 */ /* 0x008fc2000800084d */
[----:B------:R1:W2:Y:S01]  /*67d0*/  MUFU.EX2 R38, R68 ;  /* 0x0000004400267308 */ /* 0x0002a20000000800 */
[----:B------:R-:W-:Y:S01]  /*67e0*/  @!P5 FMUL R81, R81, 0.5 ;  /* 0x3f0000005151d820 */ /* 0x000fe20000400000 */
[----:B----4-:R-:W-:Y:S01]  /*67f0*/  @!P4 FMUL R34, R34, R34 ;  /* 0x000000222222c220 */ /* 0x010fe20000400000 */
[----:B------:R-:W-:-:S05]  /*6800*/  FSETP.GEU.AND P4, PT, R73, -126, PT ;  /* 0xc2fc00004900780b */ /* 0x000fca0003f8e000 */
[----:B------:R3:W4:Y:S01]  /*6810*/  MUFU.EX2 R35, R81 ;  /* 0x0000005100237308 */ /* 0x0007220000000800 */
[----:B-1----:R-:W-:-:S02]  /*6820*/  FFMA R68, R46, UR29, -R77 ;  /* 0x0000001d2e447c23 */ /* 0x002fc4000800084d */
[----:B------:R-:W-:-:S05]  /*6830*/  @!P3 FMUL R72, R72, 0.5 ;  /* 0x3f0000004848b820 */ /* 0x000fca0000400000 */
[----:B------:R1:W5:Y:S01]  /*6840*/  MUFU.EX2 R39, R72 ;  /* 0x0000004800277308 */ /* 0x0003620000000800 */
[----:B---3--:R-:W-:-:S01]  /*6850*/  FFMA R81, R43, UR29, -R77 ;  /* 0x0000001d2b517c23 */ /* 0x008fc2000800084d */
[----:B--2---:R-:W-:Y:S01]  /*6860*/  @!P6 FMUL R38, R38, R38 ;  /* 0x000000262626e220 */ /* 0x004fe20000400000 */
[----:B------:R-:W-:-:S03]  /*6870*/  @!P4 FMUL R73, R73, 0.5 ;  /* 0x3f0000004949c820 */ /* 0x000fc60000400000 */
[----:B------:R-:W-:Y:S02]  /*6880*/  FSETP.GEU.AND P6, PT, R81, -126, PT ;  /* 0xc2fc00005100780b */ /* 0x000fe40003fce000 */
[----:B------:R2:W3:Y:S01]  /*6890*/  MUFU.EX2 R42, R73 ;  /* 0x00000049002a7308 */ /* 0x0004e20000000800 */
[----:B----4-:R-:W-:Y:S01]  /*68a0*/  @!P5 FMUL R35, R35, R35 ;  /* 0x000000232323d220 */ /* 0x010fe20000400000 */
[----:B------:R-:W-:Y:S01]  /*68b0*/  FSETP.GEU.AND P5, PT, R80, -126, PT ;  /* 0xc2fc00005000780b */ /* 0x000fe20003fae000 */
[----:B-1----:R-:W-:-:S01]  /*68c0*/  FFMA R72, R47, UR29, -R77 ;  /* 0x0000001d2f487c23 */ /* 0x002fc2000800084d */
[----:B-----5:R-:W-:Y:S01]  /*68d0*/  @!P3 FMUL R39, R39, R39 ;  /* 0x000000272727b220 */ /* 0x020fe20000400000 */
[----:B------:R-:W-:-:S06]  /*68e0*/  FSETP.GEU.AND P3, PT, R68, -126, PT ;  /* 0xc2fc00004400780b */ /* 0x000fcc0003f6e000 */
[----:B------:R-:W-:Y:S01]  /*68f0*/  @!P6 FMUL R81, R81, 0.5 ;  /* 0x3f0000005151e820 */ /* 0x000fe20000400000 */
[----:B--2---:R-:W-:-:S03]  /*6900*/  FFMA R73, R50, UR29, -R77 ;  /* 0x0000001d32497c23 */ /* 0x004fc6000800084d */
[----:B------:R1:W2:Y:S01]  /*6910*/  MUFU.EX2 R46, R81 ;  /* 0x00000051002e7308 */ /* 0x0002a20000000800 */
[----:B------:R-:W-:Y:S01]  /*6920*/  @!P5 FMUL R80, R80, 0.5 ;  /* 0x3f0000005050d820 */ /* 0x000fe20000400000 */
[----:B---3--:R-:W-:Y:S01]  /*6930*/  @!P4 FMUL R42, R42, R42 ;  /* 0x0000002a2a2ac220 */ /* 0x008fe20000400000 */
[----:B------:R-:W-:-:S05]  /*6940*/  FSETP.GEU.AND P4, PT, R72, -126, PT ;  /* 0xc2fc00004800780b */ /* 0x000fca0003f8e000 */
[----:B------:R3:W4:Y:S01]  /*6950*/  MUFU.EX2 R43, R80 ;  /* 0x00000050002b7308 */ /* 0x0007220000000800 */
[----:B------:R-:W-:Y:S01]  /*6960*/  @!P3 FMUL R68, R68, 0.5 ;  /* 0x3f0000004444b820 */ /* 0x000fe20000400000 */
[----:B-1----:R-:W-:-:S06]  /*6970*/  FFMA R81, R54, UR29, -R77 ;  /* 0x0000001d36517c23 */ /* 0x002fcc000800084d */
[----:B------:R1:W5:Y:S01]  /*6980*/  MUFU.EX2 R47, R68 ;  /* 0x00000044002f7308 */ /* 0x0003620000000800 */
[----:B---3--:R-:W-:-:S01]  /*6990*/  FFMA R80, R51, UR29, -R77 ;  /* 0x0000001d33507c23 */ /* 0x008fc2000800084d */
[----:B------:R-:W-:Y:S01]  /*69a0*/  @!P4 FMUL R72, R72, 0.5 ;  /* 0x3f0000004848c820 */ /* 0x000fe20000400000 */
[----:B--2---:R-:W-:-:S03]  /*69b0*/  @!P6 FMUL R46, R46, R46 ;  /* 0x0000002e2e2ee220 */ /* 0x004fc60000400000 */
        /* <DEDUP_REMOVED lines=21> */
[----:B------:R-:W2:Y:S01]  /*6b10*/  MUFU.EX2 R55, R68 ;  /* 0x0000004400377308 */ /* 0x000ea20000000800 */
[----:B----4-:R-:W-:Y:S01]  /*6b20*/  @!P5 FMUL R54, R54, R54 ;  /* 0x000000363636d220 */ /* 0x010fe20000400000 */
[----:B------:R-:W-:Y:S01]  /*6b30*/  FSETP.GEU.AND P5, PT, R72, -126, PT ;  /* 0xc2fc00004800780b */ /* 0x000fe20003fae000 */
[----:B-1----:R-:W-:-:S01]  /*6b40*/  FFMA R81, R63, UR29, -R77 ;  /* 0x0000001d3f517c23 */ /* 0x002fc2000800084d */
[----:B-----5:R-:W-:Y:S01]  /*6b50*/  @!P3 FMUL R58, R58, R58 ;  /* 0x0000003a3a3ab220 */ /* 0x020fe20000400000 */
[----:B------:R-:W-:-:S06]  /*6b60*/  FSETP.GEU.AND P3, PT, R80, -126, PT ;  /* 0xc2fc00005000780b */ /* 0x000fcc0003f6e000 */
[----:B------:R-:W-:-:S04]  /*6b70*/  @!P6 FMUL R73, R73, 0.5 ;  /* 0x3f0000004949e820 */ /* 0x000fc80000400000 */
[----:B------:R-:W1:Y:S01]  /*6b80*/  MUFU.EX2 R62, R73 ;  /* 0x00000049003e7308 */ /* 0x000e620000000800 */
[----:B------:R-:W-:Y:S01]  /*6b90*/  @!P5 FMUL R72, R72, 0.5 ;  /* 0x3f0000004848d820 */ /* 0x000fe20000400000 */
[----:B--2---:R-:W-:Y:S01]  /*6ba0*/  @!P4 FMUL R55, R55, R55 ;  /* 0x000000373737c220 */ /* 0x004fe20000400000 */
[----:B------:R-:W-:-:S05]  /*6bb0*/  FSETP.GEU.AND P4, PT, R81, -126, PT ;  /* 0xc2fc00005100780b */ /* 0x000fca0003f8e000 */
[----:B------:R-:W2:Y:S01]  /*6bc0*/  MUFU.EX2 R59, R72 ;  /* 0x00000048003b7308 */ /* 0x000ea20000000800 */
[----:B------:R-:W-:-:S07]  /*6bd0*/  @!P3 FMUL R80, R80, 0.5 ;  /* 0x3f0000005050b820 */ /* 0x000fce0000400000 */
[----:B------:R3:W4:Y:S01]  /*6be0*/  MUFU.EX2 R66, R80 ;  /* 0x0000005000427308 */ /* 0x0007220000000800 */
[----:B------:R-:W-:Y:S01]  /*6bf0*/  @!P4 FMUL R81, R81, 0.5 ;  /* 0x3f0000005151c820 */ /* 0x000fe20000400000 */
[----:B-1----:R-:W-:Y:S01]  /*6c00*/  @!P6 FMUL R62, R62, R62 ;  /* 0x0000003e3e3ee220 */ /* 0x002fe20000400000 */
[----:B------:R-:W-:-:S05]  /*6c10*/  FSETP.GEU.AND P6, PT, R85, -126, PT ;  /* 0xc2fc00005500780b */ /* 0x000fca0003fce000 */
[----:B------:R1:W5:Y:S01]  /*6c20*/  MUFU.EX2 R63, R81 ;  /* 0x00000051003f7308 */ /* 0x0003620000000800 */
[----:B--2---:R-:W-:Y:S01]  /*6c30*/  @!P5 FMUL R59, R59, R59 ;  /* 0x0000003b3b3bd220 */ /* 0x004fe20000400000 */
[----:B------:R-:W-:Y:S01]  /*6c40*/  FSETP.GEU.AND P5, PT, R84, -126, PT ;  /* 0xc2fc00005400780b */ /* 0x000fe20003fae000 */
[----:B---3--:R-:W-:-:S05]  /*6c50*/  FFMA R80, R71, UR29, -R77 ;  /* 0x0000001d47507c23 */ /* 0x008fca000800084d */
[----:B------:R-:W-:Y:S01]  /*6c60*/  @!P6 FMUL R85, R85, 0.5 ;  /* 0x3f0000005555e820 */ /* 0x000fe20000400000 */
[----:B----4-:R-:W-:Y:S01]  /*6c70*/  @!P3 FMUL R66, R66, R66 ;  /* 0x000000424242b220 */ /* 0x010fe20000400000 */
[----:B------:R-:W-:Y:S01]  /*6c80*/  FSETP.GEU.AND P3, PT, R168, -126, PT ;  /* 0xc2fc0000a800780b */ /* 0x000fe20003f6e000 */
[----:B-1----:R-:W-:-:S01]  /*6c90*/  FADD R81, R28, R61 ;  /* 0x0000003d1c517221 */ /* 0x002fc20000000000 */
[----:B------:R-:W1:Y:S01]  /*6ca0*/  MUFU.EX2 R67, R85 ;  /* 0x0000005500437308 */ /* 0x000e620000000800 */
[----:B------:R-:W-:Y:S02]  /*6cb0*/  F2FP.SATFINITE.E4M3.F32.PACK_AB_MERGE_C R61, RZ, R61, RZ ;  /* 0x0000003dff3d723e */ /* 0x000fe400048070ff */
[----:B------:R-:W-:Y:S01]  /*6cc0*/  @!P5 FMUL R84, R84, 0.5 ;  /* 0x3f0000005454d820 */ /* 0x000fe20000400000 */
[----:B------:R-:W-:Y:S01]  /*6cd0*/  F2FP.SATFINITE.E4M3.F32.PACK_AB_MERGE_C R28, RZ, R28, RZ ;  /* 0x0000001cff1c723e */ /* 0x000fe200048070ff */
[----:B-----5:R-:W-:Y:S01]  /*6ce0*/  @!P4 FMUL R63, R63, R63 ;  /* 0x0000003f3f3fc220 */ /* 0x020fe20000400000 */
[----:B------:R-:W-:-:S02]  /*6cf0*/  FSETP.GEU.AND P4, PT, R74, -126, PT ;  /* 0xc2fc00004a00780b */ /* 0x000fc40003f8e000 */
[----:B------:R-:W2:Y:S01]  /*6d00*/  MUFU.EX2 R68, R84 ;  /* 0x0000005400447308 */ /* 0x000ea20000000800 */
[----:B------:R-:W-:Y:S02]  /*6d10*/  LOP3.LUT R61, R61, 0xff, RZ, 0xc0, !PT ;  /* 0x000000ff3d3d7812 */ /* 0x000fe400078ec0ff */
[----:B------:R-:W-:Y:S01]  /*6d20*/  @!P3 FMUL R168, R168, 0.5 ;  /* 0x3f000000a8a8b820 */ /* 0x000fe20000400000 */
[----:B------:R-:W-:-:S04]  /*6d30*/  LOP3.LUT R28, R28, 0xff, RZ, 0xc0, !PT ;  /* 0x000000ff1c1c7812 */ /* 0x000fc800078ec0ff */
[----:B------:R3:W4:Y:S01]  /*6d40*/  MUFU.EX2 R70, R168 ;  /* 0x000000a800467308 */ /* 0x0007220000000800 */
[----:B-1----:R-:W-:Y:S01]  /*6d50*/  @!P6 FMUL R67, R67, R67 ;  /* 0x000000434343e220 */ /* 0x002fe20000400000 */
[----:B------:R-:W-:Y:S01]  /*6d60*/  FSETP.GEU.AND P6, PT, R78, -126, PT ;  /* 0xc2fc00004e00780b */ /* 0x000fe20003fce000 */
[----:B------:R-:W-:-:S05]  /*6d70*/  @!P4 FMUL R74, R74, 0.5 ;  /* 0x3f0000004a4ac820 */ /* 0x000fca0000400000 */
[----:B------:R-:W1:Y:S01]  /*6d80*/  MUFU.EX2 R72, R74 ;  /* 0x0000004a00487308 */ /* 0x000e620000000800 */
[----:B--2---:R-:W-:Y:S01]  /*6d90*/  @!P5 FMUL R68, R68, R68 ;  /* 0x000000444444d220 */ /* 0x004fe20000400000 */
[----:B------:R-:W-:Y:S01]  /*6da0*/  FSETP.GEU.AND P5, PT, R75, -126, PT ;  /* 0xc2fc00004b00780b */ /* 0x000fe20003fae000 */
[----:B---3--:R-:W-:-:S01]  /*6db0*/  FFMA R168, R79, UR29, -R77 ;  /* 0x0000001d4fa87c23 */ /* 0x008fc2000800084d */
[----:B------:R-:W-:Y:S01]  /*6dc0*/  FADD R77, R16, R53 ;  /* 0x00000035104d7221 */ /* 0x000fe20000000000 */
[----:B------:R-:W-:-:S01]  /*6dd0*/  FADD R79, R25, R56 ;  /* 0x00000038194f7221 */ /* 0x000fc20000000000 */
[----:B------:R-:W-:Y:S01]  /*6de0*/  F2FP.SATFINITE.E4M3.F32.PACK_AB_MERGE_C R16, RZ, R16, RZ ;  /* 0x00000010ff10723e */ /* 0x000fe200048070ff */
[----:B------:R-:W-:Y:S01]  /*6df0*/  @!P6 FMUL R78, R78, 0.5 ;  /* 0x3f0000004e4ee820 */ /* 0x000fe20000400000 */
[----:B------:R-:W-:Y:S01]  /*6e00*/  F2FP.SATFINITE.E4M3.F32.PACK_AB_MERGE_C R25, RZ, R25, RZ ;  /* 0x00000019ff19723e */ /* 0x000fe200048070ff */
[----:B----4-:R-:W-:Y:S01]  /*6e10*/  @!P3 FMUL R70, R70, R70 ;  /* 0x000000464646b220 */ /* 0x010fe20000400000 */
[----:B------:R-:W-:Y:S01]  /*6e20*/  FSETP.GEU.AND P3, PT, R82, -126, PT ;  /* 0xc2fc00005200780b */ /* 0x000fe20003f6e000 */
[----:B------:R2:W3:Y:S01]  /*6e30*/  MUFU.EX2 R74, R78 ;  /* 0x0000004e004a7308 */ /* 0x0004e20000000800 */
[----:B------:R-:W-:-:S02]  /*6e40*/  LOP3.LUT R16, R16, 0xff, RZ, 0xc0, !PT ;  /* 0x000000ff10107812 */ /* 0x000fc400078ec0ff */
[----:B------:R-:W-:Y:S01]  /*6e50*/  F2FP.SATFINITE.E4M3.F32.PACK_AB_MERGE_C R56, RZ, R56, RZ ;  /* 0x00000038ff38723e */ /* 0x000fe200048070ff */
[----:B------:R-:W-:Y:S01]  /*6e60*/  @!P5 FMUL R75, R75, 0.5 ;  /* 0x3f0000004b4bd820 */ /* 0x000fe20000400000 */
[----:B------:R-:W-:Y:S01]  /*6e70*/  LOP3.LUT R25, R25, 0xffff, RZ, 0xc0, !PT ;  /* 0x0000ffff19197812 */ /* 0x000fe200078ec0ff */
[----:B-1----:R-:W-:Y:S01]  /*6e80*/  @!P4 FMUL R72, R72, R72 ;  /* 0x000000484848c220 */ /* 0x002fe20000400000 */
[----:B------:R-:W-:Y:S01]  /*6e90*/  FSETP.GEU.AND P4, PT, R83, -126, PT ;  /* 0xc2fc00005300780b */ /* 0x000fe20003f8e000 */
[----:B------:R1:W4:Y:S01]  /*6ea0*/  MUFU.EX2 R73, R75 ;  /* 0x0000004b00497308 */ /* 0x0003220000000800 */
[----:B--2---:R-:W-:-:S01]  /*6eb0*/  FADD R78, R32, R65 ;  /* 0x00000041204e7221 */ /* 0x004fc20000000000 */
[----:B------:R-:W-:Y:S01]  /*6ec0*/  FADD R173, R43, R72 ;  /* 0x000000482bad7221 */ /* 0x000fe20000000000 */
[----:B------:R-:W-:Y:S01]  /*6ed0*/  F2FP.SATFINITE.E4M3.F32.PACK_AB_MERGE_C R32, RZ, R32, RZ ;  /* 0x00000020ff20723e */ /* 0x000fe200048070ff */
[----:B------:R-:W-:Y:S01]  /*6ee0*/  @!P3 FMUL R82, R82, 0.5 ;  /* 0x3f0000005252b820 */ /* 0x000fe20000400000 */
[----:B------:R-:W-:-:S01]  /*6ef0*/  FADD R87, R77, R78 ;  /* 0x0000004e4d577221 */ /* 0x000fc20000000000 */
[----:B------:R-:W-:Y:S01]  /*6f00*/  FADD R78, R19, R44 ;  /* 0x0000002c134e7221 */ /* 0x000fe20000000000 */
[----:B------:R-:W-:Y:S01]  /*6f10*/  F2FP.SATFINITE.E4M3.F32.PACK_AB_MERGE_C R19, RZ, R19, RZ ;  /* 0x00000013ff13723e */ /* 0x000fe200048070ff */
[----:B------:R2:W5:Y:S01]  /*6f20*/  MUFU.EX2 R71, R82 ;  /* 0x0000005200477308 */ /* 0x0005620000000800 */
[----:B---3--:R-:W-:Y:S01]  /*6f30*/  @!P6 FMUL R74, R74, R74 ;  /* 0x0000004a4a4ae220 */ /* 0x008fe20000400000 */
[----:B------:R-:W-:Y:S01]  /*6f40*/  FSETP.GEU.AND P6, PT, R168, -126, PT ;  /* 0xc2fc0000a800780b */ /* 0x000fe20003fce000 */
[----:B-1----:R-:W-:-:S01]  /*6f50*/  FADD R75, R18, R41 ;  /* 0x00000029124b7221 */ /* 0x002fc20000000000 */
[----:B------:R-:W-:Y:S01]  /*6f60*/  @!P4 FMUL R83, R83, 0.5 ;  /* 0x3f0000005353c820 */ /* 0x000fe20000400000 */
[----:B------:R-:W-:Y:S01]  /*6f70*/  LOP3.LUT R19, R19, 0xffff, RZ, 0xc0, !PT ;  /* 0x0000ffff13137812 */ /* 0x000fe200078ec0ff */
[----:B------:R-:W-:Y:S01]  /*6f80*/  FADD R172, R47, R74 ;  /* 0x0000004a2fac7221 */ /* 0x000fe20000000000 */
[----:B------:R-:W-:Y:S01]  /*6f90*/  LOP3.LUT R32, R32, 0xff, RZ, 0xc0, !PT ;  /* 0x000000ff20207812 */ /* 0x000fe200078ec0ff */
[----:B------:R1:W3:Y:S01]  /*6fa0*/  MUFU.EX2 R22, R83 ;  /* 0x0000005300167308 */ /* 0x0002e20000000800 */
[----:B----4-:R-:W-:Y:S01]  /*6fb0*/  @!P5 FMUL R73, R73, R73 ;  /* 0x000000494949d220 */ /* 0x010fe20000400000 */
[----:B------:R-:W-:Y:S01]  /*6fc0*/  FSETP.GEU.AND P5, PT, R80, -126, PT ;  /* 0xc2fc00005000780b */ /* 0x000fe20003fae000 */
[----:B--2---:R-:W-:-:S01]  /*6fd0*/  FADD R82, R75, R76 ;  /* 0x0000004c4b527221 */ /* 0x004fc20000000000 */
[----:B------:R-:W-:Y:S01]  /*6fe0*/  FADD R76, R20, R45 ;  /* 0x0000002d144c7221 */ /* 0x000fe20000000000 */
[----:B------:R-:W-:-:S02]  /*6ff0*/  F2FP.SATFINITE.E4M3.F32.PACK_AB_MERGE_C R20, RZ, R20, RZ ;  /* 0x00000014ff14723e */ /* 0x000fc400048070ff */
[----:B------:R-:W-:Y:S01]  /*7000*/  @!P6 FMUL R168, R168, 0.5 ;  /* 0x3f000000a8a8e820 */ /* 0x000fe20000400000 */
[----:B------:R-:W-:-:S01]  /*7010*/  FADD R84, R76, R79 ;  /* 0x0000004f4c547221 */ /* 0x000fc20000000000 */
[----:B-----5:R-:W-:Y:S01]  /*7020*/  @!P3 FMUL R71, R71, R71 ;  /* 0x000000474747b220 */ /* 0x020fe20000400000 */
[----:B------:R-:W-:Y:S01]  /*7030*/  FSETP.GEU.AND P3, PT, R170, -126, PT ;  /* 0xc2fc0000aa00780b */ /* 0x000fe20003f6e000 */
[----:B------:R2:W4:Y:S01]  /*7040*/  MUFU.EX2 R77, R168 ;  /* 0x000000a8004d7308 */ /* 0x0005220000000800 */
[----:B-1----:R-:W-:-:S01]  /*7050*/  FADD R83, R33, R64 ;  /* 0x0000004021537221 */ /* 0x002fc20000000000 */
[----:B------:R-:W-:Y:S01]  /*7060*/  FADD R76, R11, R40 ;  /* 0x000000280b4c7221 */ /* 0x000fe20000000000 */
[----:B------:R-:W-:-:S01]  /*7070*/  FADD R79, R21, R48 ;  /* 0x00000030154f7221 */ /* 0x000fc20000000000 */
[----:B------:R-:W-:Y:S01]  /*7080*/  @!P5 FMUL R80, R80, 0.5 ;  /* 0x3f0000005050d820 */ /* 0x000fe20000400000 */
[----:B------:R-:W-:-:S01]  /*7090*/  FADD R169, R78, R83 ;  /* 0x000000534ea97221 */ /* 0x000fc20000000000 */
[----:B---3--:R-:W-:Y:S01]  /*70a0*/  @!P4 FMUL R22, R22, R22 ;  /* 0x000000161616c220 */ /* 0x008fe20000400000 */
[----:B------:R-:W-:Y:S01]  /*70b0*/  FSETP.GEU.AND P4, PT, R171, -126, PT ;  /* 0xc2fc0000ab00780b */ /* 0x000fe20003f8e000 */
[----:B------:R1:W-:Y:S01]  /*70c0*/  MUFU.EX2 R75, R80 ;  /* 0x00000050004b7308 */ /* 0x0003e20000000800 */
[----:B------:R-:W-:-:S01]  /*70d0*/  FADD R78, R23, R52 ;  /* 0x00000034174e7221 */ /* 0x000fc20000000000 */
[----:B------:R-:W-:Y:S01]  /*70e0*/  FADD R83, R37, R26 ;  /* 0x0000001a25537221 */ /* 0x000fe20000000000 */
[----:B--2---:R-:W-:-:S01]  /*70f0*/  FADD R168, R30, R59 ;  /* 0x0000003b1ea87221 */ /* 0x004fc20000000000 */
[----:B------:R-:W-:Y:S01]  /*7100*/  @!P3 FMUL R170, R170, 0.5 ;  /* 0x3f000000aaaab820 */ /* 0x000fe20000400000 */
[----:B------:R-:W-:-:S01]  /*7110*/  FADD R85, R76, R81 ;  /* 0x000000514c557221 */ /* 0x000fc20000000000 */
[----:B------:R-:W-:Y:S01]  /*7120*/  FADD R76, R12, R49 ;  /* 0x000000310c4c7221 */ /* 0x000fe20000000000 */
[----:B------:R-:W-:-:S01]  /*7130*/  FADD R81, R29, R60 ;  /* 0x0000003c1d517221 */ /* 0x000fc20000000000 */
[----:B------:R-:W-:Y:S01]  /*7140*/  FADD R83, R78, R83 ;  /* 0x000000534e537221 */ /* 0x000fe20000000000 */
[----:B-1----:R-:W-:-:S01]  /*7150*/  FADD R80, R36, R69 ;  /* 0x0000004524507221 */ /* 0x002fc20000000000 */
[----:B------:R-:W-:Y:S01]  /*7160*/  FADD R174, R168, R173 ;  /* 0x000000ada8ae7221 */ /* 0x000fe20000000000 */
[----:B------:R-:W-:-:S01]  /*7170*/  FADD R78, R27, R62 ;  /* 0x0000003e1b4e7221 */ /* 0x000fc20000000000 */
[----:B------:R-:W-:Y:S01]  /*7180*/  @!P4 FMUL R171, R171, 0.5 ;  /* 0x3f000000ababc820 */ /* 0x000fe20000400000 */
[----:B------:R-:W-:-:S01]  /*7190*/  FADD R86, R79, R80 ;  /* 0x000000504f567221 */ /* 0x000fc20000000000 */
[----:B------:R-:W-:Y:S01]  /*71a0*/  FADD R173, R46, R73 ;  /* 0x000000492ead7221 */ /* 0x000fe20000000000 */
[----:B------:R-:W1:Y:S01]  /*71b0*/  MUFU.EX2 R79, R170 ;  /* 0x000000aa004f7308 */ /* 0x000e620000000800 */
[----:B----4-:R-:W-:Y:S01]  /*71c0*/  @!P6 FMUL R77, R77, R77 ;  /* 0x0000004d4d4de220 */ /* 0x010fe20000400000 */
[----:B------:R-:W-:Y:S01]  /*71d0*/  FADD R80, R76, R81 ;  /* 0x000000514c507221 */ /* 0x000fe20000000000 */
[----:B------:R-:W-:Y:S01]  /*71e0*/  F2FP.SATFINITE.E4M3.F32.PACK_AB_MERGE_C R33, RZ, R33, RZ ;  /* 0x00000021ff21723e */ /* 0x000fe200048070ff */
[----:B------:R-:W-:Y:S01]  /*71f0*/  FADD R175, R54, R71 ;  /* 0x0000004736af7221 */ /* 0x000fe20000000000 */
[----:B------:R-:W-:-:S01]  /*7200*/  FADD R173, R78, R173 ;  /* 0x000000ad4ead7221 */ /* 0x000fc20000000000 */
[----:B------:R-:W-:Y:S01]  /*7210*/  FADD R78, R34, R63 ;  /* 0x0000003f224e7221 */ /* 0x000fe20000000000 */
[----:B------:R-:W-:Y:S01]  /*7220*/  F2FP.SATFINITE.E4M3.F32.PACK_AB_MERGE_C R54, RZ, R54, RZ ;  /* 0x00000036ff36723e */ /* 0x000fe200048070ff */
[----:B------:R2:W3:Y:S01]  /*7230*/  MUFU.EX2 R76, R171 ;  /* 0x000000ab004c7308 */ /* 0x0004e20000000800 */
[----:B------:R-:W-:Y:S01]  /*7240*/  LOP3.LUT R33, R33, 0xffff, RZ, 0xc0, !PT ;  /* 0x0000ffff21217812 */ /* 0x000fe200078ec0ff */
[----:B------:R-:W-:Y:S01]  /*7250*/  FADD R81, R31, R66 ;  /* 0x000000421f517221 */ /* 0x000fe20000000000 */
[----:B------:R-:W-:Y:S01]  /*7260*/  F2FP.SATFINITE.E4M3.F32.PACK_AB_MERGE_C R11, RZ, R11, RZ ;  /* 0x0000000bff0b723e */ /* 0x000fe200048070ff */
[----:B------:R-:W-:Y:S01]  /*7270*/  FADD R168, R35, R68 ;  /* 0x0000004423a87221 */ /* 0x000fe20000000000 */
[----:B------:R-:W-:Y:S01]  /*7280*/  F2FP.SATFINITE.E4M3.F32.PACK_AB_MERGE_C R12, RZ, R12, RZ ;  /* 0x0000000cff0c723e */ /* 0x000fe200048070ff */
[----:B------:R-:W-:Y:S01]  /*7290*/  FADD R172, R81, R172 ;  /* 0x000000ac51ac7221 */ /* 0x000fe20000000000 */
[----:B------:R-:W-:Y:S01]  /*72a0*/  PRMT R16, R19, 0x7604, R16 ;  /* 0x0000760413107816 */ /* 0x000fe20000000010 */
[----:B------:R-:W-:-:S02]  /*72b0*/  IMAD.U32 R19, R54, 0x10000, RZ ;  /* 0x0001000036137824 */ /* 0x000fc400078e00ff */
[----:B--2---:R-:W-:-:S01]  /*72c0*/  FADD R171, R50, R77 ;  /* 0x0000004d32ab7221 */ /* 0x004fc20000000000 */
[----:B------:R-:W-:Y:S01]  /*72d0*/  F2FP.SATFINITE.E4M3.F32.PACK_AB_MERGE_C R40, RZ, R40, RZ ;  /* 0x00000028ff28723e */ /* 0x000fe200048070ff */
[----:B-1----:R-:W-:Y:S01]  /*72e0*/  @!P3 FMUL R79, R79, R79 ;  /* 0x0000004f4f4fb220 */ /* 0x002fe20000400000 */
[----:B------:R-:W-:Y:S01]  /*72f0*/  F2FP.SATFINITE.E4M3.F32.PACK_AB_MERGE_C R49, RZ, R49, RZ ;  /* 0x00000031ff31723e */ /* 0x000fe200048070ff */
[----:B------:R-:W-:-:S01]  /*7300*/  FADD R171, R78, R171 ;  /* 0x000000ab4eab7221 */ /* 0x000fc20000000000 */
[----:B------:R-:W-:Y:S01]  /*7310*/  F2FP.SATFINITE.E4M3.F32.PACK_AB_MERGE_C R78, RZ, R18, RZ ;  /* 0x00000012ff4e723e */ /* 0x000fe200048070ff */
[----:B------:R-:W-:-:S01]  /*7320*/  FADD R18, R82, R87 ;  /* 0x0000005752127221 */ /* 0x000fc20000000000 */
[----:B------:R-:W-:Y:S01]  /*7330*/  F2FP.SATFINITE.E4M3.F32.PACK_AB_MERGE_C R31, RZ, R31, RZ ;  /* 0x0000001fff1f723e */ /* 0x000fe200048070ff */
[----:B------:R-:W-:-:S01]  /*7340*/  FADD R170, R38, R67 ;  /* 0x0000004326aa7221 */ /* 0x000fc20000000000 */
[----:B------:R-:W-:Y:S01]  /*7350*/  PRMT R32, R33, 0x7604, R32 ;  /* 0x0000760421207816 */ /* 0x000fe20000000020 */
[----:B------:R-:W-:-:S01]  /*7360*/  FADD R177, R51, R22 ;  /* 0x0000001633b17221 */ /* 0x000fc20000000000 */
[----:B------:R-:W-:Y:S01]  /*7370*/  F2FP.SATFINITE.E4M3.F32.PACK_AB_MERGE_C R66, RZ, R66, RZ ;  /* 0x00000042ff42723e */ /* 0x000fe200048070ff */
[----:B------:R-:W-:Y:S01]  /*7380*/  IMAD.U32 R31, R31, 0x10000, RZ ;  /* 0x000100001f1f7824 */ /* 0x000fe200078e00ff */
[----:B------:R-:W-:Y:S01]  /*7390*/  LOP3.LUT R87, R20, 0xffff, RZ, 0xc0, !PT ;  /* 0x0000ffff14577812 */ /* 0x000fe200078ec0ff */
[----:B------:R-:W-:-:S01]  /*73a0*/  FADD R20, R84, R169 ;  /* 0x000000a954147221 */ /* 0x000fc20000000000 */
        /* <DEDUP_REMOVED lines=8> */
[----:B------:R-:W-:Y:S01]  /*7430*/  F2FP.SATFINITE.E4M3.F32.PACK_AB_MERGE_C R84, RZ, R24, RZ ;  /* 0x00000018ff54723e */ /* 0x000fe200048070ff */
[----:B---3--:R-:W-:Y:S01]  /*7440*/  @!P4 FMUL R76, R76, R76 ;  /* 0x0000004c4c4cc220 */ /* 0x008fe20000400000 */
[----:B------:R-:W-:Y:S01]  /*7450*/  F2FP.SATFINITE.E4M3.F32.PACK_AB_MERGE_C R48, RZ, R48, RZ ;  /* 0x00000030ff30723e */ /* 0x000fe200048070ff */
[----:B------:R-:W-:Y:S01]  /*7460*/  @!P5 FMUL R75, R75, R75 ;  /* 0x0000004b4b4bd220 */ /* 0x000fe20000400000 */
[----:B------:R-:W-:Y:S01]  /*7470*/  F2FP.SATFINITE.E4M3.F32.PACK_AB_MERGE_C R52, RZ, R52, RZ ;  /* 0x00000034ff34723e */ /* 0x000fe200048070ff */
[----:B------:R-:W-:-:S01]  /*7480*/  FADD R170, R170, R177 ;  /* 0x000000b1aaaa7221 */ /* 0x000fc20000000000 */
[----:B------:R-:W-:Y:S01]  /*7490*/  LOP3.LUT R32, R32, 0xff0000, R19, 0xf8, !PT ;  /* 0x00ff000020207812 */ /* 0x000fe200078ef813 */
[----:B------:R-:W-:Y:S01]  /*74a0*/  IMAD.U32 R19, R66, 0x10000, RZ ;  /* 0x0001000042137824 */ /* 0x000fe200078e00ff */
[----:B------:R-:W-:Y:S01]  /*74b0*/  PRMT R12, R12, 0x7604, R11 ;  /* 0x000076040c0c7816 */ /* 0x000fe2000000000b */
[----:B------:R-:W-:-:S01]  /*74c0*/  FADD R177, R81, R168 ;  /* 0x000000a851b17221 */ /* 0x000fc20000000000 */
[----:B------:R-:W-:Y:S01]  /*74d0*/  F2FP.SATFINITE.E4M3.F32.PACK_AB_MERGE_C R43, RZ, R43, RZ ;  /* 0x0000002bff2b723e */ /* 0x000fe200048070ff */
[----:B------:R-:W-:-:S01]  /*74e0*/  FADD R83, R20, R83 ;  /* 0x0000005314537221 */ /* 0x000fc20000000000 */
[----:B------:R-:W-:Y:S01]  /*74f0*/  FSETP.GEU.AND P3, PT, R17, -126, PT ;  /* 0xc2fc00001100780b */ /* 0x000fe20003f6e000 */
        /* <DEDUP_REMOVED lines=8> */
[----:B------:R-:W-:-:S01]  /*7580*/  FADD R81, R85, R86 ;  /* 0x0000005655517221 */ /* 0x000fc20000000000 */
[----:B------:R-:W-:Y:S01]  /*7590*/  LOP3.LUT R84, R84, 0xff, RZ, 0xc0, !PT ;  /* 0x000000ff54547812 */ /* 0x000fe200078ec0ff */
[----:B------:R-:W-:-:S01]  /*75a0*/  FADD R82, R173, R170 ;  /* 0x000000aaad527221 */ /* 0x000fc20000000000 */
[----:B------:R-:W-:Y:S01]  /*75b0*/  LOP3.LUT R48, R48, 0xff, RZ, 0xc0, !PT ;  /* 0x000000ff30307812 */ /* 0x000fe200078ec0ff */
[----:B------:R-:W-:Y:S01]  /*75c0*/  @!P3 FMUL R17, R17, 0.5 ;  /* 0x3f0000001111b820 */ /* 0x000fe20000400000 */
[----:B------:R-:W-:Y:S01]  /*75d0*/  LOP3.LUT R11, R52, 0xffff, RZ, 0xc0, !PT ;  /* 0x0000ffff340b7812 */ /* 0x000fe200078ec0ff */
[----:B------:R-:W-:-:S01]  /*75e0*/  FADD R18, R18, R81 ;  /* 0x0000005112127221 */ /* 0x000fc20000000000 */
[----:B------:R-:W-:Y:S01]  /*75f0*/  F2FP.SATFINITE.E4M3.F32.PACK_AB_MERGE_C R30, RZ, R30, RZ ;  /* 0x0000001eff1e723e */ /* 0x000fe200048070ff */
[----:B------:R-:W-:-:S01]  /*7600*/  FADD R85, R172, R177 ;  /* 0x000000b1ac557221 */ /* 0x000fc20000000000 */
[----:B------:R-:W-:Y:S01]  /*7610*/  F2FP.SATFINITE.E4M3.F32.PACK_AB_MERGE_C R27, RZ, R27, RZ ;  /* 0x0000001bff1b723e */ /* 0x000fe200048070ff */
[----:B------:R-:W-:-:S01]  /*7620*/  FADD R83, R18, R83 ;  /* 0x0000005312537221 */ /* 0x000fc20000000000 */
[----:B------:R-:W-:Y:S01]  /*7630*/  LOP3.LUT R56, R56, 0xffff, RZ, 0xc0, !PT ;  /* 0x0000ffff38387812 */ /* 0x000fe200078ec0ff */
[----:B------:R-:W-:-:S01]  /*7640*/  FADD R80, R80, R85 ;  /* 0x0000005550507221 */ /* 0x000fc20000000000 */
[----:B------:R-:W-:-:S02]  /*7650*/  F2FP.SATFINITE.E4M3.F32.PACK_AB_MERGE_C R39, RZ, R39, RZ ;  /* 0x00000027ff27723e */ /* 0x000fc400048070ff */
[----:B------:R-:W-:Y:S02]  /*7660*/  LOP3.LUT R78, R78, 0xff, RZ, 0xc0, !PT ;  /* 0x000000ff4e4e7812 */ /* 0x000fe400078ec0ff */
[----:B------:R-:W-:Y:S01]  /*7670*/  LOP3.LUT R31, R12, 0xff0000, R31, 0xf8, !PT ;  /* 0x00ff00000c1f7812 */ /* 0x000fe200078ef81f */
[----:B------:R-:W-:Y:S01]  /*7680*/  IMAD.U32 R12, R43, 0x10000, RZ ;  /* 0x000100002b0c7824 */ /* 0x000fe200078e00ff */
[----:B------:R-:W-:Y:S01]  /*7690*/  LOP3.LUT R21, R21, 0xff, RZ, 0xc0, !PT ;  /* 0x000000ff15157812 */ /* 0x000fe200078ec0ff */
[----:B------:R-:W-:Y:S01]  /*76a0*/  IMAD.U32 R20, R39, 0x10000, RZ ;  /* 0x0001000027147824 */ /* 0x000fe200078e00ff */
[----:B------:R-:W-:Y:S02]  /*76b0*/  LOP3.LUT R24, R23, 0xffff, RZ, 0xc0, !PT ;  /* 0x0000ffff17187812 */ /* 0x000fe400078ec0ff */
[----:B------:R-:W-:Y:S02]  /*76c0*/  F2FP.SATFINITE.E4M3.F32.PACK_AB_MERGE_C R60, RZ, R60, RZ ;  /* 0x0000003cff3c723e */ /* 0x000fe400048070ff */
[----:B------:R-:W-:Y:S01]  /*76d0*/  LOP3.LUT R40, R40, 0xff0000, R19, 0xf8, !PT ;  /* 0x00ff000028287812 */ /* 0x000fe200078ef813 */
[----:B------:R-:W-:Y:S01]  /*76e0*/  IMAD.U32 R19, R72, 0x10000, RZ ;  /* 0x0001000048137824 */ /* 0x000fe200078e00ff */
[----:B------:R-:W-:-:S02]  /*76f0*/  PRMT R25, R25, 0x7604, R84 ;  /* 0x0000760419197816 */ /* 0x000fc40000000054 */
[----:B------:R-:W-:Y:S01]  /*7700*/  PRMT R48, R11, 0x7604, R48 ;  /* 0x000076040b307816 */ /* 0x000fe20000000030 */
[----:B------:R-:W-:Y:S01]  /*7710*/  IMAD.U32 R11, R30, 0x10000, RZ ;  /* 0x000100001e0b7824 */ /* 0x000fe200078e00ff */
[----:B------:R-:W-:Y:S02]  /*7720*/  LOP3.LUT R27, R27, 0xffff, RZ, 0xc0, !PT ;  /* 0x0000ffff1b1b7812 */ /* 0x000fe400078ec0ff */
[----:B------:R-:W-:Y:S02]  /*7730*/  F2FP.SATFINITE.E4M3.F32.PACK_AB_MERGE_C R36, RZ, R36, RZ ;  /* 0x00000024ff24723e */ /* 0x000fe400048070ff */
[----:B------:R-:W-:Y:S02]  /*7740*/  F2FP.SATFINITE.E4M3.F32.PACK_AB_MERGE_C R37, RZ, R37, RZ ;  /* 0x00000025ff25723e */ /* 0x000fe400048070ff */
[----:B------:R-:W-:Y:S02]  /*7750*/  PRMT R56, R56, 0x7604, R57 ;  /* 0x0000760438387816 */ /* 0x000fe40000000039 */
[----:B------:R-:W-:-:S02]  /*7760*/  F2FP.SATFINITE.E4M3.F32.PACK_AB_MERGE_C R74, RZ, R74, RZ ;  /* 0x0000004aff4a723e */ /* 0x000fc400048070ff */
[----:B------:R-:W-:Y:S01]  /*7770*/  PRMT R78, R87, 0x7604, R78 ;  /* 0x00007604574e7816 */ /* 0x000fe2000000004e */
[----:B------:R-:W-:-:S01]  /*7780*/  FADD R87, R171, R168 ;  /* 0x000000a8ab577221 */ /* 0x000fc20000000000 */
[----:B------:R-:W-:Y:S02]  /*7790*/  PRMT R21, R24, 0x7604, R21 ;  /* 0x0000760418157816 */ /* 0x000fe40000000015 */
[----:B------:R-:W-:Y:S01]  /*77a0*/  F2FP.SATFINITE.E4M3.F32.PACK_AB_MERGE_C R65, RZ, R65, RZ ;  /* 0x00000041ff41723e */ /* 0x000fe200048070ff */
[----:B------:R-:W-:Y:S01]  /*77b0*/  FADD R87, R82, R87 ;  /* 0x0000005752577221 */ /* 0x000fe20000000000 */
[----:B------:R-:W-:Y:S02]  /*77c0*/  F2FP.SATFINITE.E4M3.F32.PACK_AB_MERGE_C R64, RZ, R64, RZ ;  /* 0x00000040ff40723e */ /* 0x000fe400048070ff */
[----:B------:R-:W-:Y:S01]  /*77d0*/  F2FP.SATFINITE.E4M3.F32.PACK_AB_MERGE_C R69, RZ, R69, RZ ;  /* 0x00000045ff45723e */ /* 0x000fe200048070ff */
[----:B------:R-:W-:-:S01]  /*77e0*/  FADD R80, R80, R87 ;  /* 0x0000005750507221 */ /* 0x000fc20000000000 */
[----:B------:R-:W-:-:S02]  /*77f0*/  F2FP.SATFINITE.E4M3.F32.PACK_AB_MERGE_C R26, RZ, R26, RZ ;  /* 0x0000001aff1a723e */ /* 0x000fc400048070ff */
[----:B------:R-:W-:Y:S02]  /*7800*/  LOP3.LUT R60, R60, 0xffff, RZ, 0xc0, !PT ;  /* 0x0000ffff3c3c7812 */ /* 0x000fe400078ec0ff */
[----:B------:R-:W-:Y:S02]  /*7810*/  F2FP.SATFINITE.E4M3.F32.PACK_AB_MERGE_C R35, RZ, R35, RZ ;  /* 0x00000023ff23723e */ /* 0x000fe400048070ff */
[----:B------:R-:W-:Y:S02]  /*7820*/  F2FP.SATFINITE.E4M3.F32.PACK_AB_MERGE_C R58, RZ, R58, RZ ;  /* 0x0000003aff3a723e */ /* 0x000fe400048070ff */
[----:B------:R-:W-:Y:S01]  /*7830*/  F2FP.SATFINITE.E4M3.F32.PACK_AB_MERGE_C R38, RZ, R38, RZ ;  /* 0x00000026ff26723e */ /* 0x000fe200048070ff */
[----:B------:R-:W-:Y:S01]  /*7840*/  IMAD.U32 R35, R35, 0x10000, RZ ;  /* 0x0001000023237824 */ /* 0x000fe200078e00ff */
[----:B------:R-:W-:Y:S02]  /*7850*/  F2FP.SATFINITE.E4M3.F32.PACK_AB_MERGE_C R51, RZ, R51, RZ ;  /* 0x00000033ff33723e */ /* 0x000fe400048070ff */
[----:B------:R-:W-:-:S02]  /*7860*/  F2FP.SATFINITE.E4M3.F32.PACK_AB_MERGE_C R55, RZ, R55, RZ ;  /* 0x00000037ff37723e */ /* 0x000fc400048070ff */
[----:B------:R-:W-:Y:S01]  /*7870*/  LOP3.LUT R25, R25, 0xff0000, R12, 0xf8, !PT ;  /* 0x00ff000019197812 */ /* 0x000fe200078ef80c */
[----:B------:R-:W-:Y:S01]  /*7880*/  IMAD.SHL.U32 R12, R27, 0x1000000, RZ ;  /* 0x010000001b0c7824 */ /* 0x000fe200078e00ff */
[----:B------:R-:W-:Y:S02]  /*7890*/  LOP3.LUT R36, R36, 0xff, RZ, 0xc0, !PT ;  /* 0x000000ff24247812 */ /* 0x000fe400078ec0ff */
[----:B------:R-:W-:Y:S02]  /*78a0*/  LOP3.LUT R37, R37, 0xffff, RZ, 0xc0, !PT ;  /* 0x0000ffff25257812 */ /* 0x000fe400078ec0ff */
[----:B------:R-:W-:Y:S01]  /*78b0*/  LOP3.LUT R56, R56, 0xff0000, R19, 0xf8, !PT ;  /* 0x00ff000038387812 */ /* 0x000fe200078ef813 */
[----:B------:R-:W-:Y:S01]  /*78c0*/  IMAD.U32 R19, R74, 0x10000, RZ ;  /* 0x000100004a137824 */ /* 0x000fe200078e00ff */
[----:B------:R-:W-:Y:S02]  /*78d0*/  F2FP.SATFINITE.E4M3.F32.PACK_AB_MERGE_C R71, RZ, R71, RZ ;  /* 0x00000047ff47723e */ /* 0x000fe400048070ff */
[----:B------:R-:W-:-:S02]  /*78e0*/  F2FP.SATFINITE.E4M3.F32.PACK_AB_MERGE_C R79, RZ, R79, RZ ;  /* 0x0000004fff4f723e */ /* 0x000fc400048070ff */
[----:B------:R-:W-:Y:S01]  /*78f0*/  F2FP.SATFINITE.E4M3.F32.PACK_AB_MERGE_C R34, RZ, R34, RZ ;  /* 0x00000022ff22723e */ /* 0x000fe200048070ff */
[----:B------:R-:W-:Y:S01]  /*7900*/  IMAD.U32 R71, R71, 0x10000, RZ ;  /* 0x0001000047477824 */ /* 0x000fe200078e00ff */
[----:B------:R-:W-:Y:S01]  /*7910*/  F2FP.SATFINITE.E4M3.F32.PACK_AB_MERGE_C R22, RZ, R22, RZ ;  /* 0x00000016ff16723e */ /* 0x000fe200048070ff */
[----:B------:R-:W-:Y:S01]  /*7920*/  IMAD.U32 R79, R79, 0x10000, RZ ;  /* 0x000100004f4f7824 */ /* 0x000fe200078e00ff */
[----:B------:R-:W-:Y:S02]  /*7930*/  F2FP.SATFINITE.E4M3.F32.PACK_AB_MERGE_C R76, RZ, R76, RZ ;  /* 0x0000004cff4c723e */ /* 0x000fe400048070ff */
[----:B------:R-:W-:Y:S02]  /*7940*/  LOP3.LUT R11, R78, 0xff0000, R11, 0xf8, !PT ;  /* 0x00ff00004e0b7812 */ /* 0x000fe400078ef80b */
[----:B------:R-:W-:Y:S02]  /*7950*/  F2FP.SATFINITE.E4M3.F32.PACK_AB_MERGE_C R29, RZ, R29, RZ ;  /* 0x0000001dff1d723e */ /* 0x000fe400048070ff */
[----:B------:R-:W-:-:S02]  /*7960*/  LOP3.LUT R65, R65, 0xff, RZ, 0xc0, !PT ;  /* 0x000000ff41417812 */ /* 0x000fc400078ec0ff */
[----:B------:R-:W-:Y:S02]  /*7970*/  LOP3.LUT R64, R64, 0xffff, RZ, 0xc0, !PT ;  /* 0x0000ffff40407812 */ /* 0x000fe400078ec0ff */
[----:B------:R-:W-:Y:S02]  /*7980*/  LOP3.LUT R69, R69, 0xff, RZ, 0xc0, !PT ;  /* 0x000000ff45457812 */ /* 0x000fe400078ec0ff */
[----:B------:R-:W-:Y:S02]  /*7990*/  LOP3.LUT R26, R26, 0xffff, RZ, 0xc0, !PT ;  /* 0x0000ffff1a1a7812 */ /* 0x000fe400078ec0ff */
[----:B------:R-:W-:Y:S02]  /*79a0*/  PRMT R60, R60, 0x7604, R61 ;  /* 0x000076043c3c7816 */ /* 0x000fe4000000003d */
[----:B------:R-:W-:Y:S01]  /*79b0*/  LOP3.LUT R20, R21, 0xff0000, R20, 0xf8, !PT ;  /* 0x00ff000015147812 */ /* 0x000fe200078ef814 */
[----:B------:R-:W-:Y:S01]  /*79c0*/  IMAD.U32 R21, R58, 0x10000, RZ ;  /* 0x000100003a157824 */ /* 0x000fe200078e00ff */
[----:B------:R-:W-:-:S02]  /*79d0*/  LOP3.LUT R38, R38, 0xffff, RZ, 0xc0, !PT ;  /* 0x0000ffff26267812 */ /* 0x000fc400078ec0ff */
[----:B------:R-:W-:Y:S02]  /*79e0*/  LOP3.LUT R51, R51, 0xffff, RZ, 0xc0, !PT ;  /* 0x0000ffff33337812 */ /* 0x000fe400078ec0ff */
[----:B------:R-:W-:Y:S02]  /*79f0*/  LOP3.LUT R55, R55, 0xffff, RZ, 0xc0, !PT ;  /* 0x0000ffff37377812 */ /* 0x000fe400078ec0ff */
[----:B------:R-:W-:Y:S01]  /*7a00*/  F2FP.SATFINITE.E4M3.F32.PACK_AB_MERGE_C R70, RZ, R70, RZ ;  /* 0x00000046ff46723e */ /* 0x000fe200048070ff */
[----:B------:R-:W-:Y:S01]  /*7a10*/  IMAD.SHL.U32 R51, R51, 0x1000000, RZ ;  /* 0x0100000033337824 */ /* 0x000fe200078e00ff */
[----:B------:R-:W-:Y:S01]  /*7a20*/  F2FP.SATFINITE.E4M3.F32.PACK_AB_MERGE_C R75, RZ, R75, RZ ;  /* 0x0000004bff4b723e */ /* 0x000fe200048070ff */
[----:B------:R-:W-:Y:S01]  /*7a30*/  IMAD.SHL.U32 R55, R55, 0x1000000, RZ ;  /* 0x0100000037377824 */ /* 0x000fe200078e00ff */
[----:B------:R-:W-:Y:S01]  /*7a40*/  PRMT R36, R37, 0x7604, R36 ;  /* 0x0000760425247816 */ /* 0x000fe20000000024 */
[----:B------:R-:W-:Y:S01]  /*7a50*/  IMAD.U32 R23, R70, 0x10000, RZ ;  /* 0x0001000046177824 */ /* 0x000fe200078e00ff */
[----:B------:R-:W-:-:S02]  /*7a60*/  F2FP.SATFINITE.E4M3.F32.PACK_AB_MERGE_C R53, RZ, R53, RZ ;  /* 0x00000035ff35723e */ /* 0x000fc400048070ff */
[----:B------:R-:W-:Y:S02]  /*7a70*/  F2FP.SATFINITE.E4M3.F32.PACK_AB_MERGE_C R44, RZ, R44, RZ ;  /* 0x0000002cff2c723e */ /* 0x000fe400048070ff */
[----:B------:R-:W-:Y:S02]  /*7a80*/  F2FP.SATFINITE.E4M3.F32.PACK_AB_MERGE_C R47, RZ, R47, RZ ;  /* 0x0000002fff2f723e */ /* 0x000fe400048070ff */
[----:B------:R-:W-:Y:S02]  /*7a90*/  LOP3.LUT R34, R34, 0xffff, RZ, 0xc0, !PT ;  /* 0x0000ffff22227812 */ /* 0x000fe400078ec0ff */
[----:B------:R-:W-:Y:S01]  /*7aa0*/  F2FP.SATFINITE.E4M3.F32.PACK_AB_MERGE_C R50, RZ, R50, RZ ;  /* 0x00000032ff32723e */ /* 0x000fe200048070ff */
[----:B------:R-:W-:Y:S01]  /*7ab0*/  IMAD.U32 R47, R47, 0x10000, RZ ;  /* 0x000100002f2f7824 */ /* 0x000fe200078e00ff */
[----:B------:R-:W-:Y:S01]  /*7ac0*/  LOP3.LUT R22, R22, 0xffff, RZ, 0xc0, !PT ;  /* 0x0000ffff16167812 */ /* 0x000fe200078ec0ff */
[----:B------:R-:W-:Y:S01]  /*7ad0*/  IMAD.SHL.U32 R34, R34, 0x1000000, RZ ;  /* 0x0100000022227824 */ /* 0x000fe200078e00ff */
[----:B------:R-:W-:-:S02]  /*7ae0*/  LOP3.LUT R76, R76, 0xffff, RZ, 0xc0, !PT ;  /* 0x0000ffff4c4c7812 */ /* 0x000fc400078ec0ff */
[----:B------:R-:W-:Y:S02]  /*7af0*/  LOP3.LUT R11, R11, R12, RZ, 0xfc, !PT ;  /* 0x0000000c0b0b7212 */ /* 0x000fe400078efcff */
[----:B------:R-:W-:Y:S01]  /*7b00*/  LOP3.LUT R29, R29, 0xffff, RZ, 0xc0, !PT ;  /* 0x0000ffff1d1d7812 */ /* 0x000fe200078ec0ff */
[----:B------:R1:W2:Y:S01]  /*7b10*/  MUFU.EX2 R12, R17 ;  /* 0x00000011000c7308 */ /* 0x0002a20000000800 */
[----:B------:R-:W-:Y:S01]  /*7b20*/  PRMT R64, R64, 0x7604, R65 ;  /* 0x0000760440407816 */ /* 0x000fe20000000041 */
[----:B------:R-:W-:Y:S01]  /*7b30*/  IMAD.SHL.U32 R27, R76, 0x1000000, RZ ;  /* 0x010000004c1b7824 */ /* 0x000fe200078e00ff */
[----:B------:R-:W-:Y:S02]  /*7b40*/  PRMT R26, R26, 0x7604, R69 ;  /* 0x000076041a1a7816 */ /* 0x000fe40000000045 */
[----:B------:R-:W-:Y:S02]  /*7b50*/  F2FP.SATFINITE.E4M3.F32.PACK_AB_MERGE_C R68, RZ, R68, RZ ;  /* 0x00000044ff44723e */ /* 0x000fe400048070ff */
[----:B------:R-:W-:Y:S01]  /*7b60*/  LOP3.LUT R60, R60, 0xff0000, R19, 0xf8, !PT ;  /* 0x00ff00003c3c7812 */ /* 0x000fe200078ef813 */
[----:B------:R-:W-:Y:S01]  /*7b70*/  IMAD.SHL.U32 R19, R38, 0x1000000, RZ ;  /* 0x0100000026137824 */ /* 0x000fe200078e00ff */
[----:B------:R-:W-:Y:S01]  /*7b80*/  LOP3.LUT R75, R75, 0xffff, RZ, 0xc0, !PT ;  /* 0x0000ffff4b4b7812 */ /* 0x000fe200078ec0ff */
[----:B-1----:R-:W-:Y:S01]  /*7b90*/  IMAD.SHL.U32 R17, R22, 0x1000000, RZ ;  /* 0x0100000016117824 */ /* 0x002fe200078e00ff */
[----:B------:R-:W-:-:S02]  /*7ba0*/  F2FP.SATFINITE.E4M3.F32.PACK_AB_MERGE_C R41, RZ, R41, RZ ;  /* 0x00000029ff29723e */ /* 0x000fc400048070ff */
[----:B------:R-:W-:Y:S01]  /*7bb0*/  F2FP.SATFINITE.E4M3.F32.PACK_AB_MERGE_C R45, RZ, R45, RZ ;  /* 0x0000002dff2d723e */ /* 0x000fe200048070ff */
[----:B------:R-:W-:Y:S01]  /*7bc0*/  IMAD.SHL.U32 R18, R75, 0x1000000, RZ ;  /* 0x010000004b127824 */ /* 0x000fe200078e00ff */
[----:B------:R-:W-:Y:S02]  /*7bd0*/  LOP3.LUT R53, R53, 0xff, RZ, 0xc0, !PT ;  /* 0x000000ff35357812 */ /* 0x000fe400078ec0ff */
[----:B------:R-:W-:Y:S01]  /*7be0*/  LOP3.LUT R44, R44, 0xffff, RZ, 0xc0, !PT ;  /* 0x0000ffff2c2c7812 */ /* 0x000fe200078ec0ff */
[----:B--2---:R-:W-:Y:S01]  /*7bf0*/  @!P3 FMUL R12, R12, R12 ;  /* 0x0000000c0c0cb220 */ /* 0x004fe20000400000 */
[----:B------:R-:W-:Y:S02]  /*7c00*/  LOP3.LUT R16, R16, 0xff0000, R35, 0xf8, !PT ;  /* 0x00ff000010107812 */ /* 0x000fe400078ef823 */
[----:B------:R-:W-:Y:S01]  /*7c10*/  LOP3.LUT R36, R36, 0xff0000, R21, 0xf8, !PT ;  /* 0x00ff000024247812 */ /* 0x000fe200078ef815 */
[----:B------:R-:W-:Y:S01]  /*7c20*/  IMAD.U32 R21, R68, 0x10000, RZ ;  /* 0x0001000044157824 */ /* 0x000fe200078e00ff */
[----:B------:R-:W-:Y:S01]  /*7c30*/  F2FP.SATFINITE.E4M3.F32.PACK_AB_MERGE_C R42, RZ, R42, RZ ;  /* 0x0000002aff2a723e */ /* 0x000fe200048070ff */
[----:B------:R-:W-:-:S01]  /*7c40*/  FFMA R7, R12, R7, R83 ;  /* 0x000000070c077223 */ /* 0x000fc20000000053 */
[----:B------:R-:W-:Y:S01]  /*7c50*/  LOP3.LUT R50, R50, 0xffff, RZ, 0xc0, !PT ;  /* 0x0000ffff32327812 */ /* 0x000fe200078ec0ff */
[----:B------:R-:W-:Y:S01]  /*7c60*/  FMUL R152, R152, R12 ;  /* 0x0000000c98987220 */ /* 0x000fe20000400000 */
[----:B------:R-:W-:Y:S01]  /*7c70*/  F2FP.SATFINITE.E4M3.F32.PACK_AB_MERGE_C R46, RZ, R46, RZ ;  /* 0x0000002eff2e723e */ /* 0x000fe200048070ff */
[-C--:B------:R-:W-:Y:S01]  /*7c80*/  FMUL R153, R153, R12.reuse ;  /* 0x0000000c99997220 */ /* 0x080fe20000400000 */
[----:B------:R-:W-:Y:S01]  /*7c90*/  F2FP.SATFINITE.E4M3.F32.PACK_AB_MERGE_C R73, RZ, R73, RZ ;  /* 0x00000049ff49723e */ /* 0x000fe200048070ff */
[-C--:B------:R-:W-:Y:S01]  /*7ca0*/  FMUL R156, R156, R12.reuse ;  /* 0x0000000c9c9c7220 */ /* 0x080fe20000400000 */
[----:B------:R-:W-:Y:S01]  /*7cb0*/  F2FP.SATFINITE.E4M3.F32.PACK_AB_MERGE_C R77, RZ, R77, RZ ;  /* 0x0000004dff4d723e */ /* 0x000fe200048070ff */
[-C--:B------:R-:W-:Y:S01]  /*7cc0*/  FMUL R157, R157, R12.reuse ;  /* 0x0000000c9d9d7220 */ /* 0x080fe20000400000 */
[----:B------:R-:W-:Y:S01]  /*7cd0*/  PRMT R28, R29, 0x7604, R28 ;  /* 0x000076041d1c7816 */ /* 0x000fe2000000001c */
[-C--:B------:R-:W-:Y:S01]  /*7ce0*/  FMUL R160, R160, R12.reuse ;  /* 0x0000000ca0a07220 */ /* 0x080fe20000400000 */
[----:B------:R-:W-:Y:S01]  /*7cf0*/  F2FP.SATFINITE.E4M3.F32.PACK_AB_MERGE_C R59, RZ, R59, RZ ;  /* 0x0000003bff3b723e */ /* 0x000fe200048070ff */
[-C--:B------:R-:W-:Y:S01]  /*7d00*/  FMUL R161, R161, R12.reuse ;  /* 0x0000000ca1a17220 */ /* 0x080fe20000400000 */
[----:B------:R-:W-:Y:S01]  /*7d10*/  LOP3.LUT R64, R64, 0xff0000, R71, 0xf8, !PT ;  /* 0x00ff000040407812 */ /* 0x000fe200078ef847 */
[----:B------:R-:W-:Y:S01]  /*7d20*/  FMUL R164, R164, R12 ;  /* 0x0000000ca4a47220 */ /* 0x000fe20000400000 */
[----:B------:R-:W-:Y:S01]  /*7d30*/  LOP3.LUT R26, R26, 0xff0000, R79, 0xf8, !PT ;  /* 0x00ff00001a1a7812 */ /* 0x000fe200078ef84f */
[----:B------:R-:W-:Y:S01]  /*7d40*/  IMAD.U32 R59, R59, 0x10000, RZ ;  /* 0x000100003b3b7824 */ /* 0x000fe200078e00ff */
[----:B------:R-:W-:Y:S01]  /*7d50*/  F2FP.SATFINITE.E4M3.F32.PACK_AB_MERGE_C R62, RZ, R62, RZ ;  /* 0x0000003eff3e723e */ /* 0x000fe200048070ff */
[-C--:B------:R-:W-:Y:S01]  /*7d60*/  FMUL R165, R165, R12.reuse ;  /* 0x0000000ca5a57220 */ /* 0x080fe20000400000 */
[----:B------:R-:W-:Y:S01]  /*7d70*/  F2FP.SATFINITE.E4M3.F32.PACK_AB_MERGE_C R63, RZ, R63, RZ ;  /* 0x0000003fff3f723e */ /* 0x000fe200048070ff */
[-C--:B------:R-:W-:Y:S01]  /*7d80*/  FMUL R136, R136, R12.reuse ;  /* 0x0000000c88887220 */ /* 0x080fe20000400000 */
[----:B------:R-:W-:Y:S01]  /*7d90*/  F2FP.SATFINITE.E4M3.F32.PACK_AB_MERGE_C R67, RZ, R67, RZ ;  /* 0x00000043ff43723e */ /* 0x000fe200048070ff */
[-C--:B------:R-:W-:Y:S01]  /*7da0*/  FMUL R137, R137, R12.reuse ;  /* 0x0000000c89897220 */ /* 0x080fe20000400000 */
[----:B------:R-:W-:Y:S01]  /*7db0*/  LOP3.LUT R41, R41, 0xff, RZ, 0xc0, !PT ;  /* 0x000000ff29297812 */ /* 0x000fe200078ec0ff */
[-C--:B------:R-:W-:Y:S01]  /*7dc0*/  FMUL R140, R140, R12.reuse ;  /* 0x0000000c8c8c7220 */ /* 0x080fe20000400000 */
[----:B------:R-:W-:Y:S01]  /*7dd0*/  LOP3.LUT R24, R45, 0xffff, RZ, 0xc0, !PT ;  /* 0x0000ffff2d187812 */ /* 0x000fe200078ec0ff */
[-C--:B------:R-:W-:Y:S01]  /*7de0*/  FMUL R141, R141, R12.reuse ;  /* 0x0000000c8d8d7220 */ /* 0x080fe20000400000 */
[----:B------:R-:W-:Y:S01]  /*7df0*/  PRMT R44, R44, 0x7604, R53 ;  /* 0x000076042c2c7816 */ /* 0x000fe20000000035 */
[-C--:B------:R-:W-:Y:S01]  /*7e00*/  FMUL R144, R144, R12.reuse ;  /* 0x0000000c90907220 */ /* 0x080fe20000400000 */
[----:B------:R-:W-:Y:S01]  /*7e10*/  LOP3.LUT R42, R42, 0xffff, RZ, 0xc0, !PT ;  /* 0x0000ffff2a2a7812 */ /* 0x000fe200078ec0ff */
[-C--:B------:R-:W-:Y:S01]  /*7e20*/  FMUL R145, R145, R12.reuse ;  /* 0x0000000c91917220 */ /* 0x080fe20000400000 */
[----:B------:R-:W-:Y:S01]  /*7e30*/  LOP3.LUT R16, R16, R19, RZ, 0xfc, !PT ;  /* 0x0000001310107212 */ /* 0x000fe200078efcff */
[----:B------:R-:W-:Y:S01]  /*7e40*/  IMAD.SHL.U32 R19, R50, 0x1000000, RZ ;  /* 0x0100000032137824 */ /* 0x000fe200078e00ff */
[----:B------:R-:W-:Y:S01]  /*7e50*/  LOP3.LUT R32, R32, R51, RZ, 0xfc, !PT ;  /* 0x0000003320207212 */ /* 0x000fe200078efcff */
[-C--:B------:R-:W-:Y:S01]  /*7e60*/  FMUL R148, R148, R12.reuse ;  /* 0x0000000c94947220 */ /* 0x080fe20000400000 */
[----:B------:R-:W-:Y:S01]  /*7e70*/  LOP3.LUT R55, R36, R55, RZ, 0xfc, !PT ;  /* 0x0000003724377212 */ /* 0x000fe200078efcff */
[-C--:B------:R-:W-:Y:S01]  /*7e80*/  FMUL R149, R149, R12.reuse ;  /* 0x0000000c95957220 */ /* 0x080fe20000400000 */
[----:B------:R-:W-:Y:S01]  /*7e90*/  LOP3.LUT R23, R48, 0xff0000, R23, 0xf8, !PT ;  /* 0x00ff000030177812 */ /* 0x000fe200078ef817 */
[-C--:B------:R-:W-:Y:S01]  /*7ea0*/  FMUL R120, R120, R12.reuse ;  /* 0x0000000c78787220 */ /* 0x080fe20000400000 */
[----:B------:R-:W-:Y:S01]  /*7eb0*/  LOP3.LUT R46, R46, 0xffff, RZ, 0xc0, !PT ;  /* 0x0000ffff2e2e7812 */ /* 0x000fe200078ec0ff */
[-C--:B------:R-:W-:Y:S01]  /*7ec0*/  FMUL R121, R121, R12.reuse ;  /* 0x0000000c79797220 */ /* 0x080fe20000400000 */
[----:B------:R-:W-:Y:S01]  /*7ed0*/  LOP3.LUT R73, R73, 0xffff, RZ, 0xc0, !PT ;  /* 0x0000ffff49497812 */ /* 0x000fe200078ec0ff */
[----:B------:R-:W-:Y:S01]  /*7ee0*/  FMUL R124, R124, R12 ;  /* 0x0000000c7c7c7220 */ /* 0x000fe20000400000 */
[----:B------:R-:W-:Y:S01]  /*7ef0*/  LOP3.LUT R77, R77, 0xffff, RZ, 0xc0, !PT ;  /* 0x0000ffff4d4d7812 */ /* 0x000fe200078ec0ff */
[----:B------:R-:W-:Y:S01]  /*7f00*/  IMAD.SHL.U32 R46, R46, 0x1000000, RZ ;  /* 0x010000002e2e7824 */ /* 0x000fe200078e00ff */
[----:B------:R-:W-:Y:S01]  /*7f10*/  LOP3.LUT R28, R28, 0xff0000, R47, 0xf8, !PT ;  /* 0x00ff00001c1c7812 */ /* 0x000fe200078ef82f */
[----:B------:R-:W-:Y:S01]  /*7f20*/  IMAD.SHL.U32 R73, R73, 0x1000000, RZ ;  /* 0x0100000049497824 */ /* 0x000fe200078e00ff */
[----:B------:R-:W-:Y:S01]  /*7f30*/  LOP3.LUT R34, R31, R34, RZ, 0xfc, !PT ;  /* 0x000000221f227212 */ /* 0x000fe200078efcff */
[----:B------:R-:W-:Y:S01]  /*7f40*/  IMAD.SHL.U32 R77, R77, 0x1000000, RZ ;  /* 0x010000004d4d7824 */ /* 0x000fe200078e00ff */
[----:B------:R-:W-:Y:S01]  /*7f50*/  LOP3.LUT R62, R62, 0xffff, RZ, 0xc0, !PT ;  /* 0x0000ffff3e3e7812 */ /* 0x000fe200078ec0ff */
[-C--:B------:R-:W-:Y:S01]  /*7f60*/  FMUL R125, R125, R12.reuse ;  /* 0x0000000c7d7d7220 */ /* 0x080fe20000400000 */
[----:B------:R-:W-:Y:S01]  /*7f70*/  LOP3.LUT R63, R63, 0xffff, RZ, 0xc0, !PT ;  /* 0x0000ffff3f3f7812 */ /* 0x000fe200078ec0ff */
[-C--:B------:R-:W-:Y:S01]  /*7f80*/  FMUL R128, R128, R12.reuse ;  /* 0x0000000c80807220 */ /* 0x080fe20000400000 */
[----:B------:R-:W-:Y:S01]  /*7f90*/  LOP3.LUT R17, R64, R17, RZ, 0xfc, !PT ;  /* 0x0000001140117212 */ /* 0x000fe200078efcff */
[-C--:B------:R-:W-:Y:S01]  /*7fa0*/  FMUL R129, R129, R12.reuse ;  /* 0x0000000c81817220 */ /* 0x080fe20000400000 */
[----:B------:R-:W-:Y:S01]  /*7fb0*/  LOP3.LUT R26, R26, R27, RZ, 0xfc, !PT ;  /* 0x0000001b1a1a7212 */ /* 0x000fe200078efcff */
[----:B------:R-:W-:Y:S01]  /*7fc0*/  IMAD.SHL.U32 R63, R63, 0x1000000, RZ ;  /* 0x010000003f3f7824 */ /* 0x000fe200078e00ff */
[----:B------:R-:W-:Y:S01]  /*7fd0*/  LOP3.LUT R67, R67, 0xffff, RZ, 0xc0, !PT ;  /* 0x0000ffff43437812 */ /* 0x000fe200078ec0ff */
[-C--:B------:R-:W-:Y:S01]  /*7fe0*/  FMUL R132, R132, R12.reuse ;  /* 0x0000000c84847220 */ /* 0x080fe20000400000 */
[----:B------:R-:W-:Y:S01]  /*7ff0*/  PRMT R24, R24, 0x7604, R41 ;  /* 0x0000760418187816 */ /* 0x000fe20000000029 */
[----:B------:R-:W-:Y:S01]  /*8000*/  FMUL R133, R133, R12 ;  /* 0x0000000c85857220 */ /* 0x000fe20000400000 */
[----:B------:R-:W-:Y:S01]  /*8010*/  LOP3.LUT R44, R44, 0xff0000, R21, 0xf8, !PT ;  /* 0x00ff00002c2c7812 */ /* 0x000fe200078ef815 */
[----:B------:R-:W-:Y:S01]  /*8020*/  IMAD.SHL.U32 R21, R42, 0x1000000, RZ ;  /* 0x010000002a157824 */ /* 0x000fe200078e00ff */
[----:B------:R-:W-:Y:S01]  /*8030*/  SEL R22, R55, R32, P1 ;  /* 0x0000002037167207 */ /* 0x000fe20000800000 */
[----:B------:R-:W-:Y:S01]  /*8040*/  IMAD.SHL.U32 R67, R67, 0x1000000, RZ ;  /* 0x0100000043437824 */ /* 0x000fe200078e00ff */
[----:B------:R-:W-:Y:S01]  /*8050*/  LOP3.LUT R23, R23, R18, RZ, 0xfc, !PT ;  /* 0x0000001217177212 */ /* 0x000fe200078efcff */
[-C--:B------:R-:W-:Y:S01]  /*8060*/  FMUL R104, R104, R12.reuse ;  /* 0x0000000c68687220 */ /* 0x080fe20000400000 */
[----:B------:R-:W-:Y:S01]  /*8070*/  SEL R55, R32, R55, P1 ;  /* 0x0000003720377207 */ /* 0x000fe20000800000 */
[-C--:B------:R-:W-:Y:S01]  /*8080*/  FMUL R105, R105, R12.reuse ;  /* 0x0000000c69697220 */ /* 0x080fe20000400000 */
[----:B------:R-:W-:Y:S01]  /*8090*/  LOP3.LUT R28, R28, R19, RZ, 0xfc, !PT ;  /* 0x000000131c1c7212 */ /* 0x000fe200078efcff */
[----:B------:R-:W-:Y:S01]  /*80a0*/  IMAD.SHL.U32 R19, R62, 0x1000000, RZ ;  /* 0x010000003e137824 */ /* 0x000fe200078e00ff */
[----:B------:R-:W-:Y:S01]  /*80b0*/  SEL R18, R34, R11, P1 ;  /* 0x0000000b22127207 */ /* 0x000fe20000800000 */
[----:B------:R-:W-:Y:S01]  /*80c0*/  FMUL R108, R108, R12 ;  /* 0x0000000c6c6c7220 */ /* 0x000fe20000400000 */
[----:B------:R-:W-:Y:S01]  /*80d0*/  SEL R27, R11, R34, P1 ;  /* 0x000000220b1b7207 */ /* 0x000fe20000800000 */
[----:B------:R-:W-:Y:S01]  /*80e0*/  IMAD.MOV.U32 R11, RZ, RZ, 0x3021 ;  /* 0x00003021ff0b7424 */ /* 0x000fe200078e00ff */
[----:B------:R-:W-:Y:S01]  /*80f0*/  SEL R32, R26, R17, P1 ;  /* 0x000000111a207207 */ /* 0x000fe20000800000 */
[----:B------:R-:W-:Y:S01]  /*8100*/  FMUL R109, R109, R12 ;  /* 0x0000000c6d6d7220 */ /* 0x000fe20000400000 */
[----:B------:R-:W-:Y:S01]  /*8110*/  SEL R43, R17, R26, P1 ;  /* 0x0000001a112b7207 */ /* 0x000fe20000800000 */
[----:B------:R-:W-:Y:S01]  /*8120*/  IMAD.MOV.U32 R17, RZ, RZ, 0x2130 ;  /* 0x00002130ff117424 */ /* 0x000fe200078e00ff */
[----:B------:R-:W-:Y:S01]  /*8130*/  FSETP.GEU.AND P4, PT, R15, -126, PT ;  /* 0xc2fc00000f00780b */ /* 0x000fe20003f8e000 */
[-C--:B------:R-:W-:Y:S01]  /*8140*/  FMUL R112, R112, R12.reuse ;  /* 0x0000000c70707220 */ /* 0x080fe20000400000 */
[----:B------:R-:W-:Y:S01]  /*8150*/  LOP3.LUT R24, R24, 0xff0000, R59, 0xf8, !PT ;  /* 0x00ff000018187812 */ /* 0x000fe200078ef83b */
[-C--:B------:R-:W-:Y:S01]  /*8160*/  FMUL R113, R113, R12.reuse ;  /* 0x0000000c71717220 */ /* 0x080fe20000400000 */
[----:B------:R-:W-:Y:S01]  /*8170*/  LOP3.LUT R21, R20, R21, RZ, 0xfc, !PT ;  /* 0x0000001514157212 */ /* 0x000fe200078efcff */
[----:B------:R-:W-:Y:S01]  /*8180*/  FMUL R116, R116, R12 ;  /* 0x0000000c74747220 */ /* 0x000fe20000400000 */
[----:B------:R-:W-:Y:S01]  /*8190*/  LOP3.LUT R25, R25, R46, RZ, 0xfc, !PT ;  /* 0x0000002e19197212 */ /* 0x000fe200078efcff */
[-C--:B------:R-:W-:Y:S01]  /*81a0*/  FMUL R117, R117, R12.reuse ;  /* 0x0000000c75757220 */ /* 0x080fe20000400000 */
[----:B------:R-:W-:Y:S01]  /*81b0*/  LOP3.LUT R56, R56, R73, RZ, 0xfc, !PT ;  /* 0x0000004938387212 */ /* 0x000fe200078efcff */
[-C--:B------:R-:W-:Y:S01]  /*81c0*/  FMUL R88, R88, R12.reuse ;  /* 0x0000000c58587220 */ /* 0x080fe20000400000 */
[----:B------:R-:W-:Y:S01]  /*81d0*/  LOP3.LUT R77, R60, R77, RZ, 0xfc, !PT ;  /* 0x0000004d3c4d7212 */ /* 0x000fe200078efcff */
[-C--:B------:R-:W-:Y:S01]  /*81e0*/  FMUL R89, R89, R12.reuse ;  /* 0x0000000c59597220 */ /* 0x080fe20000400000 */
[----:B------:R-:W-:Y:S01]  /*81f0*/  LOP3.LUT R19, R24, R19, RZ, 0xfc, !PT ;  /* 0x0000001318137212 */ /* 0x000fe200078efcff */
[-C--:B------:R-:W-:Y:S01]  /*8200*/  FMUL R92, R92, R12.reuse ;  /* 0x0000000c5c5c7220 */ /* 0x080fe20000400000 */
[----:B------:R-:W-:Y:S01]  /*8210*/  LOP3.LUT R40, R40, R63, RZ, 0xfc, !PT ;  /* 0x0000003f28287212 */ /* 0x000fe200078efcff */
[----:B------:R-:W-:Y:S01]  /*8220*/  FMUL R93, R93, R12 ;  /* 0x0000000c5d5d7220 */ /* 0x000fe20000400000 */
[----:B------:R-:W-:Y:S01]  /*8230*/  SHF.R.U32.HI R11, RZ, R10, R11 ;  /* 0x0000000aff0b7219 */ /* 0x000fe2000001160b */
[----:B------:R-:W-:Y:S01]  /*8240*/  FMUL R96, R96, R12 ;  /* 0x0000000c60607220 */ /* 0x000fe20000400000 */
[----:B------:R-:W-:Y:S01]  /*8250*/  SHF.R.U32.HI R17, RZ, R10, R17 ;  /* 0x0000000aff117219 */ /* 0x000fe20000011611 */
[-C--:B------:R-:W-:Y:S01]  /*8260*/  FMUL R97, R97, R12.reuse ;  /* 0x0000000c61617220 */ /* 0x080fe20000400000 */
[----:B------:R-:W-:Y:S01]  /*8270*/  LOP3.LUT R44, R44, R67, RZ, 0xfc, !PT ;  /* 0x000000432c2c7212 */ /* 0x000fe200078efcff */
[----:B------:R-:W-:Y:S01]  /*8280*/  FMUL R100, R100, R12 ;  /* 0x0000000c64647220 */ /* 0x000fe20000400000 */
[----:B------:R-:W-:Y:S01]  /*8290*/  SEL R20, R21, R16, P1 ;  /* 0x0000001015147207 */ /* 0x000fe20000800000 */
[----:B------:R-:W-:Y:S01]  /*82a0*/  FMUL R101, R101, R12 ;  /* 0x0000000c65657220 */ /* 0x000fe20000400000 */
[----:B------:R-:W-:Y:S01]  /*82b0*/  SEL R21, R16, R21, P1 ;  /* 0x0000001510157207 */ /* 0x000fe20000800000 */
[----:B------:R-:W-:Y:S01]  /*82c0*/  @!P4 FMUL R15, R15, 0.5 ;  /* 0x3f0000000f0fc820 */ /* 0x000fe20000400000 */
[----:B------:R-:W-:-:S02]  /*82d0*/  SEL R29, R25, R28, P1 ;  /* 0x0000001c191d7207 */ /* 0x000fc40000800000 */
[----:B------:R-:W-:Y:S02]  /*82e0*/  SEL R30, R77, R56, P1 ;  /* 0x000000384d1e7207 */ /* 0x000fe40000800000 */
[----:B------:R-:W-:Y:S01]  /*82f0*/  SEL R16, R28, R25, P1 ;  /* 0x000000191c107207 */ /* 0x000fe20000800000 */
[----:B------:R-:W1:Y:S01]  /*8300*/  MUFU.EX2 R15, R15 ;  /* 0x0000000f000f7308 */ /* 0x000e620000000800 */
[----:B------:R-:W-:Y:S02]  /*8310*/  SEL R33, R19, R40, P1 ;  /* 0x0000002813217207 */ /* 0x000fe40000800000 */
[----:B------:R-:W-:Y:S02]  /*8320*/  SEL R77, R56, R77, P1 ;  /* 0x0000004d384d7207 */ /* 0x000fe40000800000 */
[----:B------:R-:W-:Y:S02]  /*8330*/  LOP3.LUT R11, R11, 0xf, RZ, 0xc0, !PT ;  /* 0x0000000f0b0b7812 */ /* 0x000fe400078ec0ff */
[----:B------:R-:W-:-:S02]  /*8340*/  LOP3.LUT R12, R17, 0xf, RZ, 0xc0, !PT ;  /* 0x0000000f110c7812 */ /* 0x000fc400078ec0ff */
[----:B------:R-:W-:Y:S01]  /*8350*/  SEL R24, R40, R19, P1 ;  /* 0x0000001328187207 */ /* 0x000fe20000800000 */
[----:B------:R-:W-:Y:S01]  /*8360*/  SHFL.IDX PT, R25, R18, R11, 0x1c1f ;  /* 0x001c1f0b12197589 */ /* 0x000fe200000e0000 */
[----:B------:R-:W-:Y:S02]  /*8370*/  SEL R37, R44, R23, P1 ;  /* 0x000000172c257207 */ /* 0x000fe40000800000 */
[----:B------:R-:W-:Y:S01]  /*8380*/  SEL R28, R23, R44, P1 ;  /* 0x0000002c171c7207 */ /* 0x000fe20000800000 */
[----:B------:R-:W2:Y:S01]  /*8390*/  SHFL.IDX PT, R27, R27, R12, 0x1c1f ;  /* 0x001c1f0c1b1b7589 */ /* 0x000ea200000e0000 */
[----:B------:R-:W-:Y:S01]  /*83a0*/  SHF.L.U32 R34, R13, 0x1f, RZ ;  /* 0x0000001f0d227819 */ /* 0x000fe200000006ff */
[----:B-1----:R-:W-:Y:S02]  /*83b0*/  @!P4 FMUL R15, R15, R15 ;  /* 0x0000000f0f0fc220 */ /* 0x002fe40000400000 */
[----:B------:R-:W-:Y:S01]  /*83c0*/  SHFL.IDX PT, R19, R16, R11, 0x1c1f ;  /* 0x001c1f0b10137589 */ /* 0x000fe200000e0000 */
[----:B------:R1:W3:Y:S01]  /*83d0*/  SYNCS.PHASECHK.TRANS64.TRYWAIT P3, [UR7+0x1e000], R34 ;  /* 0x01e00022ff0075a7 */ /* 0x0002e20008060147 */
[----:B------:R-:W-:-:S02]  /*83e0*/  FFMA R6, R15, R6, R80 ;  /* 0x000000060f067223 */ /* 0x000fc40000000050 */
[----:B------:R-:W4:Y:S01]  /*83f0*/  SHFL.IDX PT, R29, R29, R12, 0x1c1f ;  /* 0x001c1f0c1d1d7589 */ /* 0x000f2200000e0000 */
[-C--:B------:R-:W-:Y:S01]  /*8400*/  FMUL R154, R154, R15.reuse ;  /* 0x0000000f9a9a7220 */ /* 0x080fe20000400000 */
[-C--:B------:R-:W-:Y:S01]  /*8410*/  FMUL R155, R155, R15.reuse ;  /* 0x0000000f9b9b7220 */ /* 0x080fe20000400000 */
[-C--:B------:R-:W-:Y:S01]  /*8420*/  FMUL R158, R158, R15.reuse ;  /* 0x0000000f9e9e7220 */ /* 0x080fe20000400000 */
[----:B------:R-:W-:Y:S01]  /*8430*/  SHFL.IDX PT, R23, R22, R11, 0x1c1f ;  /* 0x001c1f0b16177589 */ /* 0x000fe200000e0000 */
[-C--:B------:R-:W-:Y:S01]  /*8440*/  FMUL R159, R159, R15.reuse ;  /* 0x0000000f9f9f7220 */ /* 0x080fe20000400000 */
[-C--:B------:R-:W-:Y:S01]  /*8450*/  FMUL R162, R162, R15.reuse ;  /* 0x0000000fa2a27220 */ /* 0x080fe20000400000 */
[-C--:B------:R-:W-:Y:S01]  /*8460*/  FMUL R163, R163, R15.reuse ;  /* 0x0000000fa3a37220 */ /* 0x080fe20000400000 */
[----:B------:R-:W5:Y:S01]  /*8470*/  SHFL.IDX PT, R55, R55, R12, 0x1c1f ;  /* 0x001c1f0c37377589 */ /* 0x000f6200000e0000 */
[-C--:B------:R-:W-:Y:S01]  /*8480*/  FMUL R166, R166, R15.reuse ;  /* 0x0000000fa6a67220 */ /* 0x080fe20000400000 */
[-C--:B------:R-:W-:Y:S01]  /*8490*/  FMUL R167, R167, R15.reuse ;  /* 0x0000000fa7a77220 */ /* 0x080fe20000400000 */
[-C--:B------:R-:W-:Y:S01]  /*84a0*/  FMUL R138, R138, R15.reuse ;  /* 0x0000000f8a8a7220 */ /* 0x080fe20000400000 */
[----:B------:R2:W-:Y:S01]  /*84b0*/  SHFL.IDX PT, R31, R24, R11, 0x1c1f ;  /* 0x001c1f0b181f7589 */ /* 0x0005e200000e0000 */
[-C--:B------:R-:W-:Y:S01]  /*84c0*/  FMUL R139, R139, R15.reuse ;  /* 0x0000000f8b8b7220 */ /* 0x080fe20000400000 */
[-C--:B------:R-:W-:Y:S01]  /*84d0*/  FMUL R142, R142, R15.reuse ;  /* 0x0000000f8e8e7220 */ /* 0x080fe20000400000 */
[-C--:B------:R-:W-:Y:S01]  /*84e0*/  FMUL R143, R143, R15.reuse ;  /* 0x0000000f8f8f7220 */ /* 0x080fe20000400000 */
[----:B------:R-:W1:Y:S01]  /*84f0*/  SHFL.IDX PT, R33, R33, R12, 0x1c1f ;  /* 0x001c1f0c21217589 */ /* 0x000e6200000e0000 */
[-C--:B------:R-:W-:Y:S01]  /*8500*/  FMUL R146, R146, R15.reuse ;  /* 0x0000000f92927220 */ /* 0x080fe20000400000 */
[-C--:B------:R-:W-:Y:S01]  /*8510*/  FMUL R147, R147, R15.reuse ;  /* 0x0000000f93937220 */ /* 0x080fe20000400000 */
[-C--:B------:R-:W-:Y:S01]  /*8520*/  FMUL R150, R150, R15.reuse ;  /* 0x0000000f96967220 */ /* 0x080fe20000400000 */
[----:B------:R-:W-:Y:S01]  /*8530*/  SHFL.IDX PT, R39, R30, R11, 0x1c1f ;  /* 0x001c1f0b1e277589 */ /* 0x000fe200000e0000 */
[-C--:B------:R-:W-:Y:S01]  /*8540*/  FMUL R151, R151, R15.reuse ;  /* 0x0000000f97977220 */ /* 0x080fe20000400000 */
[-C--:B--2---:R-:W-:Y:S01]  /*8550*/  PRMT R24, R25, R0.reuse, R27 ;  /* 0x0000000019187216 */ /* 0x084fe2000000001b */
[-C--:B------:R-:W-:Y:S01]  /*8560*/  FMUL R122, R122, R15.reuse ;  /* 0x0000000f7a7a7220 */ /* 0x080fe20000400000 */
[----:B------:R-:W2:Y:S01]  /*8570*/  SHFL.IDX PT, R77, R77, R12, 0x1c1f ;  /* 0x001c1f0c4d4d7589 */ /* 0x000ea200000e0000 */
[--C-:B----4-:R-:W-:Y:S01]  /*8580*/  PRMT R52, R19, R0, R29.reuse ;  /* 0x0000000013347216 */ /* 0x110fe2000000001d */
[-C--:B------:R-:W-:Y:S01]  /*8590*/  FMUL R123, R123, R15.reuse ;  /* 0x0000000f7b7b7220 */ /* 0x080fe20000400000 */
[-C--:B------:R-:W-:Y:S01]  /*85a0*/  PRMT R53, R19, R4.reuse, R29 ;  /* 0x0000000413357216 */ /* 0x080fe2000000001d */
[----:B------:R-:W-:Y:S01]  /*85b0*/  SHFL.IDX PT, R17, R20, R11, 0x1c1f ;  /* 0x001c1f0b14117589 */ /* 0x000fe200000e0000 */
[----:B------:R-:W-:Y:S01]  /*85c0*/  PRMT R25, R25, R4, R27 ;  /* 0x0000000419197216 */ /* 0x000fe2000000001b */
[-C--:B------:R-:W-:Y:S01]  /*85d0*/  FMUL R126, R126, R15.reuse ;  /* 0x0000000f7e7e7220 */ /* 0x080fe20000400000 */
[-C--:B------:R-:W-:Y:S01]  /*85e0*/  FMUL R127, R127, R15.reuse ;  /* 0x0000000f7f7f7220 */ /* 0x080fe20000400000 */
[----:B------:R-:W4:Y:S01]  /*85f0*/  SHFL.IDX PT, R21, R21, R12, 0x1c1f ;  /* 0x001c1f0c15157589 */ /* 0x000f2200000e0000 */
[----:B-----5:R-:W-:Y:S01]  /*8600*/  PRMT R54, R23, R0, R55 ;  /* 0x0000000017367216 */ /* 0x020fe20000000037 */
[-C--:B------:R-:W-:Y:S01]  /*8610*/  FMUL R130, R130, R15.reuse ;  /* 0x0000000f82827220 */ /* 0x080fe20000400000 */
[-C--:B------:R-:W-:Y:S01]  /*8620*/  FMUL R131, R131, R15.reuse ;  /* 0x0000000f83837220 */ /* 0x080fe20000400000 */
[----:B------:R5:W-:Y:S01]  /*8630*/  SHFL.IDX PT, R35, R28, R11, 0x1c1f ;  /* 0x001c1f0b1c237589 */ /* 0x000be200000e0000 */
[-C--:B------:R-:W-:Y:S01]  /*8640*/  FMUL R134, R134, R15.reuse ;  /* 0x0000000f86867220 */ /* 0x080fe20000400000 */
[-C--:B------:R-:W-:Y:S01]  /*8650*/  FMUL R135, R135, R15.reuse ;  /* 0x0000000f87877220 */ /* 0x080fe20000400000 */
[-C--:B------:R-:W-:Y:S01]  /*8660*/  FMUL R106, R106, R15.reuse ;  /* 0x0000000f6a6a7220 */ /* 0x080fe20000400000 */
[----:B------:R-:W3:Y:S01]  /*8670*/  SHFL.IDX PT, R37, R37, R12, 0x1c1f ;  /* 0x001c1f0c25257589 */ /* 0x000ee200000e0000 */
[--C-:B-1----:R-:W-:Y:S01]  /*8680*/  PRMT R29, R31, R4, R33.reuse ;  /* 0x000000041f1d7216 */ /* 0x102fe20000000021 */
[-C--:B------:R-:W-:Y:S01]  /*8690*/  FMUL R107, R107, R15.reuse ;  /* 0x0000000f6b6b7220 */ /* 0x080fe20000400000 */
[-C--:B------:R-:W-:Y:S01]  /*86a0*/  FMUL R110, R110, R15.reuse ;  /* 0x0000000f6e6e7220 */ /* 0x080fe20000400000 */
[----:B------:R-:W-:Y:S01]  /*86b0*/  SHFL.IDX PT, R41, R32, R11, 0x1c1f ;  /* 0x001c1f0b20297589 */ /* 0x000fe200000e0000 */
[-C--:B------:R-:W-:Y:S01]  /*86c0*/  FMUL R111, R111, R15.reuse ;  /* 0x0000000f6f6f7220 */ /* 0x080fe20000400000 */
[-C--:B-----5:R-:W-:Y:S01]  /*86d0*/  PRMT R28, R31, R0.reuse, R33 ;  /* 0x000000001f1c7216 */ /* 0x0a0fe20000000021 */
[-C--:B------:R-:W-:Y:S01]  /*86e0*/  FMUL R114, R114, R15.reuse ;  /* 0x0000000f72727220 */ /* 0x080fe20000400000 */
[----:B------:R-:W1:Y:S01]  /*86f0*/  SHFL.IDX PT, R43, R43, R12, 0x1c1f ;  /* 0x001c1f0c2b2b7589 */ /* 0x000e6200000e0000 */
[-C--:B--2---:R-:W-:Y:S01]  /*8700*/  PRMT R76, R39, R0.reuse, R77 ;  /* 0x00000000274c7216 */ /* 0x084fe2000000004d */
[-C--:B------:R-:W-:Y:S01]  /*8710*/  FMUL R115, R115, R15.reuse ;  /* 0x0000000f73737220 */ /* 0x080fe20000400000 */
        /* <DEDUP_REMOVED lines=9> */
[----:B------:R-:W-:Y:S01]  /*87b0*/  FMUL R103, R103, R15 ;  /* 0x0000000f67677220 */ /* 0x000fe20000400000 */
[----:B----4-:R-:W-:-:S02]  /*87c0*/  PRMT R26, R17, R0, R21 ;  /* 0x00000000111a7216 */ /* 0x010fc40000000015 */
[-C--:B------:R-:W-:Y:S02]  /*87d0*/  PRMT R27, R17, R4.reuse, R21 ;  /* 0x00000004111b7216 */ /* 0x080fe40000000015 */
[----:B------:R-:W-:Y:S02]  /*87e0*/  PRMT R55, R23, R4, R55 ;  /* 0x0000000417377216 */ /* 0x000fe40000000037 */
[C-C-:B---3--:R-:W-:Y:S02]  /*87f0*/  PRMT R30, R35.reuse, R0, R37.reuse ;  /* 0x00000000231e7216 */ /* 0x148fe40000000025 */
[-C--:B------:R-:W-:Y:S02]  /*8800*/  PRMT R31, R35, R4.reuse, R37 ;  /* 0x00000004231f7216 */ /* 0x080fe40000000025 */
[----:B------:R-:W-:Y:S02]  /*8810*/  PRMT R77, R39, R4, R77 ;  /* 0x00000004274d7216 */ /* 0x000fe4000000004d */
[----:B-1----:R-:W-:-:S02]  /*8820*/  PRMT R78, R41, R0, R43 ;  /* 0x00000000294e7216 */ /* 0x002fc4000000002b */
[----:B------:R-:W-:Y:S01]  /*8830*/  PRMT R79, R41, R4, R43 ;  /* 0x00000004294f7216 */ /* 0x000fe2000000002b */
[----:B------:R-:W-:Y:S06]  /*8840*/  @!P0 BRA `(.L_x_27) ;  /* 0x0000000000048947 */ /* 0x000fec0003800000 */
[----:B------:R-:W-:Y:S01]  /*8850*/  BPT.TRAP 0x1 ;  /* 0x000000040000795c */ /* 0x000fe20000300000 */
.L_x_27:
[----:B------:R-:W-:Y:S05]  /*8860*/  @P3 BRA `(.L_x_28) ;  /* 0x0000000000083947 */ /* 0x000fea0003800000 */
[----:B------:R-:W1:Y:S02]  /*8870*/  SYNCS.PHASECHK.TRANS64.TRYWAIT P3, [UR7+0x1e000], R34 ;  /* 0x01e00022ff0075a7 */ /* 0x000e640008060147 */
[----:B-1----:R-:W-:Y:S05]  /*8880*/  @!P3 BRA `(.L_x_29) ;  /* 0x0000008800b0b947 */ /* 0x002fea0003800000 */
.L_x_28:
[----:B------:R-:W-:Y:S01]  /*8890*/  UIMAD UR10, UR6, 0x500, UR4 ;  /* 0x00000500060a78a4 */ /* 0x000fe2000f8e0204 */
[----:B------:R-:W-:Y:S01]  /*88a0*/  WARPGROUP.ARRIVE ;  /* 0x00000000000079c5 */ /* 0x000fe20000000000 */
[----:B------:R-:W-:Y:S01]  /*88b0*/  UMOV UR11, 0x40000040 ;  /* 0x40000040000b7882 */ /* 0x000fe20000000000 */
[----:B------:R-:W-:Y:S01]  /*88c0*/  UMOV UR15, 0x40000040 ;  /* 0x40000040000f7882 */ /* 0x000fe20000000000 */
[----:B------:R-:W-:Y:S02]  /*88d0*/  UIADD3 UR14, UR10, 0x100, URZ ;  /* 0x000001000a0e7890 */ /* 0x000fe4000fffe03f */
[----:B------:R-:W-:Y:S01]  /*88e0*/  UIADD3 UR18, UR10, 0x200, URZ ;  /* 0x000002000a127890 */ /* 0x000fe2000fffe03f */
[----:B------:R-:W-:Y:S02]  /*88f0*/  UMOV UR19, 0x40000040 ;  /* 0x4000004000137882 */ /* 0x000fe40000000000 */
[----:B------:R-:W-:Y:S01]  /*8900*/  QGMMA.64x32x32.F32.E4M3.E4M3 R152, R24, gdesc[UR8], R152, gsb0 ;  /* 0x0060000818987df3 */ /* 0x000fe20008000898 */
[----:B------:R-:W-:Y:S01]  /*8910*/  UIADD3 UR22, UR10, 0x300, URZ ;  /* 0x000003000a167890 */ /* 0x000fe2000fffe03f */
[----:B------:R-:W-:Y:S01]  /*8920*/  UMOV UR23, 0x40000040 ;  /* 0x4000004000177882 */ /* 0x000fe20000000000 */
[----:B------:R-:W-:Y:S01]  /*8930*/  UIADD3 UR26, UR10, 0x400, URZ ;  /* 0x000004000a1a7890 */ /* 0x000fe2000fffe03f */
[----:B------:R-:W-:Y:S01]  /*8940*/  UMOV UR27, 0x40000040 ;  /* 0x40000040001b7882 */ /* 0x000fe20000000000 */
[----:B------:R-:W-:Y:S01]  /*8950*/  UMOV UR11, 0x40000040 ;  /* 0x40000040000b7882 */ /* 0x000fe20000000000 */
[----:B------:R-:W-:-:S02]  /*8960*/  WARPGROUP.DEPBAR.LE gsb0, 0x0 ;  /* 0x00008000000079c5 */ /* 0x000fc40000010000 */
        /* <DEDUP_REMOVED lines=69> */
[----:B------:R-:W-:Y:S01]  /*8dc0*/  UIADD3 UR10, UR10, 0x406, URZ ;  /* 0x000004060a0a7890 */ /* 0x000fe2000fffe03f */
        /* <DEDUP_REMOVED lines=18> */
.L_x_30:
[----:B------:R-:W-:-:S04]  /*8ef0*/  ULEA UR7, UR5, UR36, 0x3 ;  /* 0x0000002405077291 */ /* 0x000fc8000f8e183f */
[----:B------:R-:W-:-:S04]  /*8f00*/  UIADD3 UR7, UR7, 0x1e028, URZ ;  /* 0x0001e02807077890 */ /* 0x000fc8000fffe03f */
[----:B------:R-:W-:-:S09]  /*8f10*/  UPRMT UR7, URZ, 0x654, UR7 ;  /* 0x000006543f077896 */ /* 0x000fd20008000007 */
[----:B------:R-:W-:Y:S01]  /*8f20*/  SYNCS.ARRIVE.TRANS64.RED.A1T0 RZ, [UR7], RZ ;  /* 0x000000ffffff79a7 */ /* 0x000fe20008100407 */
[----:B------:R-:W-:Y:S05]  /*8f30*/  @P2 BRA `(.L_x_31) ;  /* 0x0000000000042947 */ /* 0x000fea0003800000 */
[----:B------:R-:W-:Y:S01]  /*8f40*/  BPT.TRAP 0x1 ;  /* 0x000000040000795c */ /* 0x000fe20000300000 */
.L_x_31:
[----:B------:R-:W-:-:S04]  /*8f50*/  UIADD3 UR5, UR5, 0x1, URZ ;  /* 0x0000000105057890 */ /* 0x000fc8000fffe03f */
[----:B------:R-:W-:-:S04]  /*8f60*/  UISETP.NE.AND UP0, UPT, UR5, 0x5, UPT ;  /* 0x000000050500788c */ /* 0x000fc8000bf05270 */
[----:B------:R-:W-:Y:S01]  /*8f70*/  USEL UR7, UR5, URZ, UP0 ;  /* 0x0000003f05077287 */ /* 0x000fe20008000000 */
[----:B------:R-:W-:Y:S11]  /*8f80*/  @!P0 BRA `(.L_x_32) ;  /* 0x0000000000048947 */ /* 0x000ff60003800000 */
[----:B------:R-:W-:Y:S01]  /*8f90*/  BPT.TRAP 0x1 ;  /* 0x000000040000795c */ /* 0x000fe20000300000 */
.L_x_32:
[----:B------:R-:W-:-:S04]  /*8fa0*/  ULEA UR5, UR7, UR36, 0x3 ;  /* 0x0000002407057291 */ /* 0x000fc8000f8e183f */
[----:B------:R-:W-:-:S04]  /*8fb0*/  UIADD3 UR5, UR5, 0x1e028, URZ ;  /* 0x0001e02805057890 */ /* 0x000fc8000fffe03f */
[----:B------:R-:W-:-:S09]  /*8fc0*/  UPRMT UR5, URZ, 0x654, UR5 ;  /* 0x000006543f057896 */ /* 0x000fd20008000005 */
[----:B------:R-:W-:Y:S01]  /*8fd0*/  SYNCS.ARRIVE.TRANS64.RED.A1T0 RZ, [UR5], RZ ;  /* 0x000000ffffff79a7 */ /* 0x000fe20008100405 */
[----:B------:R-:W-:Y:S05]  /*8fe0*/  @P2 BRA `(.L_x_33) ;  /* 0x0000000000042947 */ /* 0x000fea0003800000 */
[----:B------:R-:W-:Y:S01]  /*8ff0*/  BPT.TRAP 0x1 ;  /* 0x000000040000795c */ /* 0x000fe20000300000 */
.L_x_33:
[----:B------:R-:W-:Y:S01]  /*9000*/  UIADD3 UR6, UR6, 0x1, URZ ;  /* 0x0000000106067890 */ /* 0x000fe2000fffe03f */
[C---:B------:R-:W-:Y:S01]  /*9010*/  ISETP.GT.AND P3, PT, R14.reuse, 0x2, PT ;  /* 0x000000020e00780c */ /* 0x040fe20003f64270 */
[----:B------:R-:W-:Y:S01]  /*9020*/  UIADD3 UR5, UR7, 0x1, URZ ;  /* 0x0000000107057890 */ /* 0x000fe2000fffe03f */
[----:B------:R-:W-:Y:S01]  /*9030*/  VIADD R14, R14, 0xffffffff ;  /* 0xffffffff0e0e7836 */ /* 0x000fe20000000000 */
[----:B------:R-:W-:Y:S01]  /*9040*/  UISETP.NE.AND UP2, UPT, UR6, 0x5, UPT ;  /* 0x000000050600788c */ /* 0x000fe2000bf45270 */
[----:B------:R-:W-:Y:S01]  /*9050*/  VIADD R5, R5, 0x80 ;  /* 0x0000008005057836 */ /* 0x000fe20000000000 */
[----:B------:R-:W-:Y:S01]  /*9060*/  UISETP.NE.AND UP0, UPT, UR5, 0x5, UPT ;  /* 0x000000050500788c */ /* 0x000fe2000bf05270 */
[----:B-1----:R-:W-:Y:S01]  /*9070*/  IMAD.MOV.U32 R15, RZ, RZ, R9 ;  /* 0x000000ffff0f7224 */ /* 0x002fe200078e0009 */
[----:B------:R-:W-:Y:S01]  /*9080*/  USEL UR7, URZ, 0x1, UP2 ;  /* 0x000000013f077887 */ /* 0x000fe20009000000 */
[----:B------:R-:W-:Y:S01]  /*9090*/  IMAD.MOV.U32 R17, RZ, RZ, R8 ;  /* 0x000000ffff117224 */ /* 0x000fe200078e0008 */
[----:B------:R-:W-:-:S02]  /*90a0*/  USEL UR5, UR5, URZ, UP0 ;  /* 0x0000003f05057287 */ /* 0x000fc40008000000 */
[----:B------:R-:W-:Y:S02]  /*90b0*/  USEL UR6, UR6, URZ, UP2 ;  /* 0x0000003f06067287 */ /* 0x000fe40009000000 */
[----:B------:R-:W-:Y:S01]  /*90c0*/  LOP3.LUT R16, R13, UR7, RZ, 0x3c, !PT ;  /* 0x000000070d107c12 */ /* 0x000fe2000f8e3cff */
[----:B------:R-:W-:Y:S09]  /*90d0*/  @P3 BRA `(.L_x_34) ;  /* 0xffffffc000b03947 */ /* 0x000ff2000383ffff */
[----:B------:R-:W-:-:S07]  /*90e0*/  IMAD.MOV.U32 R13, RZ, RZ, R14 ;  /* 0x000000ffff0d7224 */ /* 0x000fce00078e000e */
.L_x_23:
[----:B------:R-:W-:-:S13]  /*90f0*/  ISETP.GE.AND P3, PT, R13, 0x1, PT ;  /* 0x000000010d00780c */ /* 0x000fda0003f66270 */
[----:B------:R-:W-:Y:S05]  /*9100*/  @!P3 BRA `(.L_x_35) ;  /* 0x0000004400bcb947 */ /* 0x000fea0003800000 */
[----:B-1----:R-:W-:Y:S01]  /*9110*/  IMAD.MOV.U32 R14, RZ, RZ, R9 ;  /* 0x000000ffff0e7224 */ /* 0x002fe200078e0009 */
[----:B------:R-:W-:Y:S01]  /*9120*/  ULDC UR7, c[0x0][0x604] ;  /* 0x0001810000077ab9 */ /* 0x000fe20000000800 */
[----:B------:R-:W-:-:S07]  /*9130*/  IMAD.MOV.U32 R15, RZ, RZ, R8 ;  /* 0x000000ffff0f7224 */ /* 0x000fce00078e0008 */
.L_x_46:
[----:B------:R-:W-:Y:S05]  /*9140*/  @!P0 BRA `(.L_x_36) ;  /* 0x0000000000048947 */ /* 0x000fea0003800000 */
[----:B------:R-:W-:Y:S01]  /*9150*/  BPT.TRAP 0x1 ;  /* 0x000000040000795c */ /* 0x000fe20000300000 */
.L_x_36:
[----:B------:R-:W-:Y:S01]  /*9160*/  ULEA UR10, UR6, UR36, 0x3 ;  /* 0x00000024060a7291 */ /* 0x000fe2000f8e183f */
[----:B------:R-:W-:-:S08]  /*9170*/  SHF.L.U32 R8, R16, 0x1f, RZ ;  /* 0x0000001f10087819 */ /* 0x000fd000000006ff */
[----:B------:R-:W1:Y:S02]  /*9180*/  SYNCS.PHASECHK.TRANS64.TRYWAIT P3, [UR10+0x1e000], R8 ;  /* 0x01e00008ff0075a7 */ /* 0x000e64000806014a */
[----:B-1----:R-:W-:Y:S05]  /*9190*/  @!P3 BRA `(.L_x_37) ;  /* 0x000000800084b947 */ /* 0x002fea0003800000 */
.L_x_112:
        /* <DEDUP_REMOVED lines=32> */
.L_x_38:
[C---:B-1----:R-:W-:Y:S01]  /*93a0*/  VIADD R9, R5.reuse, 0x1 ;  /* 0x0000000105097836 */ /* 0x042fe20000000000 */
[C---:B------:R-:W-:Y:S01]  /*93b0*/  ISETP.GE.AND P3, PT, R2.reuse, R5, PT ;  /* 0x000000050200720c */ /* 0x040fe20003f66270 */
[C---:B------:R-:W-:Y:S01]  /*93c0*/  VIADD R8, R5.reuse, 0x8 ;  /* 0x0000000805087836 */ /* 0x040fe20000000000 */
[----:B------:R-:W-:Y:S01]  /*93d0*/  ULEA UR10, UR6, UR36, 0x3 ;  /* 0x00000024060a7291 */ /* 0x000fe2000f8e183f */
[C---:B------:R-:W-:Y:S01]  /*93e0*/  VIADD R16, R5.reuse, 0x9 ;  /* 0x0000000905107836 */ /* 0x040fe20000000000 */
[----:B------:R-:W-:Y:S01]  /*93f0*/  ISETP.GE.AND P4, PT, R2, R9, PT ;  /* 0x000000090200720c */ /* 0x000fe20003f86270 */
[----:B------:R-:W-:Y:S01]  /*9400*/  VIADD R17, R5, 0x10 ;  /* 0x0000001005117836 */ /* 0x000fe20000000000 */
[----:B------:R-:W-:Y:S02]  /*9410*/  FSEL R24, R24, -INF , P3 ;  /* 0xff80000018187808 */ /* 0x000fe40001800000 */
[----:B------:R-:W-:Y:S02]  /*9420*/  ISETP.GE.AND P3, PT, R2, R8, PT ;  /* 0x000000080200720c */ /* 0x000fe40003f66270 */
[----:B------:R-:W-:-:S02]  /*9430*/  FSEL R25, R25, -INF , P4 ;  /* 0xff80000019197808 */ /* 0x000fc40002000000 */
[----:B------:R-:W-:Y:S02]  /*9440*/  FMNMX R18, R24, R15, !PT ;  /* 0x0000000f18127209 */ /* 0x000fe40007800000 */
[----:B------:R-:W-:Y:S02]  /*9450*/  ISETP.GE.AND P4, PT, R2, R16, PT ;  /* 0x000000100200720c */ /* 0x000fe40003f86270 */
[----:B------:R-:W-:Y:S02]  /*9460*/  FSEL R28, R28, -INF , P3 ;  /* 0xff8000001c1c7808 */ /* 0x000fe40001800000 */
[----:B------:R-:W-:Y:S01]  /*9470*/  FMNMX R19, R25, R18, !PT ;  /* 0x0000001219137209 */ /* 0x000fe20007800000 */
[----:B------:R-:W-:Y:S01]  /*9480*/  VIADD R18, R5, 0x11 ;  /* 0x0000001105127836 */ /* 0x000fe20000000000 */
[----:B------:R-:W-:Y:S02]  /*9490*/  ISETP.GE.AND P3, PT, R2, R17, PT ;  /* 0x000000110200720c */ /* 0x000fe40003f66270 */
[----:B------:R-:W-:-:S02]  /*94a0*/  FSEL R29, R29, -INF , P4 ;  /* 0xff8000001d1d7808 */ /* 0x000fc40002000000 */
[----:B------:R-:W-:Y:S01]  /*94b0*/  FMNMX R20, R28, R19, !PT ;  /* 0x000000131c147209 */ /* 0x000fe20007800000 */
[----:B------:R-:W-:Y:S01]  /*94c0*/  VIADD R19, R5, 0x18 ;  /* 0x0000001805137836 */ /* 0x000fe20000000000 */
        /* <DEDUP_REMOVED lines=102> */
[----:B------:R-:W-:Y:S02]  /*9b30*/  FMNMX R190, R80, R189, !PT ;  /* 0x000000bd50be7209 */ /* 0x000fe40007800000 */
[----:B------:R-:W-:Y:S02]  /*9b40*/  ISETP.GE.AND P4, PT, R2, R188, PT ;  /* 0x000000bc0200720c */ /* 0x000fe40003f86270 */
[----:B------:R-:W-:Y:S02]  /*9b50*/  FSEL R84, R84, -INF , P3 ;  /* 0xff80000054547808 */ /* 0x000fe40001800000 */
[----:B------:R-:W-:Y:S02]  /*9b60*/  FMNMX R189, R81, R190, !PT ;  /* 0x000000be51bd7209 */ /* 0x000fe40007800000 */
[----:B------:R-:W-:Y:S02]  /*9b70*/  FSEL R85, R85, -INF , P4 ;  /* 0xff80000055557808 */ /* 0x000fe40002000000 */
[----:B------:R-:W-:-:S02]  /*9b80*/  FMNMX R190, R84, R189, !PT ;  /* 0x000000bd54be7209 */ /* 0x000fc40007800000 */
[----:B------:R-:W-:Y:S02]  /*9b90*/  ISETP.GE.AND P3, PT, R3, R8, PT ;  /* 0x000000080300720c */ /* 0x000fe40003f66270 */
[----:B------:R-:W-:Y:S02]  /*9ba0*/  FMNMX R190, R85, R190, !PT ;  /* 0x000000be55be7209 */ /* 0x000fe40007800000 */
[C---:B------:R-:W-:Y:S02]  /*9bb0*/  ISETP.GE.AND P6, PT, R3.reuse, R16, PT ;  /* 0x000000100300720c */ /* 0x040fe40003fc6270 */
[----:B------:R-:W-:Y:S01]  /*9bc0*/  ISETP.GE.AND P4, PT, R3, R9, PT ;  /* 0x000000090300720c */ /* 0x000fe20003f86270 */
[----:B------:R-:W1:Y:S01]  /*9bd0*/  SHFL.BFLY PT, R189, R190, 0x1, 0x1f ;  /* 0x0c201f00bebd7f89 */ /* 0x000e6200000e0000 */
[----:B------:R-:W-:Y:S02]  /*9be0*/  FSEL R31, R31, -INF , P6 ;  /* 0xff8000001f1f7808 */ /* 0x000fe40003000000 */
[----:B------:R-:W-:-:S02]  /*9bf0*/  ISETP.GE.AND P6, PT, R3, R20, PT ;  /* 0x000000140300720c */ /* 0x000fc40003fc6270 */
[----:B------:R-:W-:Y:S02]  /*9c00*/  FSEL R30, R30, -INF , P3 ;  /* 0xff8000001e1e7808 */ /* 0x000fe40001800000 */
[----:B------:R-:W-:Y:S02]  /*9c10*/  FSEL R39, R39, -INF , P6 ;  /* 0xff80000027277808 */ /* 0x000fe40003000000 */
[C---:B------:R-:W-:Y:S02]  /*9c20*/  ISETP.GE.AND P6, PT, R3.reuse, R168, PT ;  /* 0x000000a80300720c */ /* 0x040fe40003fc6270 */
[----:B------:R-:W-:Y:S02]  /*9c30*/  ISETP.GE.AND P3, PT, R3, R19, PT ;  /* 0x000000130300720c */ /* 0x000fe40003f66270 */
[----:B------:R-:W-:Y:S02]  /*9c40*/  FSEL R47, R47, -INF , P6 ;  /* 0xff8000002f2f7808 */ /* 0x000fe40003000000 */
[----:B------:R-:W-:-:S02]  /*9c50*/  ISETP.GE.AND P6, PT, R3, R172, PT ;  /* 0x000000ac0300720c */ /* 0x000fc40003fc6270 */
[----:B------:R-:W-:Y:S02]  /*9c60*/  FSEL R27, R27, -INF , P4 ;  /* 0xff8000001b1b7808 */ /* 0x000fe40002000000 */
[----:B------:R-:W-:Y:S02]  /*9c70*/  ISETP.GE.AND P4, PT, R3, R18, PT ;  /* 0x000000120300720c */ /* 0x000fe40003f86270 */
[----:B------:R-:W-:Y:S02]  /*9c80*/  FSEL R55, R55, -INF , P6 ;  /* 0xff80000037377808 */ /* 0x000fe40003000000 */
[----:B------:R-:W-:Y:S02]  /*9c90*/  FSEL R38, R38, -INF , P3 ;  /* 0xff80000026267808 */ /* 0x000fe40001800000 */
[----:B-1----:R-:W-:Y:S02]  /*9ca0*/  FMNMX R189, R190, R189, !PT ;  /* 0x000000bdbebd7209 */ /* 0x002fe40007800000 */
[----:B------:R-:W-:-:S02]  /*9cb0*/  ISETP.GE.AND P6, PT, R3, R176, PT ;  /* 0x000000b00300720c */ /* 0x000fc40003fc6270 */
[C---:B------:R-:W-:Y:S01]  /*9cc0*/  ISETP.GE.AND P5, PT, R3.reuse, R17, PT ;  /* 0x000000110300720c */ /* 0x040fe20003fa6270 */
[----:B------:R-:W1:Y:S01]  /*9cd0*/  SHFL.BFLY PT, R8, R189, 0x2, 0x1f ;  /* 0x0c401f00bd087f89 */ /* 0x000e6200000e0000 */
[----:B------:R-:W-:Y:S02]  /*9ce0*/  ISETP.GE.AND P3, PT, R3, R23, PT ;  /* 0x000000170300720c */ /* 0x000fe40003f66270 */
[----:B------:R-:W-:Y:S02]  /*9cf0*/  FSEL R35, R35, -INF , P4 ;  /* 0xff80000023237808 */ /* 0x000fe40002000000 */
[----:B------:R-:W-:Y:S02]  /*9d00*/  ISETP.GE.AND P4, PT, R3, R22, PT ;  /* 0x000000160300720c */ /* 0x000fe40003f86270 */
[----:B------:R-:W-:Y:S02]  /*9d10*/  FSEL R63, R63, -INF , P6 ;  /* 0xff8000003f3f7808 */ /* 0x000fe40003000000 */
[----:B------:R-:W-:-:S02]  /*9d20*/  FSEL R34, R34, -INF , P5 ;  /* 0xff80000022227808 */ /* 0x000fc40002800000 */
[----:B------:R-:W-:Y:S02]  /*9d30*/  FSEL R46, R46, -INF , P3 ;  /* 0xff8000002e2e7808 */ /* 0x000fe40001800000 */
[C---:B------:R-:W-:Y:S02]  /*9d40*/  ISETP.GE.AND P5, PT, R3.reuse, R21, PT ;  /* 0x000000150300720c */ /* 0x040fe40003fa6270 */
[----:B------:R-:W-:Y:S02]  /*9d50*/  ISETP.GE.AND P3, PT, R3, R171, PT ;  /* 0x000000ab0300720c */ /* 0x000fe40003f66270 */
[----:B------:R-:W-:Y:S02]  /*9d60*/  FSEL R43, R43, -INF , P4 ;  /* 0xff8000002b2b7808 */ /* 0x000fe40002000000 */
[----:B------:R-:W-:Y:S02]  /*9d70*/  ISETP.GE.AND P4, PT, R3, R170, PT ;  /* 0x000000aa0300720c */ /* 0x000fe40003f86270 */
[----:B------:R-:W-:-:S02]  /*9d80*/  FSEL R42, R42, -INF , P5 ;  /* 0xff8000002a2a7808 */ /* 0x000fc40002800000 */
[----:B------:R-:W-:Y:S02]  /*9d90*/  FSEL R54, R54, -INF , P3 ;  /* 0xff80000036367808 */ /* 0x000fe40001800000 */
[----:B-1----:R-:W-:Y:S02]  /*9da0*/  FMNMX R8, R189, R8, !PT ;  /* 0x00000008bd087209 */ /* 0x002fe40007800000 */
[C---:B------:R-:W-:Y:S02]  /*9db0*/  ISETP.GE.AND P5, PT, R3.reuse, R169, PT ;  /* 0x000000a90300720c */ /* 0x040fe40003fa6270 */
[C---:B------:R-:W-:Y:S02]  /*9dc0*/  FSETP.NEU.AND P6, PT, R8.reuse, -INF , PT ;  /* 0xff8000000800780b */ /* 0x040fe40003fcd000 */
[----:B------:R-:W-:Y:S02]  /*9dd0*/  ISETP.GE.AND P3, PT, R3, R175, PT ;  /* 0x000000af0300720c */ /* 0x000fe40003f66270 */
[----:B------:R-:W-:-:S02]  /*9de0*/  FSEL R16, R8, RZ, P6 ;  /* 0x000000ff08107208 */ /* 0x000fc40003000000 */
[----:B------:R-:W-:Y:S02]  /*9df0*/  ISETP.GE.AND P6, PT, R3, R183, PT ;  /* 0x000000b70300720c */ /* 0x000fe40003fc6270 */
[----:B------:R-:W-:Y:S01]  /*9e00*/  FSEL R51, R51, -INF , P4 ;  /* 0xff80000033337808 */ /* 0x000fe20002000000 */
[C---:B------:R-:W-:Y:S01]  /*9e10*/  FMUL R168, R16.reuse, UR7 ;  /* 0x0000000710a87c20 */ /* 0x040fe20008400000 */
[----:B------:R-:W-:Y:S01]  /*9e20*/  ISETP.GE.AND P4, PT, R3, R174, PT ;  /* 0x000000ae0300720c */ /* 0x000fe20003f86270 */
[----:B------:R-:W-:-:S01]  /*9e30*/  FADD R16, -R16, R15 ;  /* 0x0000000f10107221 */ /* 0x000fc20000000100 */
[----:B------:R-:W-:Y:S01]  /*9e40*/  FSEL R78, R78, -INF , P6 ;  /* 0xff8000004e4e7808 */ /* 0x000fe20003000000 */
[----:B------:R-:W-:-:S01]  /*9e50*/  FFMA R29, R29, UR7, -R168 ;  /* 0x000000071d1d7c23 */ /* 0x000fc200080008a8 */
[----:B------:R-:W-:Y:S01]  /*9e60*/  FSEL R50, R50, -INF , P5 ;  /* 0xff80000032327808 */ /* 0x000fe20002800000 */
[----:B------:R-:W-:-:S01]  /*9e70*/  FFMA R24, R24, UR7, -R168 ;  /* 0x0000000718187c23 */ /* 0x000fc200080008a8 */
[----:B------:R-:W-:Y:S01]  /*9e80*/  FSEL R62, R62, -INF , P3 ;  /* 0xff8000003e3e7808 */ /* 0x000fe20001800000 */
[----:B------:R-:W-:-:S01]  /*9e90*/  FFMA R25, R25, UR7, -R168 ;  /* 0x0000000719197c23 */ /* 0x000fc200080008a8 */
[----:B------:R-:W-:Y:S01]  /*9ea0*/  ISETP.GE.AND P6, PT, R3, R186, PT ;  /* 0x000000ba0300720c */ /* 0x000fe20003fc6270 */
[----:B------:R-:W-:-:S01]  /*9eb0*/  FFMA R20, R28, UR7, -R168 ;  /* 0x000000071c147c23 */ /* 0x000fc200080008a8 */
[----:B------:R-:W-:Y:S01]  /*9ec0*/  ISETP.GE.AND P5, PT, R3, R173, PT ;  /* 0x000000ad0300720c */ /* 0x000fe20003fa6270 */
[----:B------:R-:W-:-:S01]  /*9ed0*/  FFMA R18, R32, UR7, -R168 ;  /* 0x0000000720127c23 */ /* 0x000fc200080008a8 */
[----:B------:R-:W-:Y:S01]  /*9ee0*/  ISETP.GE.AND P3, PT, R3, R179, PT ;  /* 0x000000b30300720c */ /* 0x000fe20003f66270 */
[----:B------:R-:W-:-:S01]  /*9ef0*/  FFMA R21, R33, UR7, -R168 ;  /* 0x0000000721157c23 */ /* 0x000fc200080008a8 */
[----:B------:R-:W-:Y:S01]  /*9f00*/  FSEL R59, R59, -INF , P4 ;  /* 0xff8000003b3b7808 */ /* 0x000fe20002000000 */
[----:B------:R-:W-:-:S01]  /*9f10*/  FFMA R23, R36, UR7, -R168 ;  /* 0x0000000724177c23 */ /* 0x000fc200080008a8 */
[----:B------:R-:W-:Y:S01]  /*9f20*/  ISETP.GE.AND P4, PT, R3, R178, PT ;  /* 0x000000b20300720c */ /* 0x000fe20003f86270 */
[----:B------:R-:W-:-:S01]  /*9f30*/  FFMA R33, R49, UR7, -R168 ;  /* 0x0000000731217c23 */ /* 0x000fc200080008a8 */
        /* <DEDUP_REMOVED lines=13> */
[----:B------:R-:W-:Y:S01]  /*a010*/  FMUL R16, R16, UR7 ;  /* 0x0000000710107c20 */ /* 0x000fe20008400000 */
[----:B------:R-:W-:-:S02]  /*a020*/  ISETP.GE.AND P4, PT, R3, R181, PT ;  /* 0x000000b50300720c */ /* 0x000fc40003f86270 */
[----:B------:R-:W-:Y:S02]  /*a030*/  FSEL R87, R87, -INF , P6 ;  /* 0xff80000057577808 */ /* 0x000fe40003000000 */
[----:B------:R-:W-:Y:S02]  /*a040*/  FSEL R66, R66, -INF , P5 ;  /* 0xff80000042427808 */ /* 0x000fe40002800000 */
[----:B------:R-:W-:Y:S02]  /*a050*/  FSEL R75, R75, -INF , P3 ;  /* 0xff8000004b4b7808 */ /* 0x000fe40001800000 */
[----:B------:R-:W-:Y:S02]  /*a060*/  FSETP.GEU.AND P6, PT, R29, -126, PT ;  /* 0xc2fc00001d00780b */ /* 0x000fe40003fce000 */
[----:B------:R-:W-:Y:S02]  /*a070*/  ISETP.GE.AND P5, PT, R3, R180, PT ;  /* 0x000000b40300720c */ /* 0x000fe40003fa6270 */
[----:B------:R-:W-:-:S02]  /*a080*/  FSETP.GEU.AND P3, PT, R24, -126, PT ;  /* 0xc2fc00001800780b */ /* 0x000fc40003f6e000 */
[----:B------:R-:W-:Y:S02]  /*a090*/  FSEL R74, R74, -INF , P4 ;  /* 0xff8000004a4a7808 */ /* 0x000fe40002000000 */
[----:B------:R-:W-:Y:S02]  /*a0a0*/  ISETP.GE.AND P4, PT, R3, R185, PT ;  /* 0x000000b90300720c */ /* 0x000fe40003f86270 */
[----:B------:R-:W-:Y:S02]  /*a0b0*/  FSEL R71, R71, -INF , P5 ;  /* 0xff80000047477808 */ /* 0x000fe40002800000 */
[----:B------:R-:W-:Y:S01]  /*a0c0*/  ISETP.GE.AND P5, PT, R3, R184, PT ;  /* 0x000000b80300720c */ /* 0x000fe20003fa6270 */
[----:B------:R-:W-:Y:S01]  /*a0d0*/  @!P6 FMUL R29, R29, 0.5 ;  /* 0x3f0000001d1de820 */ /* 0x000fe20000400000 */
[----:B------:R-:W-:Y:S02]  /*a0e0*/  FSEL R82, R82, -INF , P4 ;  /* 0xff80000052527808 */ /* 0x000fe40002000000 */
[----:B------:R-:W-:Y:S01]  /*a0f0*/  FSETP.GEU.AND P4, PT, R25, -126, PT ;  /* 0xc2fc00001900780b */ /* 0x000fe20003f8e000 */
[----:B------:R-:W-:Y:S01]  /*a100*/  @!P3 FMUL R24, R24, 0.5 ;  /* 0x3f0000001818b820 */ /* 0x000fe20000400000 */
[----:B------:R-:W-:Y:S01]  /*a110*/  FSEL R79, R79, -INF , P5 ;  /* 0xff8000004f4f7808 */ /* 0x000fe20002800000 */
[----:B------:R1:W2:Y:S01]  /*a120*/  MUFU.EX2 R22, R29 ;  /* 0x0000001d00167308 */ /* 0x0002a20000000800 */
[----:B------:R-:W-:-:S04]  /*a130*/  ISETP.GE.AND P5, PT, R3, R187, PT ;  /* 0x000000bb0300720c */ /* 0x000fc80003fa6270 */
[----:B------:R-:W-:Y:S02]  /*a140*/  FSEL R86, R86, -INF , P5 ;  /* 0xff80000056567808 */ /* 0x000fe40002800000 */
[----:B------:R-:W-:Y:S01]  /*a150*/  FSETP.GEU.AND P5, PT, R20, -126, PT ;  /* 0xc2fc00001400780b */ /* 0x000fe20003fae000 */
[----:B------:R3:W4:Y:S01]  /*a160*/  MUFU.EX2 R17, R24 ;  /* 0x0000001800117308 */ /* 0x0007220000000800 */
[----:B-1----:R-:W-:-:S01]  /*a170*/  FFMA R29, R45, UR7, -R168 ;  /* 0x000000072d1d7c23 */ /* 0x002fc200080008a8 */
[----:B------:R-:W-:Y:S01]  /*a180*/  @!P4 FMUL R25, R25, 0.5 ;  /* 0x3f0000001919c820 */ /* 0x000fe20000400000 */
[----:B------:R-:W-:-:S01]  /*a190*/  FFMA R45, R61, UR7, -R168 ;  /* 0x000000073d2d7c23 */ /* 0x000fc200080008a8 */
[----:B------:R-:W-:-:S04]  /*a1a0*/  FFMA R61, R76, UR7, -R168 ;  /* 0x000000074c3d7c23 */ /* 0x000fc800080008a8 */
[----:B------:R1:W5:Y:S01]  /*a1b0*/  MUFU.EX2 R19, R25 ;  /* 0x0000001900137308 */ /* 0x0003620000000800 */
[----:B--2---:R-:W-:Y:S01]  /*a1c0*/  @!P6 FMUL R22, R22, R22 ;  /* 0x000000161616e220 */ /* 0x004fe20000400000 */
[----:B------:R-:W-:Y:S01]  /*a1d0*/  ISETP.GE.AND P6, PT, R3, R5, PT ;  /* 0x000000050300720c */ /* 0x000fe20003fc6270 */
[----:B---3--:R-:W-:-:S01]  /*a1e0*/  FFMA R24, R37, UR7, -R168 ;  /* 0x0000000725187c23 */ /* 0x008fc200080008a8 */
[----:B------:R-:W-:Y:S01]  /*a1f0*/  @!P5 FMUL R20, R20, 0.5 ;  /* 0x3f0000001414d820 */ /* 0x000fe20000400000 */
[----:B------:R-:W-:-:S01]  /*a200*/  FFMA R37, R53, UR7, -R168 ;  /* 0x0000000735257c23 */ /* 0x000fc200080008a8 */
[----:B------:R-:W-:Y:S01]  /*a210*/  FSEL R169, R26, -INF , P6 ;  /* 0xff8000001aa97808 */ /* 0x000fe20003000000 */
[----:B------:R-:W-:-:S01]  /*a220*/  FFMA R53, R69, UR7, -R168 ;  /* 0x0000000745357c23 */ /* 0x000fc200080008a8 */
[----:B------:R-:W-:Y:S01]  /*a230*/  FSETP.GEU.AND P6, PT, R24, -126, PT ;  /* 0xc2fc00001800780b */ /* 0x000fe20003fce000 */
[----:B----4-:R-:W-:Y:S01]  /*a240*/  @!P3 FMUL R17, R17, R17 ;  /* 0x000000111111b220 */ /* 0x010fe20000400000 */
[----:B------:R-:W2:Y:S01]  /*a250*/  MUFU.EX2 R20, R20 ;  /* 0x0000001400147308 */ /* 0x000ea20000000800 */
[----:B------:R-:W-:Y:S01]  /*a260*/  FSETP.GEU.AND P3, PT, R18, -126, PT ;  /* 0xc2fc00001200780b */ /* 0x000fe20003f6e000 */
[----:B-1----:R-:W-:Y:S01]  /*a270*/  FFMA R25, R40, UR7, -R168 ;  /* 0x0000000728197c23 */ /* 0x002fe200080008a8 */
[----:B------:R-:W-:Y:S01]  /*a280*/  FMNMX R26, R169, R14, !PT ;  /* 0x0000000ea91a7209 */ /* 0x000fe20007800000 */
[----:B-----5:R-:W-:Y:S01]  /*a290*/  @!P4 FMUL R19, R19, R19 ;  /* 0x000000131313c220 */ /* 0x020fe20000400000 */
[----:B------:R-:W-:-:S02]  /*a2a0*/  FSETP.GEU.AND P4, PT, R21, -126, PT ;  /* 0xc2fc00001500780b */ /* 0x000fc40003f8e000 */
[----:B------:R-:W-:-:S04]  /*a2b0*/  FMNMX R9, R27, R26, !PT ;  /* 0x0000001a1b097209 */ /* 0x000fc80007800000 */
[----:B------:R-:W-:Y:S01]  /*a2c0*/  @!P6 FMUL R24, R24, 0.5 ;  /* 0x3f0000001818e820 */ /* 0x000fe20000400000 */
[----:B------:R-:W-:-:S01]  /*a2d0*/  FFMA R26, R41, UR7, -R168 ;  /* 0x00000007291a7c23 */ /* 0x000fc200080008a8 */
[--C-:B------:R-:W-:Y:S01]  /*a2e0*/  FFMA R41, R60, UR7, -R168.reuse ;  /* 0x000000073c297c23 */ /* 0x100fe200080008a8 */
[----:B------:R-:W-:Y:S01]  /*a2f0*/  @!P3 FMUL R18, R18, 0.5 ;  /* 0x3f0000001212b820 */ /* 0x000fe20000400000 */
[----:B------:R-:W-:Y:S01]  /*a300*/  FMNMX R28, R30, R9, !PT ;  /* 0x000000091e1c7209 */ /* 0x000fe20007800000 */
[----:B------:R-:W-:-:S01]  /*a310*/  FFMA R60, R77, UR7, -R168 ;  /* 0x000000074d3c7c23 */ /* 0x000fc200080008a8 */
[----:B--2---:R-:W-:Y:S01]  /*a320*/  @!P5 FMUL R20, R20, R20 ;  /* 0x000000141414d220 */ /* 0x004fe20000400000 */
[----:B------:R-:W-:Y:S01]  /*a330*/  FSETP.GEU.AND P5, PT, R23, -126, PT ;  /* 0xc2fc00001700780b */ /* 0x000fe20003fae000 */
[----:B------:R-:W1:Y:S01]  /*a340*/  MUFU.EX2 R24, R24 ;  /* 0x0000001800187308 */ /* 0x000e620000000800 */
[----:B------:R-:W-:Y:S01]  /*a350*/  FMNMX R9, R31, R28, !PT ;  /* 0x0000001c1f097209 */ /* 0x000fe20007800000 */
[----:B------:R-:W-:Y:S01]  /*a360*/  @!P4 FMUL R21, R21, 0.5 ;  /* 0x3f0000001515c820 */ /* 0x000fe20000400000 */
[----:B------:R-:W-:-:S02]  /*a370*/  FFMA R28, R44, UR7, -R168 ;  /* 0x000000072c1c7c23 */ /* 0x000fc400080008a8 */
[----:B------:R-:W-:-:S03]  /*a380*/  FMNMX R32, R34, R9, !PT ;  /* 0x0000000922207209 */ /* 0x000fc60007800000 */
[----:B------:R-:W2:Y:S01]  /*a390*/  MUFU.EX2 R18, R18 ;  /* 0x0000001200127308 */ /* 0x000ea20000000800 */
[----:B------:R-:W-:-:S03]  /*a3a0*/  FMNMX R9, R35, R32, !PT ;  /* 0x0000002023097209 */ /* 0x000fc60007800000 */
[----:B------:R-:W-:Y:S01]  /*a3b0*/  @!P5 FMUL R23, R23, 0.5 ;  /* 0x3f0000001717d820 */ /* 0x000fe20000400000 */
[----:B------:R-:W-:-:S03]  /*a3c0*/  FMNMX R32, R38, R9, !PT ;  /* 0x0000000926207209 */ /* 0x000fc60007800000 */
[----:B------:R-:W3:Y:S01]  /*a3d0*/  MUFU.EX2 R21, R21 ;  /* 0x0000001500157308 */ /* 0x000ee20000000800 */
[----:B-1----:R-:W-:Y:S01]  /*a3e0*/  @!P6 FMUL R24, R24, R24 ;  /* 0x000000181818e220 */ /* 0x002fe20000400000 */
[----:B------:R-:W-:Y:S02]  /*a3f0*/  FSETP.GEU.AND P6, PT, R29, -126, PT ;  /* 0xc2fc00001d00780b */ /* 0x000fe40003fce000 */
[----:B------:R-:W-:Y:S01]  /*a400*/  FMNMX R9, R39, R32, !PT ;  /* 0x0000002027097209 */ /* 0x000fe20007800000 */
[----:B------:R-:W-:-:S03]  /*a410*/  FFMA R32, R48, UR7, -R168 ;  /* 0x0000000730207c23 */ /* 0x000fc600080008a8 */
[----:B------:R-:W1:Y:S01]  /*a420*/  MUFU.EX2 R23, R23 ;  /* 0x0000001700177308 */ /* 0x000e620000000800 */
[----:B--2---:R-:W-:Y:S01]  /*a430*/  @!P3 FMUL R18, R18, R18 ;  /* 0x000000121212b220 */ /* 0x004fe20000400000 */
[----:B------:R-:W-:Y:S02]  /*a440*/  FSETP.GEU.AND P3, PT, R25, -126, PT ;  /* 0xc2fc00001900780b */ /* 0x000fe40003f6e000 */
[----:B------:R-:W-:-:S03]  /*a450*/  FMNMX R36, R42, R9, !PT ;  /* 0x000000092a247209 */ /* 0x000fc60007800000 */
[----:B------:R-:W-:Y:S01]  /*a460*/  @!P6 FMUL R29, R29, 0.5 ;  /* 0x3f0000001d1de820 */ /* 0x000fe20000400000 */
[----:B------:R-:W-:Y:S01]  /*a470*/  FMNMX R9, R43, R36, !PT ;  /* 0x000000242b097209 */ /* 0x000fe20007800000 */
[----:B---3--:R-:W-:Y:S01]  /*a480*/  @!P4 FMUL R21, R21, R21 ;  /* 0x000000151515c220 */ /* 0x008fe20000400000 */
[----:B------:R-:W-:Y:S02]  /*a490*/  FSETP.GEU.AND P4, PT, R26, -126, PT ;  /* 0xc2fc00001a00780b */ /* 0x000fe40003f8e000 */
[----:B------:R-:W-:Y:S01]  /*a4a0*/  FMNMX R36, R46, R9, !PT ;  /* 0x000000092e247209 */ /* 0x000fe20007800000 */
[----:B------:R-:W2:Y:S02]  /*a4b0*/  MUFU.EX2 R29, R29 ;  /* 0x0000001d001d7308 */ /* 0x000ea40000000800 */
[----:B------:R-:W-:Y:S01]  /*a4c0*/  @!P3 FMUL R25, R25, 0.5 ;  /* 0x3f0000001919b820 */ /* 0x000fe20000400000 */
[----:B------:R-:W-:Y:S01]  /*a4d0*/  FMNMX R9, R47, R36, !PT ;  /* 0x000000242f097209 */ /* 0x000fe20007800000 */
[----:B-1----:R-:W-:Y:S01]  /*a4e0*/  @!P5 FMUL R23, R23, R23 ;  /* 0x000000171717d220 */ /* 0x002fe20000400000 */
[----:B------:R-:W-:Y:S01]  /*a4f0*/  FSETP.GEU.AND P5, PT, R28, -126, PT ;  /* 0xc2fc00001c00780b */ /* 0x000fe20003fae000 */
[----:B------:R-:W-:-:S01]  /*a500*/  FFMA R36, R52, UR7, -R168 ;  /* 0x0000000734247c23 */ /* 0x000fc200080008a8 */
[----:B------:R-:W-:Y:S01]  /*a510*/  FMNMX R40, R50, R9, !PT ;  /* 0x0000000932287209 */ /* 0x000fe20007800000 */
[----:B------:R-:W1:Y:S02]  /*a520*/  MUFU.EX2 R25, R25 ;  /* 0x0000001900197308 */ /* 0x000e640000000800 */
[----:B------:R-:W-:Y:S01]  /*a530*/  @!P4 FMUL R26, R26, 0.5 ;  /* 0x3f0000001a1ac820 */ /* 0x000fe20000400000 */
[----:B------:R-:W-:-:S04]  /*a540*/  FMNMX R9, R51, R40, !PT ;  /* 0x0000002833097209 */ /* 0x000fc80007800000 */
[----:B------:R-:W-:Y:S01]  /*a550*/  FMNMX R40, R54, R9, !PT ;  /* 0x0000000936287209 */ /* 0x000fe20007800000 */
[----:B------:R-:W3:Y:S01]  /*a560*/  MUFU.EX2 R26, R26 ;  /* 0x0000001a001a7308 */ /* 0x000ee20000000800 */
[----:B--2---:R-:W-:Y:S01]  /*a570*/  @!P6 FMUL R29, R29, R29 ;  /* 0x0000001d1d1de220 */ /* 0x004fe20000400000 */
[----:B------:R-:W-:Y:S01]  /*a580*/  @!P5 FMUL R28, R28, 0.5 ;  /* 0x3f0000001c1cd820 */ /* 0x000fe20000400000 */
[----:B------:R-:W-:Y:S02]  /*a590*/  FSETP.GEU.AND P6, PT, R37, -126, PT ;  /* 0xc2fc00002500780b */ /* 0x000fe40003fce000 */
[----:B------:R-:W-:Y:S01]  /*a5a0*/  FMNMX R9, R55, R40, !PT ;  /* 0x0000002837097209 */ /* 0x000fe20007800000 */
[----:B------:R-:W-:-:S02]  /*a5b0*/  FFMA R40, R56, UR7, -R168 ;  /* 0x0000000738287c23 */ /* 0x000fc400080008a8 */
[----:B------:R-:W2:Y:S01]  /*a5c0*/  MUFU.EX2 R28, R28 ;  /* 0x0000001c001c7308 */ /* 0x000ea20000000800 */
[----:B-1----:R-:W-:Y:S01]  /*a5d0*/  @!P3 FMUL R25, R25, R25 ;  /* 0x000000191919b220 */ /* 0x002fe20000400000 */
[----:B------:R-:W-:-:S02]  /*a5e0*/  FSETP.GEU.AND P3, PT, R32, -126, PT ;  /* 0xc2fc00002000780b */ /* 0x000fc40003f6e000 */
[----:B------:R-:W-:-:S04]  /*a5f0*/  FMNMX R44, R58, R9, !PT ;  /* 0x000000093a2c7209 */ /* 0x000fc80007800000 */
[----:B------:R-:W-:Y:S01]  /*a600*/  @!P6 FMUL R37, R37, 0.5 ;  /* 0x3f0000002525e820 */ /* 0x000fe20000400000 */
[----:B---3--:R-:W-:Y:S01]  /*a610*/  @!P4 FMUL R26, R26, R26 ;  /* 0x0000001a1a1ac220 */ /* 0x008fe20000400000 */
[----:B------:R-:W-:Y:S02]  /*a620*/  FSETP.GEU.AND P4, PT, R33, -126, PT ;  /* 0xc2fc00002100780b */ /* 0x000fe40003f8e000 */
[----:B------:R-:W-:Y:S01]  /*a630*/  FMNMX R9, R59, R44, !PT ;  /* 0x0000002c3b097209 */ /* 0x000fe20007800000 */
[----:B------:R-:W-:Y:S01]  /*a640*/  FFMA R44, R57, UR7, -R168 ;  /* 0x00000007392c7c23 */ /* 0x000fe200080008a8 */
        /* <DEDUP_REMOVED lines=8> */
[----:B------:R-:W-:-:S04]  /*a6d0*/  FMNMX R48, R66, R9, !PT ;  /* 0x0000000942307209 */ /* 0x000fc80007800000 */
        /* <DEDUP_REMOVED lines=18> */
[----:B------:R-:W-:Y:S01]  /*a800*/  FSETP.GEU.AND P5, PT, R41, -126, PT ;  /* 0xc2fc00002900780b */ /* 0x000fe20003fae000 */
[----:B------:R-:W-:-:S01]  /*a810*/  FFMA R48, R65, UR7, -R168 ;  /* 0x0000000741307c23 */ /* 0x000fc200080008a8 */
[----:B------:R-:W-:-:S02]  /*a820*/  FMNMX R52, R78, R9, !PT ;  /* 0x000000094e347209 */ /* 0x000fc40007800000 */
        /* <DEDUP_REMOVED lines=13> */
[----:B------:R-:W-:Y:S01]  /*a900*/  FMNMX R56, R86, R9, !PT ;  /* 0x0000000956387209 */ /* 0x000fe20007800000 */
[----:B------:R-:W-:Y:S01]  /*a910*/  FADD R15, R17, R40 ;  /* 0x00000028110f7221 */ /* 0x000fe20000000000 */
[----:B------:R-:W-:Y:S02]  /*a920*/  F2FP.SATFINITE.E4M3.F32.PACK_AB_MERGE_C R17, RZ, R17, RZ ;  /* 0x00000011ff11723e */ /* 0x000fe400048070ff */
[----:B------:R-:W-:Y:S01]  /*a930*/  @!P6 FMUL R53, R53, 0.5 ;  /* 0x3f0000003535e820 */ /* 0x000fe20000400000 */
[----:B---3--:R-:W-:Y:S01]  /*a940*/  @!P4 FMUL R44, R44, R44 ;  /* 0x0000002c2c2cc220 */ /* 0x008fe20000400000 */
[----:B------:R-:W-:-:S02]  /*a950*/  FSETP.GEU.AND P4, PT, R48, -126, PT ;  /* 0xc2fc00003000780b */ /* 0x000fc40003f8e000 */
[----:B------:R-:W-:Y:S01]  /*a960*/  FMNMX R9, R87, R56, !PT ;  /* 0x0000003857097209 */ /* 0x000fe20007800000 */
[----:B------:R-:W-:Y:S01]  /*a970*/  FFMA R56, R72, UR7, -R168 ;  /* 0x0000000748387c23 */ /* 0x000fe200080008a8 */
[----:B------:R-:W1:Y:S01]  /*a980*/  MUFU.EX2 R53, R53 ;  /* 0x0000003500357308 */ /* 0x000e620000000800 */
[----:B------:R-:W-:Y:S01]  /*a990*/  @!P3 FMUL R49, R49, 0.5 ;  /* 0x3f0000003131b820 */ /* 0x000fe20000400000 */
[----:B------:R-:W-:Y:S01]  /*a9a0*/  LOP3.LUT R17, R17, 0xff, RZ, 0xc0, !PT ;  /* 0x000000ff11117812 */ /* 0x000fe200078ec0ff */
[----:B--2---:R-:W-:Y:S01]  /*a9b0*/  @!P5 FMUL R41, R41, R41 ;  /* 0x000000292929d220 */ /* 0x004fe20000400000 */
[----:B------:R-:W-:Y:S01]  /*a9c0*/  FSETP.GEU.AND P5, PT, R52, -126, PT ;  /* 0xc2fc00003400780b */ /* 0x000fe20003fae000 */
[----:B------:R-:W2:Y:S01]  /*a9d0*/  SHFL.BFLY PT, R64, R9, 0x1, 0x1f ;  /* 0x0c201f0009407f89 */ /* 0x000ea200000e0000 */
[----:B------:R-:W-:Y:S02]  /*a9e0*/  F2FP.SATFINITE.E4M3.F32.PACK_AB_MERGE_C R40, RZ, R40, RZ ;  /* 0x00000028ff28723e */ /* 0x000fe400048070ff */
[----:B------:R-:W3:Y:S01]  /*a9f0*/  MUFU.EX2 R49, R49 ;  /* 0x0000003100317308 */ /* 0x000ee20000000800 */
[----:B------:R-:W-:Y:S01]  /*aa00*/  @!P4 FMUL R48, R48, 0.5 ;  /* 0x3f0000003030c820 */ /* 0x000fe20000400000 */
[----:B------:R-:W-:-:S06]  /*aa10*/  LOP3.LUT R40, R40, 0xff, RZ, 0xc0, !PT ;  /* 0x000000ff28287812 */ /* 0x000fcc00078ec0ff */
        /* <DEDUP_REMOVED lines=11> */
[----:B------:R-:W2:Y:S03]  /*aad0*/  SHFL.BFLY PT, R64, R9, 0x2, 0x1f ;  /* 0x0c401f0009407f89 */ /* 0x000ea600000e0000 */
        /* <DEDUP_REMOVED lines=16> */
[----:B------:R-:W-:Y:S02]  /*abe0*/  FSETP.GEU.AND P4, PT, R81, -126, PT ;  /* 0xc2fc00005100780b */ /* 0x000fe40003f8e000 */
[----:B------:R-:W1:Y:S03]  /*abf0*/  MUFU.EX2 R69, R84 ;  /* 0x0000005400457308 */ /* 0x000e660000000800 */
[----:B------:R-:W-:Y:S01]  /*ac00*/  @!P3 FMUL R80, R80, 0.5 ;  /* 0x3f0000005050b820 */ /* 0x000fe20000400000 */
[----:B--2---:R-:W-:Y:S01]  /*ac10*/  @!P5 FMUL R61, R61, R61 ;  /* 0x0000003d3d3dd220 */ /* 0x004fe20000400000 */
[----:B------:R-:W-:-:S03]  /*ac20*/  FSETP.NEU.AND P5, PT, R9, -INF , PT ;  /* 0xff8000000900780b */ /* 0x000fc60003fad000 */
[----:B------:R2:W3:Y:S01]  /*ac30*/  MUFU.EX2 R65, R80 ;  /* 0x0000005000417308 */ /* 0x0004e20000000800 */
[----:B------:R-:W-:Y:S02]  /*ac40*/  FSEL R77, R9, RZ, P5 ;  /* 0x000000ff094d7208 */ /* 0x000fe40002800000 */
[----:B------:R-:W-:Y:S01]  /*ac50*/  @!P4 FMUL R81, R81, 0.5 ;  /* 0x3f0000005151c820 */ /* 0x000fe20000400000 */
[----:B------:R-:W-:Y:S02]  /*ac60*/  FSETP.GEU.AND P5, PT, R85, -126, PT ;  /* 0xc2fc00005500780b */ /* 0x000fe40003fae000 */
[----:B------:R-:W-:Y:S02]  /*ac70*/  FMUL R168, R77, UR7 ;  /* 0x000000074da87c20 */ /* 0x000fe40008400000 */
[----:B------:R4:W5:Y:S01]  /*ac80*/  MUFU.EX2 R64, R81 ;  /* 0x0000005100407308 */ /* 0x0009620000000800 */
[----:B-1----:R-:W-:Y:S01]  /*ac90*/  @!P6 FMUL R69, R69, R69 ;  /* 0x000000454545e220 */ /* 0x002fe20000400000 */
[----:B------:R-:W-:Y:S01]  /*aca0*/  FADD R14, -R77, R14 ;  /* 0x0000000e4d0e7221 */ /* 0x000fe20000000100 */
[----:B------:R-:W-:-:S01]  /*acb0*/  FFMA R169, R169, UR7, -R168 ;  /* 0x00000007a9a97c23 */ /* 0x000fc200080008a8 */
[--C-:B------:R-:W-:Y:S01]  /*acc0*/  FFMA R73, R30, UR7, -R168.reuse ;  /* 0x000000071e497c23 */ /* 0x100fe200080008a8 */
[----:B------:R-:W-:-:S01]  /*acd0*/  FFMA R72, R27, UR7, -R168 ;  /* 0x000000071b487c23 */ /* 0x000fc200080008a8 */
[--C-:B------:R-:W-:Y:S01]  /*ace0*/  FFMA R76, R31, UR7, -R168.reuse ;  /* 0x000000071f4c7c23 */ /* 0x100fe200080008a8 */
[----:B--2---:R-:W-:-:S01]  /*acf0*/  FFMA R80, R34, UR7, -R168 ;  /* 0x0000000722507c23 */ /* 0x004fc200080008a8 */
[--C-:B------:R-:W-:Y:S01]  /*ad00*/  FFMA R84, R67, UR7, -R168.reuse ;  /* 0x0000000743547c23 */ /* 0x100fe200080008a8 */
[----:B---3--:R-:W-:Y:S01]  /*ad10*/  @!P3 FMUL R65, R65, R65 ;  /* 0x000000414141b220 */ /* 0x008fe20000400000 */
[----:B------:R-:W-:Y:S01]  /*ad20*/  FSETP.GEU.AND P3, PT, R169, -126, PT ;  /* 0xc2fc0000a900780b */ /* 0x000fe20003f6e000 */
[----:B------:R-:W-:Y:S01]  /*ad30*/  @!P5 FMUL R85, R85, 0.5 ;  /* 0x3f0000005555d820 */ /* 0x000fe20000400000 */
[----:B------:R-:W-:Y:S01]  /*ad40*/  FSETP.GEU.AND P6, PT, R73, -126, PT ;  /* 0xc2fc00004900780b */ /* 0x000fe20003fce000 */
[----:B----4-:R-:W-:-:S01]  /*ad50*/  FFMA R81, R35, UR7, -R168 ;  /* 0x0000000723517c23 */ /* 0x010fc200080008a8 */
[----:B------:R-:W-:Y:S01]  /*ad60*/  FFMA R171, R86, UR7, -R168 ;  /* 0x0000000756ab7c23 */ /* 0x000fe200080008a8 */
[----:B------:R-:W1:Y:S01]  /*ad70*/  MUFU.EX2 R68, R85 ;  /* 0x0000005500447308 */ /* 0x000e620000000800 */
[----:B------:R-:W-:-:S01]  /*ad80*/  FADD R77, R19, R44 ;  /* 0x0000002c134d7221 */ /* 0x000fc20000000000 */
[----:B-----5:R-:W-:Y:S01]  /*ad90*/  @!P4 FMUL R64, R64, R64 ;  /* 0x000000404040c220 */ /* 0x020fe20000400000 */
[----:B------:R-:W-:Y:S01]  /*ada0*/  FSETP.GEU.AND P4, PT, R72, -126, PT ;  /* 0xc2fc00004800780b */ /* 0x000fe20003f8e000 */
[----:B------:R-:W-:Y:S01]  /*adb0*/  FFMA R172, R87, UR7, -R168 ;  /* 0x0000000757ac7c23 */ /* 0x000fe200080008a8 */
[----:B------:R-:W-:Y:S01]  /*adc0*/  F2FP.SATFINITE.E4M3.F32.PACK_AB_MERGE_C R19, RZ, R19, RZ ;  /* 0x00000013ff13723e */ /* 0x000fe200048070ff */
[----:B------:R-:W-:Y:S01]  /*add0*/  FMUL R14, R14, UR7 ;  /* 0x000000070e0e7c20 */ /* 0x000fe20008400000 */
[----:B------:R-:W-:Y:S01]  /*ade0*/  F2FP.SATFINITE.E4M3.F32.PACK_AB_MERGE_C R44, RZ, R44, RZ ;  /* 0x0000002cff2c723e */ /* 0x000fe200048070ff */
[----:B------:R-:W-:-:S02]  /*adf0*/  @!P3 FMUL R169, R169, 0.5 ;  /* 0x3f000000a9a9b820 */ /* 0x000fc40000400000 */
[----:B------:R-:W-:Y:S02]  /*ae00*/  @!P6 FMUL R73, R73, 0.5 ;  /* 0x3f0000004949e820 */ /* 0x000fe40000400000 */
[----:B------:R-:W2:Y:S04]  /*ae10*/  MUFU.EX2 R30, R169 ;  /* 0x000000a9001e7308 */ /* 0x000ea80000000800 */
[----:B------:R-:W-:Y:S01]  /*ae20*/  @!P4 FMUL R72, R72, 0.5 ;  /* 0x3f0000004848c820 */ /* 0x000fe20000400000 */
[----:B-1----:R-:W-:Y:S01]  /*ae30*/  @!P5 FMUL R68, R68, R68 ;  /* 0x000000444444d220 */ /* 0x002fe20000400000 */
[----:B------:R-:W-:Y:S02]  /*ae40*/  FSETP.GEU.AND P5, PT, R76, -126, PT ;  /* 0xc2fc00004c00780b */ /* 0x000fe40003fae000 */
[----:B------:R1:W3:Y:S08]  /*ae50*/  MUFU.EX2 R31, R73 ;  /* 0x00000049001f7308 */ /* 0x0002f00000000800 */
[----:B------:R4:W5:Y:S01]  /*ae60*/  MUFU.EX2 R27, R72 ;  /* 0x00000048001b7308 */ /* 0x0009620000000800 */
[----:B--2---:R-:W-:Y:S01]  /*ae70*/  @!P3 FMUL R30, R30, R30 ;  /* 0x0000001e1e1eb220 */ /* 0x004fe20000400000 */
[----:B------:R-:W-:Y:S01]  /*ae80*/  FSETP.GEU.AND P3, PT, R80, -126, PT ;  /* 0xc2fc00005000780b */ /* 0x000fe20003f6e000 */
[----:B------:R-:W-:Y:S01]  /*ae90*/  @!P5 FMUL R76, R76, 0.5 ;  /* 0x3f0000004c4cd820 */ /* 0x000fe20000400000 */
[----:B-1----:R-:W-:-:S04]  /*aea0*/  FFMA R73, R39, UR7, -R168 ;  /* 0x0000000727497c23 */ /* 0x002fc800080008a8 */
[----:B------:R1:W2:Y:S01]  /*aeb0*/  MUFU.EX2 R34, R76 ;  /* 0x0000004c00227308 */ /* 0x0002a20000000800 */
[----:B----4-:R-:W-:-:S01]  /*aec0*/  FFMA R72, R38, UR7, -R168 ;  /* 0x0000000726487c23 */ /* 0x010fc200080008a8 */
[----:B---3--:R-:W-:-:S04]  /*aed0*/  @!P6 FMUL R31, R31, R31 ;  /* 0x0000001f1f1fe220 */ /* 0x008fc80000400000 */
[----:B------:R-:W-:Y:S01]  /*aee0*/  FSETP.GEU.AND P6, PT, R72, -126, PT ;  /* 0xc2fc00004800780b */ /* 0x000fe20003fce000 */
[----:B------:R-:W-:Y:S01]  /*aef0*/  @!P3 FMUL R80, R80, 0.5 ;  /* 0x3f0000005050b820 */ /* 0x000fe20000400000 */
[----:B-----5:R-:W-:Y:S01]  /*af00*/  @!P4 FMUL R27, R27, R27 ;  /* 0x0000001b1b1bc220 */ /* 0x020fe20000400000 */
[----:B------:R-:W-:Y:S02]  /*af10*/  FSETP.GEU.AND P4, PT, R81, -126, PT ;  /* 0xc2fc00005100780b */ /* 0x000fe40003f8e000 */
[----:B------:R3:W4:Y:S01]  /*af20*/  MUFU.EX2 R35, R80 ;  /* 0x0000005000237308 */ /* 0x0007220000000800 */
[----:B-1----:R-:W-:-:S01]  /*af30*/  FFMA R76, R42, UR7, -R168 ;  /* 0x000000072a4c7c23 */ /* 0x002fc200080008a8 */
[----:B--2---:R-:W-:Y:S01]  /*af40*/  @!P5 FMUL R34, R34, R34 ;  /* 0x000000222222d220 */ /* 0x004fe20000400000 */
[----:B------:R-:W-:-:S05]  /*af50*/  FSETP.GEU.AND P5, PT, R73, -126, PT ;  /* 0xc2fc00004900780b */ /* 0x000fca0003fae000 */
[----:B------:R-:W-:Y:S01]  /*af60*/  @!P6 FMUL R72, R72, 0.5 ;  /* 0x3f0000004848e820 */ /* 0x000fe20000400000 */
[----:B---3--:R-:W-:-:S02]  /*af70*/  FFMA R80, R43, UR7, -R168 ;  /* 0x000000072b507c23 */ /* 0x008fc400080008a8 */
[----:B------:R-:W-:Y:S01]  /*af80*/  @!P4 FMUL R81, R81, 0.5 ;  /* 0x3f0000005151c820 */ /* 0x000fe20000400000 */
[----:B------:R1:W2:Y:S01]  /*af90*/  MUFU.EX2 R39, R72 ;  /* 0x0000004800277308 */ /* 0x0002a20000000800 */
[----:B----4-:R-:W-:Y:S01]  /*afa0*/  @!P3 FMUL R35, R35, R35 ;  /* 0x000000232323b220 */ /* 0x010fe20000400000 */
[----:B------:R-:W-:Y:S02]  /*afb0*/  FSETP.GEU.AND P3, PT, R76, -126, PT ;  /* 0xc2fc00004c00780b */ /* 0x000fe40003f6e000 */
[----:B------:R-:W-:-:S04]  /*afc0*/  @!P5 FMUL R73, R73, 0.5 ;  /* 0x3f0000004949d820 */ /* 0x000fc80000400000 */
[----:B------:R3:W4:Y:S01]  /*afd0*/  MUFU.EX2 R38, R81 ;  /* 0x0000005100267308 */ /* 0x0007220000000800 */
[----:B-1----:R-:W-:-:S07]  /*afe0*/  FFMA R72, R47, UR7, -R168 ;  /* 0x000000072f487c23 */ /* 0x002fce00080008a8 */
        /* <DEDUP_REMOVED lines=13> */
[----:B------:R-:W-:Y:S01]  /*b0c0*/  @!P4 FMUL R80, R80, 0.5 ;  /* 0x3f0000005050c820 */ /* 0x000fe20000400000 */
[----:B------:R1:W2:Y:S01]  /*b0d0*/  MUFU.EX2 R47, R81 ;  /* 0x00000051002f7308 */ /* 0x0002a20000000800 */
[----:B---3--:R-:W-:Y:S01]  /*b0e0*/  @!P3 FMUL R43, R43, R43 ;  /* 0x0000002b2b2bb220 */ /* 0x008fe20000400000 */
[----:B------:R-:W-:Y:S01]  /*b0f0*/  FSETP.GEU.AND P3, PT, R73, -126, PT ;  /* 0xc2fc00004900780b */ /* 0x000fe20003f6e000 */
[----:B------:R-:W-:-:S05]  /*b100*/  @!P5 FMUL R72, R72, 0.5 ;  /* 0x3f0000004848d820 */ /* 0x000fca0000400000 */
[----:B------:R3:W4:Y:S01]  /*b110*/  MUFU.EX2 R46, R80 ;  /* 0x00000050002e7308 */ /* 0x0007220000000800 */
[----:B-1----:R-:W-:-:S06]  /*b120*/  FFMA R81, R55, UR7, -R168 ;  /* 0x0000000737517c23 */ /* 0x002fcc00080008a8 */
[----:B------:R-:W-:Y:S01]  /*b130*/  @!P3 FMUL R73, R73, 0.5 ;  /* 0x3f0000004949b820 */ /* 0x000fe20000400000 */
[----:B------:R1:W5:Y:S01]  /*b140*/  MUFU.EX2 R50, R72 ;  /* 0x0000004800327308 */ /* 0x0003620000000800 */
[----:B---3--:R-:W-:-:S01]  /*b150*/  FFMA R80, R54, UR7, -R168 ;  /* 0x0000000736507c23 */ /* 0x008fc200080008a8 */
[----:B--2---:R-:W-:-:S04]  /*b160*/  @!P6 FMUL R47, R47, R47 ;  /* 0x0000002f2f2fe220 */ /* 0x004fc80000400000 */
        /* <DEDUP_REMOVED lines=28> */
[----:B------:R-:W-:Y:S01]  /*b330*/  @!P4 FMUL R73, R73, 0.5 ;  /* 0x3f0000004949c820 */ /* 0x000fe20000400000 */
[----:B------:R1:W3:Y:S01]  /*b340*/  MUFU.EX2 R66, R76 ;  /* 0x0000004c00427308 */ /* 0x0002e20000000800 */
[----:B--2---:R-:W-:Y:S01]  /*b350*/  @!P3 FMUL R59, R59, R59 ;  /* 0x0000003b3b3bb220 */ /* 0x004fe20000400000 */
[----:B------:R-:W-:Y:S01]  /*b360*/  FSETP.GEU.AND P3, PT, R81, -126, PT ;  /* 0xc2fc00005100780b */ /* 0x000fe20003f6e000 */
[----:B------:R-:W-:-:S05]  /*b370*/  @!P5 FMUL R80, R80, 0.5 ;  /* 0x3f0000005050d820 */ /* 0x000fca0000400000 */
[----:B------:R2:W4:Y:S01]  /*b380*/  MUFU.EX2 R62, R73 ;  /* 0x00000049003e7308 */ /* 0x0005220000000800 */
[----:B-1----:R-:W-:-:S06]  /*b390*/  FFMA R76, R71, UR7, -R168 ;  /* 0x00000007474c7c23 */ /* 0x002fcc00080008a8 */
[----:B------:R-:W-:Y:S01]  /*b3a0*/  @!P3 FMUL R81, R81, 0.5 ;  /* 0x3f0000005151b820 */ /* 0x000fe20000400000 */
[----:B------:R1:W5:Y:S01]  /*b3b0*/  MUFU.EX2 R63, R80 ;  /* 0x00000050003f7308 */ /* 0x0003620000000800 */
[----:B--2---:R-:W-:-:S01]  /*b3c0*/  FFMA R73, R70, UR7, -R168 ;  /* 0x0000000746497c23 */ /* 0x004fc200080008a8 */
[----:B---3--:R-:W-:-:S04]  /*b3d0*/  @!P6 FMUL R66, R66, R66 ;  /* 0x000000424242e220 */ /* 0x008fc80000400000 */
        /* <DEDUP_REMOVED lines=8> */
[----:B--2---:R-:W-:-:S01]  /*b460*/  FFMA R81, R75, UR7, -R168 ;  /* 0x000000074b517c23 */ /* 0x004fc200080008a8 */
[--C-:B------:R-:W-:Y:S01]  /*b470*/  FFMA R75, R82, UR7, -R168.reuse ;  /* 0x00000007524b7c23 */ /* 0x100fe200080008a8 */
[----:B------:R-:W-:-:S01]  /*b480*/  FFMA R82, R78, UR7, -R168 ;  /* 0x000000074e527c23 */ /* 0x000fc200080008a8 */
[----:B------:R-:W-:Y:S01]  /*b490*/  @!P4 FMUL R84, R84, 0.5 ;  /* 0x3f0000005454c820 */ /* 0x000fe20000400000 */
[----:B------:R-:W1:Y:S01]  /*b4a0*/  MUFU.EX2 R72, R73 ;  /* 0x0000004900487308 */ /* 0x000e620000000800 */
[----:B---3--:R-:W-:Y:S01]  /*b4b0*/  @!P3 FMUL R70, R70, R70 ;  /* 0x000000464646b220 */ /* 0x008fe20000400000 */
[----:B------:R-:W-:Y:S01]  /*b4c0*/  FSETP.GEU.AND P3, PT, R80, -126, PT ;  /* 0xc2fc00005000780b */ /* 0x000fe20003f6e000 */
[----:B------:R-:W-:-:S01]  /*b4d0*/  FADD R78, R25, R56 ;  /* 0x00000038194e7221 */ /* 0x000fc20000000000 */
[----:B------:R-:W-:Y:S02]  /*b4e0*/  F2FP.SATFINITE.E4M3.F32.PACK_AB_MERGE_C R25, RZ, R25, RZ ;  /* 0x00000019ff19723e */ /* 0x000fe400048070ff */
[----:B------:R-:W-:Y:S01]  /*b4f0*/  F2FP.SATFINITE.E4M3.F32.PACK_AB_MERGE_C R56, RZ, R56, RZ ;  /* 0x00000038ff38723e */ /* 0x000fe200048070ff */
[----:B------:R-:W-:Y:S01]  /*b500*/  @!P5 FMUL R76, R76, 0.5 ;  /* 0x3f0000004c4cd820 */ /* 0x000fe20000400000 */
[----:B------:R2:W3:Y:S01]  /*b510*/  MUFU.EX2 R67, R84 ;  /* 0x0000005400437308 */ /* 0x0004e20000000800 */
[----:B------:R-:W-:-:S01]  /*b520*/  FADD R85, R15, R78 ;  /* 0x0000004e0f557221 */ /* 0x000fc20000000000 */
[----:B------:R-:W-:Y:S01]  /*b530*/  FADD R15, R18, R49 ;  /* 0x00000031120f7221 */ /* 0x000fe20000000000 */
[----:B------:R-:W-:-:S02]  /*b540*/  F2FP.SATFINITE.E4M3.F32.PACK_AB_MERGE_C R18, RZ, R18, RZ ;  /* 0x00000012ff12723e */ /* 0x000fc400048070ff */
[----:B------:R-:W-:Y:S02]  /*b550*/  LOP3.LUT R25, R25, 0xff, RZ, 0xc0, !PT ;  /* 0x000000ff19197812 */ /* 0x000fe400078ec0ff */
[----:B------:R-:W-:Y:S01]  /*b560*/  @!P3 FMUL R80, R80, 0.5 ;  /* 0x3f0000005050b820 */ /* 0x000fe20000400000 */
[----:B------:R-:W4:Y:S01]  /*b570*/  MUFU.EX2 R71, R76 ;  /* 0x0000004c00477308 */ /* 0x000f220000000800 */
[----:B-1----:R-:W-:Y:S01]  /*b580*/  @!P6 FMUL R72, R72, R72 ;  /* 0x000000484848e220 */ /* 0x002fe20000400000 */
[----:B------:R-:W-:Y:S01]  /*b590*/  FSETP.GEU.AND P6, PT, R75, -126, PT ;  /* 0xc2fc00004b00780b */ /* 0x000fe20003fce000 */
[----:B--2---:R-:W-:-:S01]  /*b5a0*/  FFMA R84, R83, UR7, -R168 ;  /* 0x0000000753547c23 */ /* 0x004fc200080008a8 */
[----:B------:R-:W-:Y:S01]  /*b5b0*/  FFMA R83, R79, UR7, -R168 ;  /* 0x000000074f537c23 */ /* 0x000fe200080008a8 */
[----:B------:R-:W-:-:S01]  /*b5c0*/  FADD R79, R20, R41 ;  /* 0x00000029144f7221 */ /* 0x000fc20000000000 */
[----:B------:R-:W-:Y:S02]  /*b5d0*/  LOP3.LUT R18, R18, 0xff, RZ, 0xc0, !PT ;  /* 0x000000ff12127812 */ /* 0x000fe400078ec0ff */
[----:B------:R1:W2:Y:S01]  /*b5e0*/  MUFU.EX2 R74, R80 ;  /* 0x00000050004a7308 */ /* 0x0002a20000000800 */
[----:B---3--:R-:W-:Y:S01]  /*b5f0*/  @!P4 FMUL R67, R67, R67 ;  /* 0x000000434343c220 */ /* 0x008fe20000400000 */
[----:B------:R-:W-:-:S02]  /*b600*/  FSETP.GEU.AND P4, PT, R81, -126, PT ;  /* 0xc2fc00005100780b */ /* 0x000fc40003f8e000 */
[----:B------:R-:W-:Y:S02]  /*b610*/  F2FP.SATFINITE.E4M3.F32.PACK_AB_MERGE_C R41, RZ, R41, RZ ;  /* 0x00000029ff29723e */ /* 0x000fe400048070ff */
[----:B------:R-:W-:Y:S01]  /*b620*/  F2FP.SATFINITE.E4M3.F32.PACK_AB_MERGE_C R20, RZ, R20, RZ ;  /* 0x00000014ff14723e */ /* 0x000fe200048070ff */
[----:B------:R-:W-:Y:S01]  /*b630*/  @!P6 FMUL R75, R75, 0.5 ;  /* 0x3f0000004b4be820 */ /* 0x000fe20000400000 */
[----:B------:R-:W-:Y:S01]  /*b640*/  LOP3.LUT R41, R41, 0xff, RZ, 0xc0, !PT ;  /* 0x000000ff29297812 */ /* 0x000fe200078ec0ff */
[----:B----4-:R-:W-:Y:S01]  /*b650*/  @!P5 FMUL R71, R71, R71 ;  /* 0x000000474747d220 */ /* 0x010fe20000400000 */
[----:B------:R-:W-:Y:S01]  /*b660*/  FSETP.GEU.AND P5, PT, R84, -126, PT ;  /* 0xc2fc00005400780b */ /* 0x000fe20003fae000 */
[----:B-1----:R-:W-:-:S01]  /*b670*/  FADD R80, R32, R65 ;  /* 0x0000004120507221 */ /* 0x002fc20000000000 */
[----:B------:R-:W-:Y:S01]  /*b680*/  F2FP.SATFINITE.E4M3.F32.PACK_AB_MERGE_C R32, RZ, R32, RZ ;  /* 0x00000020ff20723e */ /* 0x000fe200048070ff */
[----:B------:R-:W1:Y:S01]  /*b690*/  MUFU.EX2 R75, R75 ;  /* 0x0000004b004b7308 */ /* 0x000e620000000800 */
[----:B------:R-:W-:Y:S01]  /*b6a0*/  F2FP.SATFINITE.E4M3.F32.PACK_AB_MERGE_C R49, RZ, R49, RZ ;  /* 0x00000031ff31723e */ /* 0x000fe200048070ff */
[----:B------:R-:W-:Y:S01]  /*b6b0*/  @!P4 FMUL R81, R81, 0.5 ;  /* 0x3f0000005151c820 */ /* 0x000fe20000400000 */
[----:B------:R-:W-:-:S01]  /*b6c0*/  FADD R168, R15, R80 ;  /* 0x000000500fa87221 */ /* 0x000fc20000000000 */
[----:B--2---:R-:W-:Y:S01]  /*b6d0*/  @!P3 FMUL R74, R74, R74 ;  /* 0x0000004a4a4ab220 */ /* 0x004fe20000400000 */
[----:B------:R-:W-:Y:S01]  /*b6e0*/  FSETP.GEU.AND P3, PT, R82, -126, PT ;  /* 0xc2fc00005200780b */ /* 0x000fe20003f6e000 */
[----:B------:R-:W-:Y:S01]  /*b6f0*/  FADD R80, R21, R48 ;  /* 0x0000003015507221 */ /* 0x000fe20000000000 */
[----:B------:R-:W-:Y:S01]  /*b700*/  F2FP.SATFINITE.E4M3.F32.PACK_AB_MERGE_C R21, RZ, R21, RZ ;  /* 0x00000015ff15723e */ /* 0x000fe200048070ff */
[----:B------:R2:W3:Y:S01]  /*b710*/  MUFU.EX2 R73, R81 ;  /* 0x0000005100497308 */ /* 0x0004e20000000800 */
[----:B------:R-:W-:-:S01]  /*b720*/  FADD R174, R43, R74 ;  /* 0x0000004a2bae7221 */ /* 0x000fc20000000000 */
[----:B------:R-:W-:Y:S01]  /*b730*/  @!P5 FMUL R84, R84, 0.5 ;  /* 0x3f0000005454d820 */ /* 0x000fe20000400000 */
[----:B------:R-:W-:-:S02]  /*b740*/  LOP3.LUT R21, R21, 0xffff, RZ, 0xc0, !PT ;  /* 0x0000ffff15157812 */ /* 0x000fc400078ec0ff */
[----:B------:R-:W-:Y:S02]  /*b750*/  F2FP.SATFINITE.E4M3.F32.PACK_AB_MERGE_C R43, RZ, R43, RZ ;  /* 0x0000002bff2b723e */ /* 0x000fe400048070ff */
[----:B------:R-:W-:Y:S01]  /*b760*/  PRMT R21, R21, 0x7604, R18 ;  /* 0x0000760415157816 */ /* 0x000fe20000000012 */
[----:B------:R4:W5:Y:S01]  /*b770*/  MUFU.EX2 R76, R84 ;  /* 0x00000054004c7308 */ /* 0x0009620000000800 */
[----:B-1----:R-:W-:Y:S01]  /*b780*/  @!P6 FMUL R75, R75, R75 ;  /* 0x0000004b4b4be220 */ /* 0x002fe20000400000 */
[----:B------:R-:W-:Y:S01]  /*b790*/  FSETP.GEU.AND P6, PT, R171, -126, PT ;  /* 0xc2fc0000ab00780b */ /* 0x000fe20003fce000 */
[----:B------:R-:W-:Y:S01]  /*b7a0*/  @!P3 FMUL R82, R82, 0.5 ;  /* 0x3f0000005252b820 */ /* 0x000fe20000400000 */
[----:B--2---:R-:W-:Y:S01]  /*b7b0*/  FADD R81, R33, R64 ;  /* 0x0000004021517221 */ /* 0x004fe20000000000 */
[----:B------:R-:W-:-:S01]  /*b7c0*/  FADD R173, R54, R75 ;  /* 0x0000004b36ad7221 */ /* 0x000fc20000000000 */
[----:B------:R-:W-:Y:S02]  /*b7d0*/  F2FP.SATFINITE.E4M3.F32.PACK_AB_MERGE_C R33, RZ, R33, RZ ;  /* 0x00000021ff21723e */ /* 0x000fe400048070ff */
[----:B------:R1:W2:Y:S01]  /*b7e0*/  MUFU.EX2 R78, R82 ;  /* 0x00000052004e7308 */ /* 0x0002a20000000800 */
[----:B---3--:R-:W-:Y:S01]  /*b7f0*/  @!P4 FMUL R73, R73, R73 ;  /* 0x000000494949c220 */ /* 0x008fe20000400000 */
[----:B------:R-:W-:Y:S01]  /*b800*/  FSETP.GEU.AND P4, PT, R83, -126, PT ;  /* 0xc2fc00005300780b */ /* 0x000fe20003f8e000 */
[----:B----4-:R-:W-:-:S01]  /*b810*/  FADD R84, R28, R61 ;  /* 0x0000003d1c547221 */ /* 0x010fc20000000000 */
[----:B------:R-:W-:Y:S01]  /*b820*/  FADD R169, R80, R81 ;  /* 0x0000005150a97221 */ /* 0x000fe20000000000 */
[----:B------:R-:W-:-:S01]  /*b830*/  FADD R80, R23, R52 ;  /* 0x0000003417507221 */ /* 0x000fc20000000000 */
[----:B------:R-:W-:Y:S01]  /*b840*/  FADD R81, R24, R53 ;  /* 0x0000003518517221 */ /* 0x000fe20000000000 */
[----:B------:R-:W-:Y:S01]  /*b850*/  @!P6 FMUL R171, R171, 0.5 ;  /* 0x3f000000ababe820 */ /* 0x000fe20000400000 */
[----:B------:R-:W-:Y:S01]  /*b860*/  FADD R87, R79, R84 ;  /* 0x000000544f577221 */ /* 0x000fe20000000000 */
[----:B-1----:R-:W-:-:S01]  /*b870*/  FADD R82, R26, R57 ;  /* 0x000000391a527221 */ /* 0x002fc20000000000 */
[----:B-----5:R-:W-:Y:S01]  /*b880*/  @!P5 FMUL R76, R76, R76 ;  /* 0x0000004c4c4cd220 */ /* 0x020fe20000400000 */
[----:B------:R-:W-:Y:S01]  /*b890*/  FSETP.GEU.AND P5, PT, R172, -126, PT ;  /* 0xc2fc0000ac00780b */ /* 0x000fe20003fae000 */
[----:B------:R-:W-:Y:S01]  /*b8a0*/  FADD R79, R22, R45 ;  /* 0x0000002d164f7221 */ /* 0x000fe20000000000 */
[----:B------:R-:W-:-:S01]  /*b8b0*/  FADD R86, R77, R82 ;  /* 0x000000524d567221 */ /* 0x000fc20000000000 */
[----:B------:R-:W-:Y:S01]  /*b8c0*/  FADD R82, R29, R60 ;  /* 0x0000003c1d527221 */ /* 0x000fe20000000000 */
[----:B------:R-:W-:Y:S01]  /*b8d0*/  @!P4 FMUL R83, R83, 0.5 ;  /* 0x3f0000005353c820 */ /* 0x000fe20000400000 */
[----:B------:R1:W3:Y:S01]  /*b8e0*/  MUFU.EX2 R77, R171 ;  /* 0x000000ab004d7308 */ /* 0x0002e20000000800 */
[----:B------:R-:W-:-:S01]  /*b8f0*/  FADD R84, R37, R68 ;  /* 0x0000004425547221 */ /* 0x000fc20000000000 */
[----:B------:R-:W-:Y:S01]  /*b900*/  FADD R82, R79, R82 ;  /* 0x000000524f527221 */ /* 0x000fe20000000000 */
[----:B------:R-:W-:-:S01]  /*b910*/  FADD R79, R30, R59 ;  /* 0x0000003b1e4f7221 */ /* 0x000fc20000000000 */
[----:B------:R-:W-:Y:S01]  /*b920*/  FADD R176, R46, R73 ;  /* 0x000000492eb07221 */ /* 0x000fe20000000000 */
[----:B--2---:R-:W-:Y:S01]  /*b930*/  @!P3 FMUL R78, R78, R78 ;  /* 0x0000004e4e4eb220 */ /* 0x004fe20000400000 */
[----:B------:R-:W-:Y:S01]  /*b940*/  F2FP.SATFINITE.E4M3.F32.PACK_AB_MERGE_C R45, RZ, R45, RZ ;  /* 0x0000002dff2d723e */ /* 0x000fe200048070ff */
[----:B------:R-:W-:-:S01]  /*b950*/  FADD R175, R79, R174 ;  /* 0x000000ae4faf7221 */ /* 0x000fc20000000000 */
[----:B------:R2:W4:Y:S01]  /*b960*/  MUFU.EX2 R15, R83 ;  /* 0x00000053000f7308 */ /* 0x0005220000000800 */
[----:B------:R-:W-:Y:S01]  /*b970*/  @!P5 FMUL R172, R172, 0.5 ;  /* 0x3f000000acacd820 */ /* 0x000fe20000400000 */
[----:B------:R-:W-:Y:S01]  /*b980*/  FADD R79, R31, R66 ;  /* 0x000000421f4f7221 */ /* 0x000fe20000000000 */
[----:B------:R-:W-:Y:S01]  /*b990*/  F2FP.SATFINITE.E4M3.F32.PACK_AB_MERGE_C R22, RZ, R22, RZ ;  /* 0x00000016ff16723e */ /* 0x000fe200048070ff */
[----:B-1----:R-:W-:Y:S01]  /*b9a0*/  FADD R171, R38, R67 ;  /* 0x0000004326ab7221 */ /* 0x002fe20000000000 */
[----:B------:R-:W-:Y:S01]  /*b9b0*/  LOP3.LUT R18, R45, 0xffff, RZ, 0xc0, !PT ;  /* 0x0000ffff2d127812 */ /* 0x000fe200078ec0ff */
[----:B------:R-:W-:Y:S01]  /*b9c0*/  FADD R178, R51, R76 ;  /* 0x0000004c33b27221 */ /* 0x000fe20000000000 */
[----:B------:R-:W-:Y:S01]  /*b9d0*/  F2FP.SATFINITE.E4M3.F32.PACK_AB_MERGE_C R31, RZ, R31, RZ ;  /* 0x0000001fff1f723e */ /* 0x000fe200048070ff */
[----:B--2---:R-:W-:Y:S01]  /*b9e0*/  FADD R83, R36, R69 ;  /* 0x0000004524537221 */ /* 0x004fe20000000000 */
[----:B---3--:R-:W-:Y:S01]  /*b9f0*/  @!P6 FMUL R77, R77, R77 ;  /* 0x0000004d4d4de220 */ /* 0x008fe20000400000 */
[----:B------:R-:W-:Y:S01]  /*ba00*/  F2FP.SATFINITE.E4M3.F32.PACK_AB_MERGE_C R26, RZ, R26, RZ ;  /* 0x0000001aff1a723e */ /* 0x000fe200048070ff */
[----:B------:R-:W-:-:S01]  /*ba10*/  FADD R178, R171, R178 ;  /* 0x000000b2abb27221 */ /* 0x000fc20000000000 */
[----:B------:R-:W-:Y:S01]  /*ba20*/  FADD R170, R80, R83 ;  /* 0x0000005350aa7221 */ /* 0x000fe20000000000 */
[----:B------:R-:W-:-:S01]  /*ba30*/  FADD R83, R81, R84 ;  /* 0x0000005451537221 */ /* 0x000fc20000000000 */
[----:B------:R-:W-:Y:S01]  /*ba40*/  FADD R84, R35, R70 ;  /* 0x0000004623547221 */ /* 0x000fe20000000000 */
[----:B------:R-:W-:-:S01]  /*ba50*/  FADD R81, R27, R62 ;  /* 0x0000003e1b517221 */ /* 0x000fc20000000000 */
[----:B------:R1:W2:Y:S01]  /*ba60*/  MUFU.EX2 R80, R172 ;  /* 0x000000ac00507308 */ /* 0x0002a20000000800 */
[----:B----4-:R-:W-:Y:S01]  /*ba70*/  @!P4 FMUL R15, R15, R15 ;  /* 0x0000000f0f0fc220 */ /* 0x010fe20000400000 */
[----:B------:R-:W-:Y:S01]  /*ba80*/  FADD R180, R84, R173 ;  /* 0x000000ad54b47221 */ /* 0x000fe20000000000 */
[----:B------:R-:W-:-:S01]  /*ba90*/  FADD R177, R81, R176 ;  /* 0x000000b051b17221 */ /* 0x000fc20000000000 */
[----:B------:R-:W-:Y:S01]  /*baa0*/  FADD R84, R39, R72 ;  /* 0x0000004827547221 */ /* 0x000fe20000000000 */
[----:B------:R-:W-:-:S01]  /*bab0*/  FADD R173, R58, R77 ;  /* 0x0000004d3aad7221 */ /* 0x000fc20000000000 */
[----:B------:R-:W-:Y:S01]  /*bac0*/  FADD R81, R34, R63 ;  /* 0x0000003f22517221 */ /* 0x000fe20000000000 */
[----:B------:R-:W-:-:S01]  /*bad0*/  FADD R174, R50, R15 ;  /* 0x0000000f32ae7221 */ /* 0x000fc20000000000 */
[----:B------:R-:W-:Y:S01]  /*bae0*/  PRMT R41, R18, 0x7604, R41 ;  /* 0x0000760412297816 */ /* 0x000fe20000000029 */
[----:B-1----:R-:W-:-:S01]  /*baf0*/  FADD R172, R47, R78 ;  /* 0x0000004e2fac7221 */ /* 0x002fc20000000000 */
[----:B------:R-:W-:Y:S01]  /*bb00*/  FADD R173, R84, R173 ;  /* 0x000000ad54ad7221 */ /* 0x000fe20000000000 */
[----:B------:R-:W-:-:S01]  /*bb10*/  FADD R174, R81, R174 ;  /* 0x000000ae51ae7221 */ /* 0x000fc20000000000 */
[----:B------:R-:W-:Y:S01]  /*bb20*/  FADD R81, R86, R169 ;  /* 0x000000a956517221 */ /* 0x000fe20000000000 */
[----:B------:R-:W-:-:S01]  /*bb30*/  FADD R172, R79, R172 ;  /* 0x000000ac4fac7221 */ /* 0x000fc20000000000 */
[----:B------:R-:W-:Y:S01]  /*bb40*/  FADD R79, R85, R168 ;  /* 0x000000a8554f7221 */ /* 0x000fe20000000000 */
[----:B------:R-:W-:Y:S01]  /*bb50*/  LOP3.LUT R84, R19, 0xffff, RZ, 0xc0, !PT ;  /* 0x0000ffff13547812 */ /* 0x000fe200078ec0ff */
[----:B------:R-:W-:Y:S01]  /*bb60*/  IMAD.U32 R18, R31, 0x10000, RZ ;  /* 0x000100001f127824 */ /* 0x000fe200078e00ff */
[----:B------:R-:W-:Y:S01]  /*bb70*/  LOP3.LUT R85, R20, 0xff, RZ, 0xc0, !PT ;  /* 0x000000ff14557812 */ /* 0x000fe200078ec0ff */
[----:B--2---:R-:W-:Y:S01]  /*bb80*/  @!P5 FMUL R80, R80, R80 ;  /* 0x000000505050d220 */ /* 0x004fe20000400000 */
[----:B------:R-:W-:Y:S01]  /*bb90*/  LOP3.LUT R86, R22, 0xffff, RZ, 0xc0, !PT ;  /* 0x0000ffff16567812 */ /* 0x000fe200078ec0ff */
[----:B------:R-:W-:Y:S01]  /*bba0*/  FADD R22, R82, R83 ;  /* 0x0000005352167221 */ /* 0x000fe20000000000 */
[----:B------:R-:W-:Y:S01]  /*bbb0*/  PRMT R19, R84, 0x7604, R17 ;  /* 0x0000760454137816 */ /* 0x000fe20000000011 */
[----:B------:R-:W-:Y:S01]  /*bbc0*/  FADD R176, R55, R80 ;  /* 0x0000005037b07221 */ /* 0x000fe20000000000 */
[----:B------:R-:W-:Y:S01]  /*bbd0*/  PRMT R17, R86, 0x7604, R85 ;  /* 0x0000760456117816 */ /* 0x000fe20000000055 */
[----:B------:R-:W-:Y:S01]  /*bbe0*/  FADD R81, R81, R22 ;  /* 0x0000001651517221 */ /* 0x000fe20000000000 */
[----:B------:R-:W-:Y:S01]  /*bbf0*/  LOP3.LUT R26, R26, 0xffff, RZ, 0xc0, !PT ;  /* 0x0000ffff1a1a7812 */ /* 0x000fe200078ec0ff */
[----:B------:R-:W-:Y:S01]  /*bc00*/  FADD R171, R42, R71 ;  /* 0x000000472aab7221 */ /* 0x000fe20000000000 */
[----:B------:R-:W-:Y:S01]  /*bc10*/  F2FP.SATFINITE.E4M3.F32.PACK_AB_MERGE_C R30, RZ, R30, RZ ;  /* 0x0000001eff1e723e */ /* 0x000fe200048070ff */
[----:B------:R-:W-:Y:S01]  /*bc20*/  FADD R20, R87, R170 ;  /* 0x000000aa57147221 */ /* 0x000fe20000000000 */
[----:B------:R-:W-:Y:S01]  /*bc30*/  F2FP.SATFINITE.E4M3.F32.PACK_AB_MERGE_C R27, RZ, R27, RZ ;  /* 0x0000001bff1b723e */ /* 0x000fe200048070ff */
[----:B------:R-:W-:Y:S01]  /*bc40*/  FADD R171, R171, R176 ;  /* 0x000000b0abab7221 */ /* 0x000fe20000000000 */
[----:B------:R-:W-:Y:S01]  /*bc50*/  F2FP.SATFINITE.E4M3.F32.PACK_AB_MERGE_C R34, RZ, R34, RZ ;  /* 0x00000022ff22723e */ /* 0x000fe200048070ff */
[----:B------:R-:W-:Y:S01]  /*bc60*/  IMAD.U32 R30, R30, 0x10000, RZ ;  /* 0x000100001e1e7824 */ /* 0x000fe200078e00ff */
[----:B------:R-:W-:Y:S01]  /*bc70*/  LOP3.LUT R17, R17, 0xff0000, R18, 0xf8, !PT ;  /* 0x00ff000011117812 */ /* 0x000fe200078ef812 */
[----:B------:R-:W-:Y:S01]  /*bc80*/  IMAD.U32 R18, R43, 0x10000, RZ ;  /* 0x000100002b127824 */ /* 0x000fe200078e00ff */
[----:B------:R-:W-:Y:S01]  /*bc90*/  PRMT R25, R26, 0x7604, R25 ;  /* 0x000076041a197816 */ /* 0x000fe20000000019 */
[----:B------:R-:W-:Y:S01]  /*bca0*/  FADD R20, R79, R20 ;  /* 0x000000144f147221 */ /* 0x000fe20000000000 */
[----:B------:R-:W-:Y:S01]  /*bcb0*/  F2FP.SATFINITE.E4M3.F32.PACK_AB_MERGE_C R36, RZ, R36, RZ ;  /* 0x00000024ff24723e */ /* 0x000fe200048070ff */
[----:B------:R-:W-:Y:S01]  /*bcc0*/  FADD R82, R175, R180 ;  /* 0x000000b4af527221 */ /* 0x000fe20000000000 */
[----:B------:R-:W-:Y:S01]  /*bcd0*/  F2FP.SATFINITE.E4M3.F32.PACK_AB_MERGE_C R37, RZ, R37, RZ ;  /* 0x00000025ff25723e */ /* 0x000fe200048070ff */
[----:B------:R-:W-:Y:S01]  /*bce0*/  FADD R81, R20, R81 ;  /* 0x0000005114517221 */ /* 0x000fe20000000000 */
[----:B------:R-:W-:Y:S01]  /*bcf0*/  F2FP.SATFINITE.E4M3.F32.PACK_AB_MERGE_C R35, RZ, R35, RZ ;  /* 0x00000023ff23723e */ /* 0x000fe200048070ff */
[----:B------:R-:W-:Y:S01]  /*bd00*/  FADD R83, R177, R178 ;  /* 0x000000b2b1537221 */ /* 0x000fe20000000000 */
[----:B------:R-:W-:Y:S01]  /*bd10*/  LOP3.LUT R27, R27, 0xffff, RZ, 0xc0, !PT ;  /* 0x0000ffff1b1b7812 */ /* 0x000fe200078ec0ff */
[----:B------:R-:W-:Y:S01]  /*bd20*/  FADD R85, R172, R173 ;  /* 0x000000adac557221 */ /* 0x000fe20000000000 */
[----:B------:R-:W-:Y:S01]  /*bd30*/  F2FP.SATFINITE.E4M3.F32.PACK_AB_MERGE_C R28, RZ, R28, RZ ;  /* 0x0000001cff1c723e */ /* 0x000fe200048070ff */
[----:B------:R-:W-:Y:S01]  /*bd40*/  IMAD.U32 R22, R35, 0x10000, RZ ;  /* 0x0001000023167824 */ /* 0x000fe200078e00ff */
[----:B------:R-:W-:Y:S01]  /*bd50*/  F2FP.SATFINITE.E4M3.F32.PACK_AB_MERGE_C R29, RZ, R29, RZ ;  /* 0x0000001dff1d723e */ /* 0x000fe200048070ff */
[----:B------:R-:W-:Y:S01]  /*bd60*/  FADD R174, R174, R171 ;  /* 0x000000abaeae7221 */ /* 0x000fe20000000000 */
[----:B------:R-:W-:Y:S01]  /*bd70*/  LOP3.LUT R34, R34, 0xffff, RZ, 0xc0, !PT ;  /* 0x0000ffff22227812 */ /* 0x000fe200078ec0ff */
[----:B------:R-:W-:Y:S01]  /*bd80*/  FADD R82, R82, R85 ;  /* 0x0000005552527221 */ /* 0x000fe20000000000 */
[----:B------:R-:W-:Y:S01]  /*bd90*/  FSETP.GEU.AND P3, PT, R16, -126, PT ;  /* 0xc2fc00001000780b */ /* 0x000fe20003f6e000 */
[----:B------:R-:W-:Y:S01]  /*bda0*/  FADD R83, R83, R174 ;  /* 0x000000ae53537221 */ /* 0x000fe20000000000 */
[----:B------:R-:W-:Y:S01]  /*bdb0*/  F2FP.SATFINITE.E4M3.F32.PACK_AB_MERGE_C R58, RZ, R58, RZ ;  /* 0x0000003aff3a723e */ /* 0x000fe200048070ff */
[----:B------:R-:W-:Y:S01]  /*bdc0*/  IMAD.SHL.U32 R34, R34, 0x1000000, RZ ;  /* 0x0100000022227824 */ /* 0x000fe200078e00ff */
[----:B------:R-:W-:Y:S01]  /*bdd0*/  F2FP.SATFINITE.E4M3.F32.PACK_AB_MERGE_C R55, RZ, R55, RZ ;  /* 0x00000037ff37723e */ /* 0x000fe200048070ff */
[----:B------:R-:W-:Y:S01]  /*bde0*/  FADD R82, R82, R83 ;  /* 0x0000005352527221 */ /* 0x000fe20000000000 */
[----:B------:R-:W-:Y:S01]  /*bdf0*/  F2FP.SATFINITE.E4M3.F32.PACK_AB_MERGE_C R47, RZ, R47, RZ ;  /* 0x0000002fff2f723e */ /* 0x000fe200048070ff */
[----:B------:R-:W-:Y:S01]  /*be00*/  IMAD.U32 R31, R58, 0x10000, RZ ;  /* 0x000100003a1f7824 */ /* 0x000fe200078e00ff */
[----:B------:R-:W-:-:S02]  /*be10*/  F2FP.SATFINITE.E4M3.F32.PACK_AB_MERGE_C R50, RZ, R50, RZ ;  /* 0x00000032ff32723e */ /* 0x000fc400048070ff */
[----:B------:R-:W-:Y:S01]  /*be20*/  F2FP.SATFINITE.E4M3.F32.PACK_AB_MERGE_C R23, RZ, R23, RZ ;  /* 0x00000017ff17723e */ /* 0x000fe200048070ff */
[----:B------:R-:W-:Y:S01]  /*be30*/  IMAD.U32 R47, R47, 0x10000, RZ ;  /* 0x000100002f2f7824 */ /* 0x000fe200078e00ff */
[----:B------:R-:W-:Y:S01]  /*be40*/  F2FP.SATFINITE.E4M3.F32.PACK_AB_MERGE_C R24, RZ, R24, RZ ;  /* 0x00000018ff18723e */ /* 0x000fe200048070ff */
[----:B------:R-:W-:Y:S01]  /*be50*/  @!P3 FMUL R16, R16, 0.5 ;  /* 0x3f0000001010b820 */ /* 0x000fe20000400000 */
[----:B------:R-:W-:Y:S02]  /*be60*/  LOP3.LUT R36, R36, 0xff, RZ, 0xc0, !PT ;  /* 0x000000ff24247812 */ /* 0x000fe400078ec0ff */
[----:B------:R-:W-:Y:S02]  /*be70*/  LOP3.LUT R37, R37, 0xffff, RZ, 0xc0, !PT ;  /* 0x0000ffff25257812 */ /* 0x000fe400078ec0ff */
[----:B------:R-:W-:Y:S01]  /*be80*/  LOP3.LUT R25, R25, 0xff0000, R18, 0xf8, !PT ;  /* 0x00ff000019197812 */ /* 0x000fe200078ef812 */
[----:B------:R-:W-:Y:S01]  /*be90*/  IMAD.SHL.U32 R18, R27, 0x1000000, RZ ;  /* 0x010000001b127824 */ /* 0x000fe200078e00ff */
[----:B------:R-:W-:Y:S01]  /*bea0*/  LOP3.LUT R28, R28, 0xff, RZ, 0xc0, !PT ;  /* 0x000000ff1c1c7812 */ /* 0x000fe200078ec0ff */
[----:B------:R-:W1:Y:S01]  /*beb0*/  MUFU.EX2 R16, R16 ;  /* 0x0000001000107308 */ /* 0x000e620000000800 */
[----:B------:R-:W-:-:S02]  /*bec0*/  LOP3.LUT R29, R29, 0xffff, RZ, 0xc0, !PT ;  /* 0x0000ffff1d1d7812 */ /* 0x000fc400078ec0ff */
[----:B------:R-:W-:Y:S02]  /*bed0*/  LOP3.LUT R19, R19, 0xff0000, R30, 0xf8, !PT ;  /* 0x00ff000013137812 */ /* 0x000fe400078ef81e */
[----:B------:R-:W-:Y:S02]  /*bee0*/  LOP3.LUT R55, R55, 0xffff, RZ, 0xc0, !PT ;  /* 0x0000ffff37377812 */ /* 0x000fe400078ec0ff */
[----:B------:R-:W-:Y:S02]  /*bef0*/  LOP3.LUT R50, R50, 0xffff, RZ, 0xc0, !PT ;  /* 0x0000ffff32327812 */ /* 0x000fe400078ec0ff */
[----:B------:R-:W-:Y:S02]  /*bf00*/  FSETP.GEU.AND P4, PT, R14, -126, PT ;  /* 0xc2fc00000e00780b */ /* 0x000fe40003f8e000 */
[----:B------:R-:W-:Y:S02]  /*bf10*/  LOP3.LUT R23, R23, 0xff, RZ, 0xc0, !PT ;  /* 0x000000ff17177812 */ /* 0x000fe400078ec0ff */
[----:B------:R-:W-:-:S02]  /*bf20*/  LOP3.LUT R24, R24, 0xffff, RZ, 0xc0, !PT ;  /* 0x0000ffff18187812 */ /* 0x000fc400078ec0ff */
[----:B------:R-:W-:Y:S02]  /*bf30*/  PRMT R36, R37, 0x7604, R36 ;  /* 0x0000760425247816 */ /* 0x000fe40000000024 */
[----:B------:R-:W-:Y:S01]  /*bf40*/  F2FP.SATFINITE.E4M3.F32.PACK_AB_MERGE_C R52, RZ, R52, RZ ;  /* 0x00000034ff34723e */ /* 0x000fe200048070ff */
[----:B-1----:R-:W-:Y:S01]  /*bf50*/  @!P3 FMUL R16, R16, R16 ;  /* 0x000000101010b220 */ /* 0x002fe20000400000 */
[----:B------:R-:W-:Y:S02]  /*bf60*/  F2FP.SATFINITE.E4M3.F32.PACK_AB_MERGE_C R53, RZ, R53, RZ ;  /* 0x00000035ff35723e */ /* 0x000fe400048070ff */
[----:B------:R-:W-:Y:S01]  /*bf70*/  F2FP.SATFINITE.E4M3.F32.PACK_AB_MERGE_C R39, RZ, R39, RZ ;  /* 0x00000027ff27723e */ /* 0x000fe200048070ff */
[----:B------:R-:W-:Y:S01]  /*bf80*/  @!P4 FMUL R14, R14, 0.5 ;  /* 0x3f0000000e0ec820 */ /* 0x000fe20000400000 */
[----:B------:R-:W-:Y:S01]  /*bf90*/  F2FP.SATFINITE.E4M3.F32.PACK_AB_MERGE_C R66, RZ, R66, RZ ;  /* 0x00000042ff42723e */ /* 0x000fe200048070ff */
[----:B------:R-:W-:-:S01]  /*bfa0*/  FFMA R7, R16, R7, R81 ;  /* 0x0000000710077223 */ /* 0x000fc20000000051 */
[----:B------:R-:W-:Y:S01]  /*bfb0*/  F2FP.SATFINITE.E4M3.F32.PACK_AB_MERGE_C R63, RZ, R63, RZ ;  /* 0x0000003fff3f723e */ /* 0x000fe200048070ff */
[-C--:B------:R-:W-:Y:S01]  /*bfc0*/  FMUL R152, R152, R16.reuse ;  /* 0x0000001098987220 */ /* 0x080fe20000400000 */
[----:B------:R-:W-:Y:S01]  /*bfd0*/  PRMT R28, R29, 0x7604, R28 ;  /* 0x000076041d1c7816 */ /* 0x000fe2000000001c */
[----:B------:R-:W-:Y:S01]  /*bfe0*/  IMAD.U32 R66, R66, 0x10000, RZ ;  /* 0x0001000042427824 */ /* 0x000fe200078e00ff */
[----:B------:R-:W-:Y:S01]  /*bff0*/  F2FP.SATFINITE.E4M3.F32.PACK_AB_MERGE_C R59, RZ, R59, RZ ;  /* 0x0000003bff3b723e */ /* 0x000fe200048070ff */
[----:B------:R-:W-:Y:S01]  /*c000*/  FMUL R153, R153, R16 ;  /* 0x0000001099997220 */ /* 0x000fe20000400000 */
[----:B------:R-:W-:Y:S01]  /*c010*/  F2FP.SATFINITE.E4M3.F32.PACK_AB_MERGE_C R62, RZ, R62, RZ ;  /* 0x0000003eff3e723e */ /* 0x000fe200048070ff */
[----:B------:R-:W-:Y:S01]  /*c020*/  FMUL R156, R156, R16 ;  /* 0x000000109c9c7220 */ /* 0x000fe20000400000 */
[----:B------:R-:W-:Y:S01]  /*c030*/  LOP3.LUT R21, R21, 0xff0000, R22, 0xf8, !PT ;  /* 0x00ff000015157812 */ /* 0x000fe200078ef816 */
[----:B------:R-:W-:Y:S01]  /*c040*/  IMAD.SHL.U32 R22, R55, 0x1000000, RZ ;  /* 0x0100000037167824 */ /* 0x000fe200078e00ff */
[----:B------:R-:W-:Y:S01]  /*c050*/  F2FP.SATFINITE.E4M3.F32.PACK_AB_MERGE_C R72, RZ, R72, RZ ;  /* 0x00000048ff48723e */ /* 0x000fe200048070ff */
[----:B------:R-:W-:Y:S01]  /*c060*/  IMAD.U32 R59, R59, 0x10000, RZ ;  /* 0x000100003b3b7824 */ /* 0x000fe200078e00ff */
[----:B------:R-:W-:Y:S01]  /*c070*/  LOP3.LUT R18, R19, R18, RZ, 0xfc, !PT ;  /* 0x0000001213127212 */ /* 0x000fe200078efcff */
[-C--:B------:R-:W-:Y:S01]  /*c080*/  FMUL R157, R157, R16.reuse ;  /* 0x000000109d9d7220 */ /* 0x080fe20000400000 */
[----:B------:R-:W-:Y:S01]  /*c090*/  F2FP.SATFINITE.E4M3.F32.PACK_AB_MERGE_C R71, RZ, R71, RZ ;  /* 0x00000047ff47723e */ /* 0x000fe200048070ff */
[----:B------:R-:W-:Y:S01]  /*c0a0*/  IMAD.U32 R35, R72, 0x10000, RZ ;  /* 0x0001000048237824 */ /* 0x000fe200078e00ff */
[----:B------:R-:W-:Y:S01]  /*c0b0*/  LOP3.LUT R87, R44, 0xffff, RZ, 0xc0, !PT ;  /* 0x0000ffff2c577812 */ /* 0x000fe200078ec0ff */
[----:B------:R-:W-:Y:S01]  /*c0c0*/  FMUL R160, R160, R16 ;  /* 0x00000010a0a07220 */ /* 0x000fe20000400000 */
[----:B------:R-:W-:Y:S01]  /*c0d0*/  LOP3.LUT R19, R17, R34, RZ, 0xfc, !PT ;  /* 0x0000002211137212 */ /* 0x000fe200078efcff */
[----:B------:R-:W-:Y:S01]  /*c0e0*/  IMAD.SHL.U32 R17, R50, 0x1000000, RZ ;  /* 0x0100000032117824 */ /* 0x000fe200078e00ff */
[----:B------:R-:W-:Y:S01]  /*c0f0*/  PRMT R23, R24, 0x7604, R23 ;  /* 0x0000760418177816 */ /* 0x000fe20000000017 */
[----:B------:R-:W-:Y:S01]  /*c100*/  IMAD.U32 R24, R39, 0x10000, RZ ;  /* 0x0001000027187824 */ /* 0x000fe200078e00ff */
[----:B------:R-:W-:Y:S01]  /*c110*/  F2FP.SATFINITE.E4M3.F32.PACK_AB_MERGE_C R48, RZ, R48, RZ ;  /* 0x00000030ff30723e */ /* 0x000fe200048070ff */
[-C--:B------:R-:W-:Y:S01]  /*c120*/  FMUL R161, R161, R16.reuse ;  /* 0x00000010a1a17220 */ /* 0x080fe20000400000 */
[----:B------:R-:W-:Y:S01]  /*c130*/  LOP3.LUT R52, R52, 0xff, RZ, 0xc0, !PT ;  /* 0x000000ff34347812 */ /* 0x000fe200078ec0ff */
[-C--:B------:R-:W-:Y:S01]  /*c140*/  FMUL R164, R164, R16.reuse ;  /* 0x00000010a4a47220 */ /* 0x080fe20000400000 */
[----:B------:R-:W-:Y:S01]  /*c150*/  LOP3.LUT R53, R53, 0xffff, RZ, 0xc0, !PT ;  /* 0x0000ffff35357812 */ /* 0x000fe200078ec0ff */
[-C--:B------:R-:W-:Y:S01]  /*c160*/  FMUL R165, R165, R16.reuse ;  /* 0x00000010a5a57220 */ /* 0x080fe20000400000 */
[----:B------:R-:W-:Y:S01]  /*c170*/  LOP3.LUT R31, R36, 0xff0000, R31, 0xf8, !PT ;  /* 0x00ff0000241f7812 */ /* 0x000fe200078ef81f */
[----:B------:R-:W-:Y:S01]  /*c180*/  FMUL R136, R136, R16 ;  /* 0x0000001088887220 */ /* 0x000fe20000400000 */
[----:B------:R-:W-:Y:S01]  /*c190*/  F2FP.SATFINITE.E4M3.F32.PACK_AB_MERGE_C R42, RZ, R42, RZ ;  /* 0x0000002aff2a723e */ /* 0x000fe200048070ff */
[-C--:B------:R-:W-:Y:S01]  /*c1a0*/  FMUL R137, R137, R16.reuse ;  /* 0x0000001089897220 */ /* 0x080fe20000400000 */
[----:B------:R-:W-:Y:S01]  /*c1b0*/  LOP3.LUT R63, R63, 0xffff, RZ, 0xc0, !PT ;  /* 0x0000ffff3f3f7812 */ /* 0x000fe200078ec0ff */
[-C--:B------:R-:W-:Y:S01]  /*c1c0*/  FMUL R140, R140, R16.reuse ;  /* 0x000000108c8c7220 */ /* 0x080fe20000400000 */
[----:B------:R-:W-:Y:S01]  /*c1d0*/  LOP3.LUT R28, R28, 0xff0000, R47, 0xf8, !PT ;  /* 0x00ff00001c1c7812 */ /* 0x000fe200078ef82f */
[-C--:B------:R-:W-:Y:S01]  /*c1e0*/  FMUL R141, R141, R16.reuse ;  /* 0x000000108d8d7220 */ /* 0x080fe20000400000 */
[----:B------:R-:W-:Y:S01]  /*c1f0*/  LOP3.LUT R62, R62, 0xffff, RZ, 0xc0, !PT ;  /* 0x0000ffff3e3e7812 */ /* 0x000fe200078ec0ff */
[-C--:B------:R-:W-:Y:S01]  /*c200*/  FMUL R144, R144, R16.reuse ;  /* 0x0000001090907220 */ /* 0x080fe20000400000 */
[----:B------:R-:W-:Y:S01]  /*c210*/  LOP3.LUT R32, R32, 0xff, RZ, 0xc0, !PT ;  /* 0x000000ff20207812 */ /* 0x000fe200078ec0ff */
[-C--:B------:R-:W-:Y:S01]  /*c220*/  FMUL R145, R145, R16.reuse ;  /* 0x0000001091917220 */ /* 0x080fe20000400000 */
[----:B------:R-:W-:Y:S01]  /*c230*/  LOP3.LUT R33, R33, 0xffff, RZ, 0xc0, !PT ;  /* 0x0000ffff21217812 */ /* 0x000fe200078ec0ff */
[-C--:B------:R-:W-:Y:S01]  /*c240*/  FMUL R148, R148, R16.reuse ;  /* 0x0000001094947220 */ /* 0x080fe20000400000 */
[----:B------:R-:W-:Y:S01]  /*c250*/  F2FP.SATFINITE.E4M3.F32.PACK_AB_MERGE_C R57, RZ, R57, RZ ;  /* 0x00000039ff39723e */ /* 0x000fe200048070ff */
[-C--:B------:R-:W-:Y:S01]  /*c260*/  FMUL R149, R149, R16.reuse ;  /* 0x0000001095957220 */ /* 0x080fe20000400000 */
[----:B------:R-:W-:Y:S01]  /*c270*/  F2FP.SATFINITE.E4M3.F32.PACK_AB_MERGE_C R61, RZ, R61, RZ ;  /* 0x0000003dff3d723e */ /* 0x000fe200048070ff */
[----:B------:R-:W-:Y:S01]  /*c280*/  FMUL R120, R120, R16 ;  /* 0x0000001078787220 */ /* 0x000fe20000400000 */
[----:B------:R-:W-:Y:S01]  /*c290*/  F2FP.SATFINITE.E4M3.F32.PACK_AB_MERGE_C R60, RZ, R60, RZ ;  /* 0x0000003cff3c723e */ /* 0x000fe200048070ff */
[----:B------:R-:W-:Y:S01]  /*c2a0*/  FMUL R121, R121, R16 ;  /* 0x0000001079797220 */ /* 0x000fe20000400000 */
[----:B------:R-:W-:Y:S01]  /*c2b0*/  F2FP.SATFINITE.E4M3.F32.PACK_AB_MERGE_C R70, RZ, R70, RZ ;  /* 0x00000046ff46723e */ /* 0x000fe200048070ff */
[----:B------:R-:W-:Y:S01]  /*c2c0*/  FMUL R124, R124, R16 ;  /* 0x000000107c7c7220 */ /* 0x000fe20000400000 */
[----:B------:R-:W-:Y:S01]  /*c2d0*/  F2FP.SATFINITE.E4M3.F32.PACK_AB_MERGE_C R46, RZ, R46, RZ ;  /* 0x0000002eff2e723e */ /* 0x000fe200048070ff */
[-C--:B------:R-:W-:Y:S01]  /*c2e0*/  FMUL R125, R125, R16.reuse ;  /* 0x000000107d7d7220 */ /* 0x080fe20000400000 */
[----:B------:R-:W-:Y:S01]  /*c2f0*/  F2FP.SATFINITE.E4M3.F32.PACK_AB_MERGE_C R67, RZ, R67, RZ ;  /* 0x00000043ff43723e */ /* 0x000fe200048070ff */
[-C--:B------:R-:W-:Y:S01]  /*c300*/  FMUL R128, R128, R16.reuse ;  /* 0x0000001080807220 */ /* 0x080fe20000400000 */
[----:B------:R-:W-:Y:S01]  /*c310*/  LOP3.LUT R71, R71, 0xffff, RZ, 0xc0, !PT ;  /* 0x0000ffff47477812 */ /* 0x000fe200078ec0ff */
[-C--:B------:R-:W-:Y:S01]  /*c320*/  FMUL R129, R129, R16.reuse ;  /* 0x0000001081817220 */ /* 0x080fe20000400000 */
[----:B------:R-:W-:Y:S01]  /*c330*/  PRMT R40, R87, 0x7604, R40 ;  /* 0x0000760457287816 */ /* 0x000fe20000000028 */
[-C--:B------:R-:W-:Y:S01]  /*c340*/  FMUL R132, R132, R16.reuse ;  /* 0x0000001084847220 */ /* 0x080fe20000400000 */
[----:B------:R-:W-:Y:S01]  /*c350*/  LOP3.LUT R49, R49, 0xff, RZ, 0xc0, !PT ;  /* 0x000000ff31317812 */ /* 0x000fe200078ec0ff */
[-C--:B------:R-:W-:Y:S01]  /*c360*/  FMUL R133, R133, R16.reuse ;  /* 0x0000001085857220 */ /* 0x080fe20000400000 */
[----:B------:R-:W-:Y:S01]  /*c370*/  LOP3.LUT R48, R48, 0xffff, RZ, 0xc0, !PT ;  /* 0x0000ffff30307812 */ /* 0x000fe200078ec0ff */
[-C--:B------:R-:W-:Y:S01]  /*c380*/  FMUL R104, R104, R16.reuse ;  /* 0x0000001068687220 */ /* 0x080fe20000400000 */
[----:B------:R-:W-:Y:S01]  /*c390*/  PRMT R52, R53, 0x7604, R52 ;  /* 0x0000760435347816 */ /* 0x000fe20000000034 */
[-C--:B------:R-:W-:Y:S01]  /*c3a0*/  FMUL R105, R105, R16.reuse ;  /* 0x0000001069697220 */ /* 0x080fe20000400000 */
[----:B------:R-:W-:Y:S01]  /*c3b0*/  F2FP.SATFINITE.E4M3.F32.PACK_AB_MERGE_C R65, RZ, R65, RZ ;  /* 0x00000041ff41723e */ /* 0x000fe200048070ff */
[----:B------:R-:W-:Y:S01]  /*c3c0*/  FMUL R108, R108, R16 ;  /* 0x000000106c6c7220 */ /* 0x000fe20000400000 */
        /* <DEDUP_REMOVED lines=9> */
[----:B------:R-:W-:Y:S01]  /*c460*/  FMUL R117, R117, R16 ;  /* 0x0000001075757220 */ /* 0x000fe20000400000 */
[----:B------:R-:W-:Y:S01]  /*c470*/  F2FP.SATFINITE.E4M3.F32.PACK_AB_MERGE_C R78, RZ, R78, RZ ;  /* 0x0000004eff4e723e */ /* 0x000fe200048070ff */
[----:B------:R-:W-:Y:S01]  /*c480*/  IMAD.U32 R29, R54, 0x10000, RZ ;  /* 0x00010000361d7824 */ /* 0x000fe200078e00ff */
[----:B------:R-:W-:Y:S01]  /*c490*/  LOP3.LUT R42, R42, 0xffff, RZ, 0xc0, !PT ;  /* 0x0000ffff2a2a7812 */ /* 0x000fe200078ec0ff */
[----:B------:R-:W-:Y:S01]  /*c4a0*/  IMAD.U32 R37, R74, 0x10000, RZ ;  /* 0x000100004a257824 */ /* 0x000fe200078e00ff */
[----:B------:R-:W-:Y:S01]  /*c4b0*/  F2FP.SATFINITE.E4M3.F32.PACK_AB_MERGE_C R51, RZ, R51, RZ ;  /* 0x00000033ff33723e */ /* 0x000fe200048070ff */
[----:B------:R-:W-:Y:S01]  /*c4c0*/  IMAD.U32 R39, R78, 0x10000, RZ ;  /* 0x000100004e277824 */ /* 0x000fe200078e00ff */
[----:B------:R-:W-:Y:S01]  /*c4d0*/  LOP3.LUT R31, R31, R22, RZ, 0xfc, !PT ;  /* 0x000000161f1f7212 */ /* 0x000fe200078efcff */
[----:B------:R-:W-:Y:S01]  /*c4e0*/  IMAD.SHL.U32 R22, R63, 0x1000000, RZ ;  /* 0x010000003f167824 */ /* 0x000fe200078e00ff */
[----:B------:R-:W-:Y:S01]  /*c4f0*/  F2FP.SATFINITE.E4M3.F32.PACK_AB_MERGE_C R73, RZ, R73, RZ ;  /* 0x00000049ff49723e */ /* 0x000fe200048070ff */
[----:B------:R-:W-:Y:S01]  /*c500*/  IMAD.SHL.U32 R42, R42, 0x1000000, RZ ;  /* 0x010000002a2a7824 */ /* 0x000fe200078e00ff */
[----:B------:R-:W-:Y:S01]  /*c510*/  F2FP.SATFINITE.E4M3.F32.PACK_AB_MERGE_C R15, RZ, R15, RZ ;  /* 0x0000000fff0f723e */ /* 0x000fe200048070ff */
[-C--:B------:R-:W-:Y:S01]  /*c520*/  FMUL R88, R88, R16.reuse ;  /* 0x0000001058587220 */ /* 0x080fe20000400000 */
[----:B------:R-:W-:Y:S01]  /*c530*/  LOP3.LUT R28, R28, R17, RZ, 0xfc, !PT ;  /* 0x000000111c1c7212 */ /* 0x000fe200078efcff */
[----:B------:R-:W-:Y:S01]  /*c540*/  IMAD.SHL.U32 R17, R62, 0x1000000, RZ ;  /* 0x010000003e117824 */ /* 0x000fe200078e00ff */
[----:B------:R-:W-:Y:S01]  /*c550*/  PRMT R32, R33, 0x7604, R32 ;  /* 0x0000760421207816 */ /* 0x000fe20000000020 */
[----:B------:R-:W-:Y:S01]  /*c560*/  IMAD.U32 R33, R70, 0x10000, RZ ;  /* 0x0001000046217824 */ /* 0x000fe200078e00ff */
[----:B------:R-:W-:Y:S01]  /*c570*/  LOP3.LUT R56, R56, 0xff, RZ, 0xc0, !PT ;  /* 0x000000ff38387812 */ /* 0x000fe200078ec0ff */
[-C--:B------:R-:W-:Y:S01]  /*c580*/  FMUL R89, R89, R16.reuse ;  /* 0x0000001059597220 */ /* 0x080fe20000400000 */
[----:B------:R-:W-:Y:S01]  /*c590*/  LOP3.LUT R57, R57, 0xffff, RZ, 0xc0, !PT ;  /* 0x0000ffff39397812 */ /* 0x000fe200078ec0ff */
[-C--:B------:R-:W-:Y:S01]  /*c5a0*/  FMUL R92, R92, R16.reuse ;  /* 0x000000105c5c7220 */ /* 0x080fe20000400000 */
[----:B------:R-:W-:Y:S01]  /*c5b0*/  LOP3.LUT R61, R61, 0xff, RZ, 0xc0, !PT ;  /* 0x000000ff3d3d7812 */ /* 0x000fe200078ec0ff */
[-C--:B------:R-:W-:Y:S01]  /*c5c0*/  FMUL R93, R93, R16.reuse ;  /* 0x000000105d5d7220 */ /* 0x080fe20000400000 */
[----:B------:R-:W-:Y:S01]  /*c5d0*/  LOP3.LUT R60, R60, 0xffff, RZ, 0xc0, !PT ;  /* 0x0000ffff3c3c7812 */ /* 0x000fe200078ec0ff */
[-C--:B------:R-:W-:Y:S01]  /*c5e0*/  FMUL R96, R96, R16.reuse ;  /* 0x0000001060607220 */ /* 0x080fe20000400000 */
[----:B------:R-:W-:Y:S01]  /*c5f0*/  LOP3.LUT R23, R23, 0xff0000, R24, 0xf8, !PT ;  /* 0x00ff000017177812 */ /* 0x000fe200078ef818 */
[----:B------:R-:W-:Y:S01]  /*c600*/  IMAD.SHL.U32 R24, R71, 0x1000000, RZ ;  /* 0x0100000047187824 */ /* 0x000fe200078e00ff */
[----:B------:R-:W-:Y:S01]  /*c610*/  LOP3.LUT R41, R41, 0xff0000, R66, 0xf8, !PT ;  /* 0x00ff000029297812 */ /* 0x000fe200078ef842 */
[-C--:B------:R-:W-:Y:S01]  /*c620*/  FMUL R97, R97, R16.reuse ;  /* 0x0000001061617220 */ /* 0x080fe20000400000 */
[----:B------:R-:W-:Y:S01]  /*c630*/  F2FP.SATFINITE.E4M3.F32.PACK_AB_MERGE_C R75, RZ, R75, RZ ;  /* 0x0000004bff4b723e */ /* 0x000fe200048070ff */
[-C--:B------:R-:W-:Y:S01]  /*c640*/  FMUL R100, R100, R16.reuse ;  /* 0x0000001064647220 */ /* 0x080fe20000400000 */
[----:B------:R-:W-:Y:S01]  /*c650*/  F2FP.SATFINITE.E4M3.F32.PACK_AB_MERGE_C R77, RZ, R77, RZ ;  /* 0x0000004dff4d723e */ /* 0x000fe200048070ff */
[----:B------:R-:W-:Y:S01]  /*c660*/  FMUL R101, R101, R16 ;  /* 0x0000001065657220 */ /* 0x000fe20000400000 */
[----:B------:R-:W-:Y:S01]  /*c670*/  F2FP.SATFINITE.E4M3.F32.PACK_AB_MERGE_C R38, RZ, R38, RZ ;  /* 0x00000026ff26723e */ /* 0x000fe200048070ff */
[----:B------:R-:W-:Y:S01]  /*c680*/  IMAD.U32 R75, R75, 0x10000, RZ ;  /* 0x000100004b4b7824 */ /* 0x000fe200078e00ff */
[----:B------:R-:W-:Y:S01]  /*c690*/  LOP3.LUT R46, R46, 0xffff, RZ, 0xc0, !PT ;  /* 0x0000ffff2e2e7812 */ /* 0x000fe200078ec0ff */
[----:B------:R-:W-:Y:S01]  /*c6a0*/  IMAD.U32 R77, R77, 0x10000, RZ ;  /* 0x000100004d4d7824 */ /* 0x000fe200078e00ff */
[----:B------:R-:W-:-:S02]  /*c6b0*/  LOP3.LUT R67, R67, 0xffff, RZ, 0xc0, !PT ;  /* 0x0000ffff43437812 */ /* 0x000fc400078ec0ff */
[----:B------:R-:W-:Y:S01]  /*c6c0*/  F2FP.SATFINITE.E4M3.F32.PACK_AB_MERGE_C R76, RZ, R76, RZ ;  /* 0x0000004cff4c723e */ /* 0x000fe200048070ff */
[----:B------:R-:W-:Y:S01]  /*c6d0*/  IMAD.SHL.U32 R46, R46, 0x1000000, RZ ;  /* 0x010000002e2e7824 */ /* 0x000fe200078e00ff */
[----:B------:R-:W-:Y:S02]  /*c6e0*/  F2FP.SATFINITE.E4M3.F32.PACK_AB_MERGE_C R80, RZ, R80, RZ ;  /* 0x00000050ff50723e */ /* 0x000fe400048070ff */
[----:B------:R-:W-:Y:S02]  /*c6f0*/  LOP3.LUT R40, R40, 0xff0000, R59, 0xf8, !PT ;  /* 0x00ff000028287812 */ /* 0x000fe400078ef83b */
[----:B------:R-:W-:Y:S02]  /*c700*/  PRMT R48, R48, 0x7604, R49 ;  /* 0x0000760430307816 */ /* 0x000fe40000000031 */
[----:B------:R-:W-:Y:S02]  /*c710*/  LOP3.LUT R65, R65, 0xff, RZ, 0xc0, !PT ;  /* 0x000000ff41417812 */ /* 0x000fe400078ec0ff */
[----:B------:R-:W-:-:S02]  /*c720*/  LOP3.LUT R64, R64, 0xffff, RZ, 0xc0, !PT ;  /* 0x0000ffff40407812 */ /* 0x000fc400078ec0ff */
[----:B------:R-:W-:Y:S02]  /*c730*/  LOP3.LUT R69, R69, 0xff, RZ, 0xc0, !PT ;  /* 0x000000ff45457812 */ /* 0x000fe400078ec0ff */
[----:B------:R-:W-:Y:S02]  /*c740*/  LOP3.LUT R68, R68, 0xffff, RZ, 0xc0, !PT ;  /* 0x0000ffff44447812 */ /* 0x000fe400078ec0ff */
[----:B------:R-:W-:Y:S02]  /*c750*/  LOP3.LUT R35, R52, 0xff0000, R35, 0xf8, !PT ;  /* 0x00ff000034237812 */ /* 0x000fe400078ef823 */
[----:B------:R-:W-:Y:S02]  /*c760*/  LOP3.LUT R51, R51, 0xffff, RZ, 0xc0, !PT ;  /* 0x0000ffff33337812 */ /* 0x000fe400078ec0ff */
[----:B------:R-:W-:Y:S02]  /*c770*/  LOP3.LUT R73, R73, 0xffff, RZ, 0xc0, !PT ;  /* 0x0000ffff49497812 */ /* 0x000fe400078ec0ff */
[----:B------:R-:W-:Y:S01]  /*c780*/  LOP3.LUT R15, R15, 0xffff, RZ, 0xc0, !PT ;  /* 0x0000ffff0f0f7812 */ /* 0x000fe200078ec0ff */
[----:B------:R-:W-:Y:S01]  /*c790*/  IMAD.SHL.U32 R20, R51, 0x1000000, RZ ;  /* 0x0100000033147824 */ /* 0x000fe200078e00ff */
[----:B------:R-:W-:-:S02]  /*c7a0*/  PRMT R56, R57, 0x7604, R56 ;  /* 0x0000760439387816 */ /* 0x000fc40000000038 */
[----:B------:R-:W-:Y:S02]  /*c7b0*/  PRMT R60, R60, 0x7604, R61 ;  /* 0x000076043c3c7816 */ /* 0x000fe4000000003d */
[----:B------:R-:W-:Y:S02]  /*c7c0*/  LOP3.LUT R38, R38, 0xffff, RZ, 0xc0, !PT ;  /* 0x0000ffff26267812 */ /* 0x000fe400078ec0ff */
[----:B------:R-:W-:Y:S01]  /*c7d0*/  LOP3.LUT R41, R41, R22, RZ, 0xfc, !PT ;  /* 0x0000001629297212 */ /* 0x000fe200078efcff */
[----:B------:R-:W-:Y:S01]  /*c7e0*/  IMAD.SHL.U32 R22, R67, 0x1000000, RZ ;  /* 0x0100000043167824 */ /* 0x000fe200078e00ff */
[----:B------:R-:W-:Y:S01]  /*c7f0*/  LOP3.LUT R76, R76, 0xffff, RZ, 0xc0, !PT ;  /* 0x0000ffff4c4c7812 */ /* 0x000fe200078ec0ff */
[----:B------:R-:W-:Y:S01]  /*c800*/  IMAD.SHL.U32 R38, R38, 0x1000000, RZ ;  /* 0x0100000026267824 */ /* 0x000fe200078e00ff */
[----:B------:R-:W-:Y:S02]  /*c810*/  LOP3.LUT R80, R80, 0xffff, RZ, 0xc0, !PT ;  /* 0x0000ffff50507812 */ /* 0x000fe400078ec0ff */
[----:B------:R-:W-:-:S02]  /*c820*/  LOP3.LUT R40, R40, R17, RZ, 0xfc, !PT ;  /* 0x0000001128287212 */ /* 0x000fc400078efcff */
[----:B------:R-:W-:Y:S01]  /*c830*/  PRMT R64, R64, 0x7604, R65 ;  /* 0x0000760440407816 */ /* 0x000fe20000000041 */
[----:B------:R1:W2:Y:S01]  /*c840*/  MUFU.EX2 R17, R14 ;  /* 0x0000000e00117308 */ /* 0x0002a20000000800 */
[----:B------:R-:W-:Y:S02]  /*c850*/  PRMT R68, R68, 0x7604, R69 ;  /* 0x0000760444447816 */ /* 0x000fe40000000045 */
[----:B------:R-:W-:Y:S02]  /*c860*/  LOP3.LUT R33, R48, 0xff0000, R33, 0xf8, !PT ;  /* 0x00ff000030217812 */ /* 0x000fe400078ef821 */
[----:B------:R-:W-:Y:S01]  /*c870*/  LOP3.LUT R35, R35, R24, RZ, 0xfc, !PT ;  /* 0x0000001823237212 */ /* 0x000fe200078efcff */
[----:B------:R-:W-:Y:S01]  /*c880*/  IMAD.SHL.U32 R24, R15, 0x1000000, RZ ;  /* 0x010000000f187824 */ /* 0x000fe200078e00ff */
[----:B------:R-:W-:Y:S01]  /*c890*/  LOP3.LUT R29, R32, 0xff0000, R29, 0xf8, !PT ;  /* 0x00ff0000201d7812 */ /* 0x000fe200078ef81d */
[----:B------:R-:W-:Y:S01]  /*c8a0*/  IMAD.SHL.U32 R15, R76, 0x1000000, RZ ;  /* 0x010000004c0f7824 */ /* 0x000fe200078e00ff */
[----:B------:R-:W-:Y:S01]  /*c8b0*/  LOP3.LUT R37, R56, 0xff0000, R37, 0xf8, !PT ;  /* 0x00ff000038257812 */ /* 0x000fe200078ef825 */
[----:B-1----:R-:W-:Y:S01]  /*c8c0*/  IMAD.SHL.U32 R14, R73, 0x1000000, RZ ;  /* 0x01000000490e7824 */ /* 0x002fe200078e00ff */
[----:B------:R-:W-:-:S02]  /*c8d0*/  LOP3.LUT R39, R60, 0xff0000, R39, 0xf8, !PT ;  /* 0x00ff00003c277812 */ /* 0x000fc400078ef827 */
[----:B------:R-:W-:Y:S01]  /*c8e0*/  LOP3.LUT R42, R23, R42, RZ, 0xfc, !PT ;  /* 0x0000002a172a7212 */ /* 0x000fe200078efcff */
[----:B------:R-:W-:Y:S01]  /*c8f0*/  IMAD.SHL.U32 R23, R80, 0x1000000, RZ ;  /* 0x0100000050177824 */ /* 0x000fe200078e00ff */
[----:B------:R-:W-:Y:S02]  /*c900*/  LOP3.LUT R64, R64, 0xff0000, R75, 0xf8, !PT ;  /* 0x00ff000040407812 */ /* 0x000fe400078ef84b */
[----:B------:R-:W-:Y:S01]  /*c910*/  LOP3.LUT R68, R68, 0xff0000, R77, 0xf8, !PT ;  /* 0x00ff000044447812 */ /* 0x000fe200078ef84d */
[----:B--2---:R-:W-:Y:S01]  /*c920*/  @!P4 FMUL R17, R17, R17 ;  /* 0x000000111111c220 */ /* 0x004fe20000400000 */
[----:B------:R-:W-:Y:S02]  /*c930*/  LOP3.LUT R25, R25, R46, RZ, 0xfc, !PT ;  /* 0x0000002e19197212 */ /* 0x000fe400078efcff */
[----:B------:R-:W-:Y:S01]  /*c940*/  LOP3.LUT R22, R33, R22, RZ, 0xfc, !PT ;  /* 0x0000001621167212 */ /* 0x000fe200078efcff */
[----:B------:R-:W-:-:S01]  /*c950*/  FFMA R6, R17, R6, R82 ;  /* 0x0000000611067223 */ /* 0x000fc20000000052 */
        /* <DEDUP_REMOVED lines=8> */
[----:B------:R-:W-:Y:S01]  /*c9e0*/  LOP3.LUT R15, R64, R15, RZ, 0xfc, !PT ;  /* 0x0000000f400f7212 */ /* 0x000fe200078efcff */
[----:B------:R-:W-:Y:S01]  /*c9f0*/  FMUL R162, R162, R17 ;  /* 0x00000011a2a27220 */ /* 0x000fe20000400000 */
[----:B------:R-:W-:Y:S01]  /*ca00*/  LOP3.LUT R68, R68, R23, RZ, 0xfc, !PT ;  /* 0x0000001744447212 */ /* 0x000fe200078efcff */
[----:B------:R-:W-:Y:S01]  /*ca10*/  FMUL R163, R163, R17 ;  /* 0x00000011a3a37220 */ /* 0x000fe20000400000 */
[----:B------:R-:W-:Y:S01]  /*ca20*/  SEL R26, R28, R25, P1 ;  /* 0x000000191c1a7207 */ /* 0x000fe20000800000 */
[-C--:B------:R-:W-:Y:S01]  /*ca30*/  FMUL R166, R166, R17.reuse ;  /* 0x00000011a6a67220 */ /* 0x080fe20000400000 */
[----:B------:R-:W-:Y:S01]  /*ca40*/  SEL R30, R35, R22, P1 ;  /* 0x00000016231e7207 */ /* 0x000fe20000800000 */
[----:B------:R-:W-:Y:S01]  /*ca50*/  FMUL R167, R167, R17 ;  /* 0x00000011a7a77220 */ /* 0x000fe20000400000 */
[----:B------:R-:W-:Y:S01]  /*ca60*/  SEL R25, R25, R28, P1 ;  /* 0x0000001c19197207 */ /* 0x000fe20000800000 */
[----:B------:R1:W2:Y:S01]  /*ca70*/  SHFL.IDX PT, R33, R26, R11, 0x1c1f ;  /* 0x001c1f0b1a217589 */ /* 0x0002a200000e0000 */
[----:B------:R-:W-:Y:S01]  /*ca80*/  SEL R35, R22, R35, P1 ;  /* 0x0000002316237207 */ /* 0x000fe20000800000 */
[-C--:B------:R-:W-:Y:S01]  /*ca90*/  FMUL R138, R138, R17.reuse ;  /* 0x000000118a8a7220 */ /* 0x080fe20000400000 */
[----:B------:R-:W-:Y:S01]  /*caa0*/  SEL R24, R19, R18, P1 ;  /* 0x0000001213187207 */ /* 0x000fe20000800000 */
[----:B------:R1:W3:Y:S01]  /*cab0*/  SHFL.IDX PT, R16, R25, R12, 0x1c1f ;  /* 0x001c1f0c19107589 */ /* 0x0002e200000e0000 */
[----:B------:R-:W-:Y:S01]  /*cac0*/  SEL R28, R31, R20, P1 ;  /* 0x000000141f1c7207 */ /* 0x000fe20000800000 */
[----:B------:R-:W-:Y:S01]  /*cad0*/  FMUL R139, R139, R17 ;  /* 0x000000118b8b7220 */ /* 0x000fe20000400000 */
[----:B------:R-:W-:Y:S01]  /*cae0*/  SEL R22, R39, R14, P1 ;  /* 0x0000000e27167207 */ /* 0x000fe20000800000 */
[----:B------:R1:W4:Y:S01]  /*caf0*/  SHFL.IDX PT, R27, R24, R11, 0x1c1f ;  /* 0x001c1f0b181b7589 */ /* 0x00032200000e0000 */
[----:B------:R-:W-:Y:S01]  /*cb00*/  SEL R19, R18, R19, P1 ;  /* 0x0000001312137207 */ /* 0x000fe20000800000 */
[----:B------:R-:W-:Y:S01]  /*cb10*/  FMUL R142, R142, R17 ;  /* 0x000000118e8e7220 */ /* 0x000fe20000400000 */
[----:B------:R-:W-:Y:S01]  /*cb20*/  SEL R31, R20, R31, P1 ;  /* 0x0000001f141f7207 */ /* 0x000fe20000800000 */
[----:B------:R1:W1:Y:S01]  /*cb30*/  SHFL.IDX PT, R37, R28, R11, 0x1c1f ;  /* 0x001c1f0b1c257589 */ /* 0x00026200000e0000 */
        /* <DEDUP_REMOVED lines=13> */
[-C--:B------:R-:W-:Y:S01]  /*cc10*/  FMUL R150, R150, R17.reuse ;  /* 0x0000001196967220 */ /* 0x080fe20000400000 */
[----:B------:R-:W-:Y:S01]  /*cc20*/  SHF.L.U32 R23, R10, 0x1f, RZ ;  /* 0x0000001f0a177819 */ /* 0x000fe200000006ff */
[----:B------:R1:W1:Y:S01]  /*cc30*/  SHFL.IDX PT, R21, R21, R12, 0x1c1f ;  /* 0x001c1f0c15157589 */ /* 0x00026200000e0000 */
[-C--:B------:R-:W-:Y:S01]  /*cc40*/  FMUL R151, R151, R17.reuse ;  /* 0x0000001197977220 */ /* 0x080fe20000400000 */
[-C--:B------:R-:W-:Y:S01]  /*cc50*/  FMUL R122, R122, R17.reuse ;  /* 0x000000117a7a7220 */ /* 0x080fe20000400000 */
[----:B------:R1:W1:Y:S01]  /*cc60*/  SYNCS.PHASECHK.TRANS64.TRYWAIT P3, [UR10+0x1e000], R23 ;  /* 0x01e00017ff0075a7 */ /* 0x000262000806014a */
[----:B------:R1:W1:Y:S01]  /*cc70*/  SHFL.IDX PT, R43, R20, R11, 0x1c1f ;  /* 0x001c1f0b142b7589 */ /* 0x00026200000e0000 */
[-C--:B------:R-:W-:Y:S01]  /*cc80*/  FMUL R123, R123, R17.reuse ;  /* 0x000000117b7b7220 */ /* 0x080fe20000400000 */
[-C--:B------:R-:W-:Y:S01]  /*cc90*/  FMUL R126, R126, R17.reuse ;  /* 0x000000117e7e7220 */ /* 0x080fe20000400000 */
[-C--:B------:R-:W-:Y:S01]  /*cca0*/  FMUL R127, R127, R17.reuse ;  /* 0x000000117f7f7220 */ /* 0x080fe20000400000 */
        /* <DEDUP_REMOVED lines=26> */
[----:B------:R-:W-:Y:S01]  /*ce50*/  FMUL R103, R103, R17 ;  /* 0x0000001167677220 */ /* 0x000fe20000400000 */
[----:B--234-:R-:W-:Y:S06]  /*ce60*/  @!P0 BRA `(.L_x_39) ;  /* 0x0000000000048947 */ /* 0x01cfec0003800000 */
[----:B------:R-:W-:Y:S01]  /*ce70*/  BPT.TRAP 0x1 ;  /* 0x000000040000795c */ /* 0x000fe20000300000 */
.L_x_39:
[----:B-1----:R-:W-:Y:S05]  /*ce80*/  @P3 BRA `(.L_x_40) ;  /* 0x0000000000083947 */ /* 0x002fea0003800000 */
[----:B------:R-:W1:Y:S02]  /*ce90*/  SYNCS.PHASECHK.TRANS64.TRYWAIT P3, [UR10+0x1e000], R23 ;  /* 0x01e00017ff0075a7 */ /* 0x000e64000806014a */
[----:B-1----:R-:W-:Y:S05]  /*cea0*/  @!P3 BRA `(.L_x_41) ;  /* 0x000000440058b947 */ /* 0x002fea0003800000 */
.L_x_40:
[C-C-:B------:R-:W-:Y:S01]  /*ceb0*/  PRMT R24, R27.reuse, R0, R19.reuse ;  /* 0x000000001b187216 */ /* 0x140fe20000000013 */
[----:B------:R-:W-:Y:S01]  /*cec0*/  UIMAD UR10, UR6, 0x500, UR4 ;  /* 0x00000500060a78a4 */ /* 0x000fe2000f8e0204 */
[----:B------:R-:W-:Y:S01]  /*ced0*/  PRMT R25, R27, R4, R19 ;  /* 0x000000041b197216 */ /* 0x000fe20000000013 */
[----:B------:R-:W-:Y:S01]  /*cee0*/  UMOV UR11, 0x40000040 ;  /* 0x40000040000b7882 */ /* 0x000fe20000000000 */
[C-C-:B------:R-:W-:Y:S01]  /*cef0*/  PRMT R26, R29.reuse, R0, R21.reuse ;  /* 0x000000001d1a7216 */ /* 0x140fe20000000015 */
[----:B------:R-:W-:Y:S01]  /*cf00*/  UIADD3 UR14, UR10, 0x100, URZ ;  /* 0x000001000a0e7890 */ /* 0x000fe2000fffe03f */
[----:B------:R-:W-:Y:S01]  /*cf10*/  PRMT R27, R29, R4, R21 ;  /* 0x000000041d1b7216 */ /* 0x000fe20000000015 */
[----:B------:R-:W-:Y:S01]  /*cf20*/  UMOV UR15, 0x40000040 ;  /* 0x40000040000f7882 */ /* 0x000fe20000000000 */
[----:B------:R-:W-:Y:S02]  /*cf30*/  UIADD3 UR18, UR10, 0x200, URZ ;  /* 0x000002000a127890 */ /* 0x000fe4000fffe03f */
[----:B------:R-:W-:Y:S01]  /*cf40*/  WARPGROUP.ARRIVE ;  /* 0x00000000000079c5 */ /* 0x000fe20000000000 */
[----:B------:R-:W-:Y:S01]  /*cf50*/  UMOV UR19, 0x40000040 ;  /* 0x4000004000137882 */ /* 0x000fe20000000000 */
[----:B------:R-:W-:Y:S01]  /*cf60*/  UIADD3 UR22, UR10, 0x300, URZ ;  /* 0x000003000a167890 */ /* 0x000fe2000fffe03f */
[----:B------:R-:W-:Y:S01]  /*cf70*/  UMOV UR23, 0x40000040 ;  /* 0x4000004000177882 */ /* 0x000fe20000000000 */
[----:B------:R-:W-:-:S02]  /*cf80*/  UIADD3 UR26, UR10, 0x400, URZ ;  /* 0x000004000a1a7890 */ /* 0x000fc4000fffe03f */
[----:B------:R-:W-:Y:S01]  /*cf90*/  QGMMA.64x32x32.F32.E4M3.E4M3 R152, R24, gdesc[UR8], R152, gsb0 ;  /* 0x0060000818987df3 */ /* 0x000fe20008000898 */
[----:B------:R-:W-:Y:S01]  /*cfa0*/  UMOV UR27, 0x40000040 ;  /* 0x40000040001b7882 */ /* 0x000fe20000000000 */
        /* <DEDUP_REMOVED lines=22> */
[C-C-:B------:R-:W-:Y:S02]  /*d110*/  PRMT R24, R33.reuse, R0, R16.reuse ;  /* 0x0000000021187216 */ /* 0x140fe40000000010 */
[----:B------:R-:W-:Y:S02]  /*d120*/  PRMT R25, R33, R4, R16 ;  /* 0x0000000421197216 */ /* 0x000fe40000000010 */
[C-C-:B------:R-:W-:Y:S02]  /*d130*/  PRMT R26, R37.reuse, R0, R31.reuse ;  /* 0x00000000251a7216 */ /* 0x140fe4000000001f */
[----:B------:R-:W-:-:S04]  /*d140*/  PRMT R27, R37, R4, R31 ;  /* 0x00000004251b7216 */ /* 0x000fc8000000001f */
        /* <DEDUP_REMOVED lines=55> */
[C-C-:B------:R-:W-:Y:S02]  /*d4c0*/  PRMT R24, R47.reuse, R0, R39.reuse ;  /* 0x000000002f187216 */ /* 0x140fe40000000027 */
[----:B------:R-:W-:Y:S02]  /*d4d0*/  PRMT R25, R47, R4, R39 ;  /* 0x000000042f197216 */ /* 0x000fe40000000027 */
[----:B------:R-:W-:-:S02]  /*d4e0*/  PRMT R26, R49, R0, R15 ;  /* 0x00000000311a7216 */ /* 0x000fc4000000000f */
[----:B------:R-:W-:-:S04]  /*d4f0*/  PRMT R27, R49, R4, R15 ;  /* 0x00000004311b7216 */ /* 0x000fc8000000000f */
        /* <DEDUP_REMOVED lines=17> */
.L_x_42:
[----:B------:R-:W-:-:S04]  /*d610*/  ULEA UR10, UR5, UR36, 0x3 ;  /* 0x00000024050a7291 */ /* 0x000fc8000f8e183f */
[----:B------:R-:W-:-:S04]  /*d620*/  UIADD3 UR10, UR10, 0x1e028, URZ ;  /* 0x0001e0280a0a7890 */ /* 0x000fc8000fffe03f */
[----:B------:R-:W-:-:S09]  /*d630*/  UPRMT UR10, URZ, 0x654, UR10 ;  /* 0x000006543f0a7896 */ /* 0x000fd2000800000a */
[----:B------:R-:W-:Y:S01]  /*d640*/  SYNCS.ARRIVE.TRANS64.RED.A1T0 RZ, [UR10], RZ ;  /* 0x000000ffffff79a7 */ /* 0x000fe2000810040a */
[----:B------:R-:W-:Y:S05]  /*d650*/  @P2 BRA `(.L_x_43) ;  /* 0x0000000000042947 */ /* 0x000fea0003800000 */
[----:B------:R-:W-:Y:S01]  /*d660*/  BPT.TRAP 0x1 ;  /* 0x000000040000795c */ /* 0x000fe20000300000 */
.L_x_43:
[----:B------:R-:W-:-:S04]  /*d670*/  UIADD3 UR5, UR5, 0x1, URZ ;  /* 0x0000000105057890 */ /* 0x000fc8000fffe03f */
[----:B------:R-:W-:-:S04]  /*d680*/  UISETP.NE.AND UP0, UPT, UR5, 0x5, UPT ;  /* 0x000000050500788c */ /* 0x000fc8000bf05270 */
[----:B------:R-:W-:Y:S01]  /*d690*/  USEL UR10, UR5, URZ, UP0 ;  /* 0x0000003f050a7287 */ /* 0x000fe20008000000 */
[----:B------:R-:W-:Y:S11]  /*d6a0*/  @!P0 BRA `(.L_x_44) ;  /* 0x0000000000048947 */ /* 0x000ff60003800000 */
[----:B------:R-:W-:Y:S01]  /*d6b0*/  BPT.TRAP 0x1 ;  /* 0x000000040000795c */ /* 0x000fe20000300000 */
.L_x_44:
[----:B------:R-:W-:-:S04]  /*d6c0*/  ULEA UR5, UR10, UR36, 0x3 ;  /* 0x000000240a057291 */ /* 0x000fc8000f8e183f */
[----:B------:R-:W-:-:S04]  /*d6d0*/  UIADD3 UR5, UR5, 0x1e028, URZ ;  /* 0x0001e02805057890 */ /* 0x000fc8000fffe03f */
[----:B------:R-:W-:-:S09]  /*d6e0*/  UPRMT UR5, URZ, 0x654, UR5 ;  /* 0x000006543f057896 */ /* 0x000fd20008000005 */
[----:B------:R-:W-:Y:S01]  /*d6f0*/  SYNCS.ARRIVE.TRANS64.RED.A1T0 RZ, [UR5], RZ ;  /* 0x000000ffffff79a7 */ /* 0x000fe20008100405 */
[----:B------:R-:W-:Y:S05]  /*d700*/  @P2 BRA `(.L_x_45) ;  /* 0x0000000000042947 */ /* 0x000fea0003800000 */
[----:B------:R-:W-:Y:S01]  /*d710*/  BPT.TRAP 0x1 ;  /* 0x000000040000795c */ /* 0x000fe20000300000 */
.L_x_45:
        /* <DEDUP_REMOVED lines=14> */
.L_x_35:
[----:B------:R-:W2:Y:S01]  /*d800*/  SHFL.BFLY PT, R0, R7, 0x1, 0x1f ;  /* 0x0c201f0007007f89 */ /* 0x000ea200000e0000 */
[----:B------:R-:W-:Y:S01]  /*d810*/  BSSY B0, `(.L_x_47) ;  /* 0x0000024000007945 */ /* 0x000fe20003800000 */
[----:B------:R-:W-:Y:S02]  /*d820*/  IMAD.MOV.U32 R11, RZ, RZ, 0x7f800000 ;  /* 0x7f800000ff0b7424 */ /* 0x000fe400078e00ff */
[----:B------:R-:W3:Y:S01]  /*d830*/  SHFL.BFLY PT, R3, R6, 0x1, 0x1f ;  /* 0x0c201f0006037f89 */ /* 0x000ee200000e0000 */
[----:B------:R-:W-:Y:S02]  /*d840*/  IMAD.MOV.U32 R10, RZ, RZ, 0x3f800000 ;  /* 0x3f800000ff0a7424 */ /* 0x000fe400078e00ff */
[----:B------:R-:W-:Y:S02]  /*d850*/  IMAD.MOV.U32 R2, RZ, RZ, 0x3f800000 ;  /* 0x3f800000ff027424 */ /* 0x000fe400078e00ff */
[----:B--2---:R-:W-:Y:S01]  /*d860*/  FADD R0, R0, R7 ;  /* 0x0000000700007221 */ /* 0x004fe20000000000 */
[----:B------:R-:W-:-:S02]  /*d870*/  IMAD.MOV.U32 R7, RZ, RZ, 0x7f800000 ;  /* 0x7f800000ff077424 */ /* 0x000fc400078e00ff */
[----:B---3--:R-:W-:Y:S02]  /*d880*/  FADD R16, R3, R6 ;  /* 0x0000000603107221 */ /* 0x008fe40000000000 */
[----:B------:R-:W2:Y:S04]  /*d890*/  SHFL.BFLY PT, R5, R0, 0x2, 0x1f ;  /* 0x0c401f0000057f89 */ /* 0x000ea800000e0000 */
[----:B------:R-:W3:Y:S01]  /*d8a0*/  SHFL.BFLY PT, R17, R16, 0x2, 0x1f ;  /* 0x0c401f0010117f89 */ /* 0x000ee200000e0000 */
[C---:B--2---:R-:W-:Y:S01]  /*d8b0*/  FSETP.NE.AND P0, PT, R0.reuse, -R5, PT ;  /* 0x800000050000720b */ /* 0x044fe20003f05000 */
[----:B------:R-:W-:Y:S01]  /*d8c0*/  FADD R4, R0, R5 ;  /* 0x0000000500047221 */ /* 0x000fe20000000000 */
[----:B---3--:R-:W-:-:S11]  /*d8d0*/  FADD R5, R16, R17 ;  /* 0x0000001110057221 */ /* 0x008fd60000000000 */
[----:B------:R-:W-:Y:S05]  /*d8e0*/  @!P0 BRA `(.L_x_48) ;  /* 0x0000000000588947 */ /* 0x000fea0003800000 */
[----:B------:R-:W-:Y:S01]  /*d8f0*/  VIADD R0, R4, 0x1800000 ;  /* 0x0180000004007836 */ /* 0x000fe20000000000 */
[----:B------:R-:W-:Y:S04]  /*d900*/  BSSY B1, `(.L_x_49) ;  /* 0x000000d000017945 */ /* 0x000fe80003800000 */
[----:B------:R-:W-:-:S04]  /*d910*/  LOP3.LUT R0, R0, 0x7f800000, RZ, 0xc0, !PT ;  /* 0x7f80000000007812 */ /* 0x000fc800078ec0ff */
[----:B------:R-:W-:-:S13]  /*d920*/  ISETP.GT.U32.AND P0, PT, R0, 0x1ffffff, PT ;  /* 0x01ffffff0000780c */ /* 0x000fda0003f04070 */
[----:B------:R-:W-:Y:S05]  /*d930*/  @P0 BRA `(.L_x_50) ;  /* 0x0000000000140947 */ /* 0x000fea0003800000 */
[----:B------:R-:W-:Y:S01]  /*d940*/  IMAD.MOV.U32 R2, RZ, RZ, R4 ;  /* 0x000000ffff027224 */ /* 0x000fe200078e0004 */
[----:B-1----:R-:W-:-:S07]  /*d950*/  MOV R15, 0xd970 ;  /* 0x0000d970000f7802 */ /* 0x002fce0000000f00 */
[----:B------:R-:W-:Y:S05]  /*d960*/  CALL.REL.NOINC `($__internal_0_$__cuda_sm20_rcp_rn_f32_slowpath) ;  /* 0x0000003c00507944 */ /* 0x000fea0003c00000 */
[----:B------:R-:W-:Y:S01]  /*d970*/  IMAD.MOV.U32 R2, RZ, RZ, R0 ;  /* 0x000000ffff027224 */ /* 0x000fe200078e0000 */
[----:B------:R-:W-:Y:S06]  /*d980*/  BRA `(.L_x_51) ;  /* 0x0000000000107947 */ /* 0x000fec0003800000 */
.L_x_50:
[----:B------:R-:W2:Y:S02]  /*d990*/  MUFU.RCP R3, R4 ;  /* 0x0000000400037308 */ /* 0x000ea40000001000 */
[----:B--2---:R-:W-:-:S04]  /*d9a0*/  FFMA R0, R4, R3, -1 ;  /* 0xbf80000004007423 */ /* 0x004fc80000000003 */
[----:B------:R-:W-:-:S04]  /*d9b0*/  FADD.FTZ R0, -R0, -RZ ;  /* 0x800000ff00007221 */ /* 0x000fc80000010100 */
[----:B------:R-:W-:-:S07]  /*d9c0*/  FFMA R2, R3, R0, R3 ;  /* 0x0000000003027223 */ /* 0x000fce0000000003 */
.L_x_51:
[----:B------:R-:W-:Y:S05]  /*d9d0*/  BSYNC B1 ;  /* 0x0000000000017941 */ /* 0x000fea0003800000 */
.L_x_49:
[----:B------:R-:W-:Y:S01]  /*d9e0*/  FSETP.GEU.AND P0, PT, |R4|, 1.175494350822287508e-38, PT ;  /* 0x008000000400780b */ /* 0x000fe20003f0e200 */
[----:B------:R-:W-:-:S12]  /*d9f0*/  ULDC UR4, c[0x0][0x600] ;  /* 0x0001800000047ab9 */ /* 0x000fd80000000800 */
[----:B------:R-:W-:-:S04]  /*da00*/  @!P0 FMUL R4, R4, 16777216 ;  /* 0x4b80000004048820 */ /* 0x000fc80000400000 */
[----:B------:R-:W2:Y:S02]  /*da10*/  MUFU.LG2 R0, R4 ;  /* 0x0000000400007308 */ /* 0x000ea40000000c00 */
[----:B--2---:R-:W-:-:S04]  /*da20*/  @!P0 FADD R0, R0, -24 ;  /* 0xc1c0000000008421 */ /* 0x004fc80000000000 */
[----:B------:R-:W-:-:S04]  /*da30*/  FMUL R7, R0, 0.69314718246459960938 ;  /* 0x3f31721800077820 */ /* 0x000fc80000400000 */
[----:B------:R-:W-:-:S07]  /*da40*/  FFMA R7, R8, UR4, R7 ;  /* 0x0000000408077c23 */ /* 0x000fce0008000007 */
.L_x_48:
[----:B------:R-:W-:Y:S05]  /*da50*/  BSYNC B0 ;  /* 0x0000000000007941 */ /* 0x000fea0003800000 */
.L_x_47:
[----:B------:R-:W-:Y:S01]  /*da60*/  FSETP.NE.AND P0, PT, R16, -R17, PT ;  /* 0x800000111000720b */ /* 0x000fe20003f05000 */
[----:B------:R-:W-:Y:S01]  /*da70*/  ULDC UR4, c[0x0][0x608] ;  /* 0x0001820000047ab9 */ /* 0x000fe20000000800 */
[----:B------:R-:W-:Y:S01]  /*da80*/  BSSY B0, `(.L_x_52) ;  /* 0x0000041000007945 */ /* 0x000fe20003800000 */
[----:B------:R-:W-:-:S04]  /*da90*/  FMUL R2, R2, UR4 ;  /* 0x0000000402027c20 */ /* 0x000fc80008400000 */
        /* <DEDUP_REMOVED lines=40> */
[----:B------:R-:W-:Y:S06]  /*dd20*/  @!P0 BRA `(.L_x_53) ;  /* 0x0000000000588947 */ /* 0x000fec0003800000 */
        /* <DEDUP_REMOVED lines=10> */
.L_x_55:
[----:B------:R-:W2:Y:S02]  /*ddd0*/  MUFU.RCP R10, R5 ;  /* 0x00000005000a7308 */ /* 0x000ea40000001000 */
[----:B--2---:R-:W-:-:S04]  /*dde0*/  FFMA R0, R5, R10, -1 ;  /* 0xbf80000005007423 */ /* 0x004fc8000000000a */
[----:B------:R-:W-:-:S04]  /*ddf0*/  FADD.FTZ R3, -R0, -RZ ;  /* 0x800000ff00037221 */ /* 0x000fc80000010100 */
[----:B------:R-:W-:-:S07]  /*de00*/  FFMA R10, R10, R3, R10 ;  /* 0x000000030a0a7223 */ /* 0x000fce000000000a */
.L_x_56:
[----:B------:R-:W-:Y:S05]  /*de10*/  BSYNC B1 ;  /* 0x0000000000017941 */ /* 0x000fea0003800000 */
.L_x_54:
[----:B------:R-:W-:Y:S01]  /*de20*/  FSETP.GEU.AND P0, PT, |R5|, 1.175494350822287508e-38, PT ;  /* 0x008000000500780b */ /* 0x000fe20003f0e200 */
[----:B------:R-:W-:-:S12]  /*de30*/  ULDC UR4, c[0x0][0x600] ;  /* 0x0001800000047ab9 */ /* 0x000fd80000000800 */
[----:B------:R-:W-:-:S04]  /*de40*/  @!P0 FMUL R5, R5, 16777216 ;  /* 0x4b80000005058820 */ /* 0x000fc80000400000 */
[----:B------:R-:W2:Y:S02]  /*de50*/  MUFU.LG2 R0, R5 ;  /* 0x0000000500007308 */ /* 0x000ea40000000c00 */
[----:B--2---:R-:W-:-:S04]  /*de60*/  @!P0 FADD R0, R0, -24 ;  /* 0xc1c0000000008421 */ /* 0x004fc80000000000 */
[----:B------:R-:W-:-:S04]  /*de70*/  FMUL R0, R0, 0.69314718246459960938 ;  /* 0x3f31721800007820 */ /* 0x000fc80000400000 */
[----:B------:R-:W-:-:S07]  /*de80*/  FFMA R11, R9, UR4, R0 ;  /* 0x00000004090b7c23 */ /* 0x000fce0008000000 */
.L_x_53:
[----:B------:R-:W-:Y:S05]  /*de90*/  BSYNC B0 ;  /* 0x0000000000007941 */ /* 0x000fea0003800000 */
.L_x_52:
[----:B------:R-:W-:Y:S01]  /*dea0*/  UISETP.NE.AND UP0, UPT, UR38, 0x1, UPT ;  /* 0x000000012600788c */ /* 0x000fe2000bf05270 */
[----:B------:R-:W2:Y:S03]  /*deb0*/  S2R R18, SR_TID.X ;  /* 0x0000000000127919 */ /* 0x000ea60000002100 */
[----:B------:R-:W-:-:S06]  /*dec0*/  USEL UR4, URZ, 0x1, UP0 ;  /* 0x000000013f047887 */ /* 0x000fcc0008000000 */
[----:B------:R-:W-:Y:S01]  /*ded0*/  IMAD.U32 R0, RZ, RZ, UR4 ;  /* 0x00000004ff007e24 */ /* 0x000fe2000f8e00ff */
[----:B------:R-:W-:Y:S02]  /*dee0*/  ULDC UR4, c[0x0][0x608] ;  /* 0x0001820000047ab9 */ /* 0x000fe40000000800 */
[----:B------:R-:W-:Y:S02]  /*def0*/  FMUL R10, R10, UR4 ;  /* 0x000000040a0a7c20 */ /* 0x000fe40008400000 */
[----:B------:R-:W-:Y:S02]  /*df00*/  SHF.L.U32 R0, R0, 0x1f, RZ ;  /* 0x0000001f00007819 */ /* 0x000fe400000006ff */
[-C--:B------:R-:W-:Y:S01]  /*df10*/  FMUL R154, R154, R10.reuse ;  /* 0x0000000a9a9a7220 */ /* 0x080fe20000400000 */
[-C--:B------:R-:W-:Y:S01]  /*df20*/  FMUL R22, R155, R10.reuse ;  /* 0x0000000a9b167220 */ /* 0x080fe20000400000 */
[----:B------:R-:W3:Y:S01]  /*df30*/  SYNCS.PHASECHK.TRANS64.TRYWAIT P0, [UR28+0x8], R0 ;  /* 0x00000800ff0075a7 */ /* 0x000ee2000800015c */
        /* <DEDUP_REMOVED lines=14> */
[----:B--2---:R-:W-:Y:S01]  /*e020*/  LOP3.LUT P1, RZ, R18, 0x3, RZ, 0xc0, !PT ;  /* 0x0000000312ff7812 */ /* 0x004fe2000782c0ff */
        /* <DEDUP_REMOVED lines=8> */
[----:B------:R-:W-:Y:S01]  /*e0b0*/  LOP3.LUT R17, R18, 0x7f, RZ, 0xc0, !PT ;  /* 0x0000007f12117812 */ /* 0x000fe200078ec0ff */
[----:B---3--:R-:W-:Y:S06]  /*e0c0*/  @!P0 BRA `(.L_x_57) ;  /* 0x0000003000e88947 */ /* 0x008fec0003800000 */
.L_x_113:
[----:B------:R-:W-:Y:S01]  /*e0d0*/  ULDC.64 UR10, c[0x0][0x208] ;  /* 0x00008200000a7ab9 */ /* 0x000fe20000000a00 */
[----:B------:R-:W-:Y:S01]  /*e0e0*/  BSSY B0, `(.L_x_58) ;  /* 0x0000019000007945 */ /* 0x000fe20003800000 */
[----:B------:R-:W-:Y:S02]  /*e0f0*/  SHF.R.U32.HI R18, RZ, 0x2, R18 ;  /* 0x00000002ff127819 */ /* 0x000fe40000011612 */
[----:B------:R-:W-:Y:S01]  /*e100*/  SHF.R.U32.HI R19, RZ, 0x5, R17 ;  /* 0x00000005ff137819 */ /* 0x000fe20000011611 */
[----:B------:R-:W-:Y:S06]  /*e110*/  @P1 BRA `(.L_x_59) ;  /* 0x0000000000541947 */ /* 0x000fec0003800000 */
[----:B------:R-:W3:Y:S01]  /*e120*/  S2UR UR4, SR_CTAID.Y ;  /* 0x00000000000479c3 */ /* 0x000ee20000002600 */
[----:B--2---:R-:W-:Y:S01]  /*e130*/  IMAD.SHL.U32 R3, R19, 0x10, RZ ;  /* 0x0000001013037824 */ /* 0x004fe200078e00ff */
[----:B------:R-:W-:Y:S01]  /*e140*/  LOP3.LUT R0, R18, 0x7, RZ, 0xc0, !PT ;  /* 0x0000000712007812 */ /* 0x000fe200078ec0ff */
[----:B------:R-:W-:Y:S01]  /*e150*/  USHF.L.U32 UR8, UR37, 0x6, URZ ;  /* 0x0000000625087899 */ /* 0x000fe2000800063f */
[----:B------:R-:W-:Y:S02]  /*e160*/  ULDC.64 UR6, c[0x0][0x688] ;  /* 0x0001a20000067ab9 */ /* 0x000fe40000000a00 */
[----:B------:R-:W-:Y:S02]  /*e170*/  LOP3.LUT R0, R3, 0xfffffff0, R0, 0xe2, !PT ;  /* 0xfffffff003007812 */ /* 0x000fe400078ee200 */
[----:B------:R-:W2:Y:S03]  /*e180*/  S2UR UR5, SR_CTAID.Z ;  /* 0x00000000000579c3 */ /* 0x000ea60000002700 */
[----:B------:R-:W-:-:S04]  /*e190*/  VIADD R3, R0, UR8 ;  /* 0x0000000800037c36 */ /* 0x000fc80008000000 */
[----:B------:R-:W-:Y:S01]  /*e1a0*/  VIADD R2, R3, 0x8 ;  /* 0x0000000803027836 */ /* 0x000fe20000000000 */
[----:B---3--:R-:W-:-:S04]  /*e1b0*/  UIMAD UR4, UR4, UR6, UR8 ;  /* 0x00000006040472a4 */ /* 0x008fc8000f8e0208 */
[----:B--2---:R-:W-:-:S03]  /*e1c0*/  UIMAD UR4, UR5, UR7, UR4 ;  /* 0x00000007050472a4 */ /* 0x004fc6000f8e0204 */
[----:B------:R-:W-:Y:S02]  /*e1d0*/  ULDC UR5, c[0x0][0x288] ;  /* 0x0000a20000057ab9 */ /* 0x000fe40000000800 */
[----:B------:R-:W-:Y:S02]  /*e1e0*/  ISETP.GE.U32.AND P0, PT, R3, UR5, PT ;  /* 0x0000000503007c0c */ /* 0x000fe4000bf06070 */
[----:B------:R-:W-:Y:S02]  /*e1f0*/  IADD3 R0, P2, R0, UR4, RZ ;  /* 0x0000000400007c10 */ /* 0x000fe4000ff5e0ff */
[----:B------:R-:W-:Y:S01]  /*e200*/  ISETP.GE.U32.AND P1, PT, R2, UR5, PT ;  /* 0x0000000502007c0c */ /* 0x000fe2000bf26070 */
[----:B------:R-:W-:Y:S02]  /*e210*/  ULDC.64 UR4, c[0x0][0x680] ;  /* 0x0001a00000047ab9 */ /* 0x000fe40000000a00 */
[----:B------:R-:W-:Y:S01]  /*e220*/  IMAD.X R3, RZ, RZ, RZ, P2 ;  /* 0x000000ffff037224 */ /* 0x000fe200010e06ff */
[----:B------:R-:W-:-:S04]  /*e230*/  LEA R2, P2, R0, UR4, 0x2 ;  /* 0x0000000400027c11 */ /* 0x000fc8000f8410ff */
[----:B------:R-:W-:-:S05]  /*e240*/  LEA.HI.X R3, R0, UR5, R3, 0x2, P2 ;  /* 0x0000000500037c11 */ /* 0x000fca00090f1403 */
[----:B------:R3:W-:Y:S04]  /*e250*/  @!P0 STG.E desc[UR10][R2.64], R7 ;  /* 0x0000000702008986 */ /* 0x0007e8000c10190a */
[----:B------:R3:W-:Y:S02]  /*e260*/  @!P1 STG.E desc[UR10][R2.64+0x20], R11 ;  /* 0x0000200b02009986 */ /* 0x0007e4000c10190a */
.L_x_59:
[----:B------:R-:W-:Y:S05]  /*e270*/  BSYNC B0 ;  /* 0x0000000000007941 */ /* 0x000fea0003800000 */
.L_x_58:
[----:B------:R-:W-:Y:S01]  /*e280*/  ULDC.64 UR4, c[0x0][0x730] ;  /* 0x0001cc0000047ab9 */ /* 0x000fe20000000a00 */
[-C--:B------:R-:W-:Y:S01]  /*e290*/  FMUL R106, R106, R10.reuse ;  /* 0x0000000a6a6a7220 */ /* 0x080fe20000400000 */
[----:B------:R-:W-:Y:S01]  /*e2a0*/  ISETP.NE.U32.AND P0, PT, RZ, UR4, PT ;  /* 0x00000004ff007c0c */ /* 0x000fe2000bf05070 */
[-C--:B------:R-:W-:Y:S01]  /*e2b0*/  FMUL R48, R107, R10.reuse ;  /* 0x0000000a6b307220 */ /* 0x080fe20000400000 */
[-C--:B------:R-:W-:Y:S01]  /*e2c0*/  FMUL R110, R110, R10.reuse ;  /* 0x0000000a6e6e7220 */ /* 0x080fe20000400000 */
[-C--:B------:R-:W-:Y:S01]  /*e2d0*/  FMUL R50, R111, R10.reuse ;  /* 0x0000000a6f327220 */ /* 0x080fe20000400000 */
[----:B------:R-:W-:Y:S01]  /*e2e0*/  ISETP.NE.AND.EX P0, PT, RZ, UR5, PT, P0 ;  /* 0x00000005ff007c0c */ /* 0x000fe2000bf05300 */
        /* <DEDUP_REMOVED lines=12> */
[----:B------:R-:W-:Y:S06]  /*e3b0*/  @P0 BRA `(.L_x_60) ;  /* 0x0000000000200947 */ /* 0x000fec0003800000 */
[----:B------:R-:W-:Y:S02]  /*e3c0*/  ULDC.64 UR4, c[0x0][0x728] ;  /* 0x0001ca0000047ab9 */ /* 0x000fe40000000a00 */
[----:B------:R-:W-:-:S04]  /*e3d0*/  ISETP.NE.U32.AND P0, PT, RZ, UR4, PT ;  /* 0x00000004ff007c0c */ /* 0x000fc8000bf05070 */
[----:B------:R-:W-:-:S13]  /*e3e0*/  ISETP.NE.AND.EX P0, PT, RZ, UR5, PT, P0 ;  /* 0x00000005ff007c0c */ /* 0x000fda000bf05300 */
[----:B------:R-:W-:Y:S05]  /*e3f0*/  @!P0 BRA `(.L_x_61) ;  /* 0x00000000000c8947 */ /* 0x000fea0003800000 */
[----:B--23--:R-:W2:Y:S02]  /*e400*/  LDC.64 R2, c[0x0][0x728] ;  /* 0x0001ca00ff027b82 */ /* 0x00cea40000000a00 */
[----:B--2---:R4:W5:Y:S01]  /*e410*/  LDG.E R2, desc[UR10][R2.64] ;  /* 0x0000000a02027981 */ /* 0x004962000c1e1900 */
[----:B------:R-:W-:Y:S05]  /*e420*/  BRA `(.L_x_60) ;  /* 0x0000000000047947 */ /* 0x000fea0003800000 */
.L_x_61:
[----:B---3--:R-:W3:Y:S02]  /*e430*/  LDC R2, c[0x0][0x720] ;  /* 0x0001c800ff027b82 */ /* 0x008ee40000000800 */
.L_x_60:
[----:B--2---:R-:W-:Y:S01]  /*e440*/  MOV R0, RZ ;  /* 0x000000ff00007202 */ /* 0x004fe20000000f00 */
[----:B---3-5:R-:W-:-:S03]  /*e450*/  IMAD.MOV.U32 R43, RZ, RZ, R2 ;  /* 0x000000ffff2b7224 */ /* 0x028fc600078e0002 */
[----:B------:R-:W-:-:S13]  /*e460*/  LOP3.LUT P0, RZ, R0, 0x9f, RZ, 0xc0, !PT ;  /* 0x0000009f00ff7812 */ /* 0x000fda000780c0ff */
[----:B------:R-:W-:Y:S05]  /*e470*/  @!P0 BRA `(.L_x_62) ;  /* 0x0000000000408947 */ /* 0x000fea0003800000 */
[----:B------:R-:W-:Y:S01]  /*e480*/  MOV R0, 0x0 ;  /* 0x0000000000007802 */ /* 0x000fe20000000f00 */
[----:B------:R-:W-:Y:S01]  /*e490*/  ULDC.64 UR4, c[0x4][0x70] ;  /* 0x01001c0000047ab9 */ /* 0x000fe20000000a00 */
[----:B------:R-:W-:Y:S01]  /*e4a0*/  ULDC.64 UR6, c[0x4][0x8] ;  /* 0x0100020000067ab9 */ /* 0x000fe20000000a00 */
[----:B------:R-:W-:Y:S01]  /*e4b0*/  IMAD.U32 R4, RZ, RZ, UR4 ;  /* 0x00000004ff047e24 */ /* 0x000fe2000f8e00ff */
[----:B----4-:R2:W3:Y:S01]  /*e4c0*/  LDC.64 R2, c[0x4][R0] ;  /* 0x0100000000027b82 */ /* 0x0104e20000000a00 */
[----:B------:R-:W-:Y:S01]  /*e4d0*/  IMAD.U32 R5, RZ, RZ, UR5 ;  /* 0x00000005ff057e24 */ /* 0x000fe2000f8e00ff */
[----:B------:R-:W-:Y:S01]  /*e4e0*/  ULDC.64 UR4, c[0x4][0x78] ;  /* 0x01001e0000047ab9 */ /* 0x000fe20000000a00 */
[----:B------:R-:W-:Y:S02]  /*e4f0*/  IMAD.U32 R10, RZ, RZ, UR6 ;  /* 0x00000006ff0a7e24 */ /* 0x000fe4000f8e00ff */
[----:B------:R-:W-:Y:S02]  /*e500*/  IMAD.U32 R6, RZ, RZ, UR4 ;  /* 0x00000004ff067e24 */ /* 0x000fe4000f8e00ff */
[----:B------:R-:W-:-:S02]  /*e510*/  IMAD.U32 R7, RZ, RZ, UR5 ;  /* 0x00000005ff077e24 */ /* 0x000fc4000f8e00ff */
[----:B------:R-:W-:Y:S02]  /*e520*/  IMAD.U32 R11, RZ, RZ, UR7 ;  /* 0x00000007ff0b7e24 */ /* 0x000fe4000f8e00ff */
[----:B------:R-:W-:Y:S02]  /*e530*/  IMAD.MOV.U32 R8, RZ, RZ, 0x70 ;  /* 0x00000070ff087424 */ /* 0x000fe400078e00ff */
[----:B------:R-:W-:Y:S02]  /*e540*/  IMAD.MOV.U32 R12, RZ, RZ, 0x1 ;  /* 0x00000001ff0c7424 */ /* 0x000fe400078e00ff */
[----:B--2---:R-:W-:-:S07]  /*e550*/  IMAD.MOV.U32 R13, RZ, RZ, RZ ;  /* 0x000000ffff0d7224 */ /* 0x004fce00078e00ff */
[----:B------:R-:W-:-:S07]  /*e560*/  LEPC R20, `(.L_x_62) ;  /* 0x000000001014794e */ /* 0x000fce0000000000 */
[----:B-1-3--:R-:W-:Y:S05]  /*e570*/  CALL.ABS.NOINC R2 ;  /* 0x0000000002007343 */ /* 0x00afea0003c00000 */
.L_x_62:
[----:B------:R-:W-:Y:S02]  /*e580*/  IMAD.U32 R16, RZ, RZ, UR36 ;  /* 0x00000024ff107e24 */ /* 0x000fe4000f8e00ff */
[----:B----4-:R-:W-:-:S04]  /*e590*/  IMAD.U32 R3, RZ, RZ, UR38 ;  /* 0x00000026ff037e24 */ /* 0x010fc8000f8e00ff */
[----:B------:R-:W-:-:S04]  /*e5a0*/  IMAD R16, R3, 0x1100, R16 ;  /* 0x0000110003107824 */ /* 0x000fc800078e0210 */
[----:B------:R-:W-:-:S05]  /*e5b0*/  VIADD R0, R16, 0xffffef00 ;  /* 0xffffef0010007836 */ /* 0x000fca0000000000 */
[----:B------:R-:W-:-:S13]  /*e5c0*/  LOP3.LUT P0, RZ, R0, 0x90, RZ, 0xc0, !PT ;  /* 0x0000009000ff7812 */ /* 0x000fda000780c0ff */
[----:B------:R-:W-:Y:S05]  /*e5d0*/  @!P0 BRA `(.L_x_63) ;  /* 0x0000000000408947 */ /* 0x000fea0003800000 */
[----:B------:R-:W-:Y:S01]  /*e5e0*/  MOV R0, 0x0 ;  /* 0x0000000000007802 */ /* 0x000fe20000000f00 */
[----:B------:R-:W-:Y:S01]  /*e5f0*/  ULDC.64 UR4, c[0x4][0x70] ;  /* 0x01001c0000047ab9 */ /* 0x000fe20000000a00 */
[----:B------:R-:W-:Y:S01]  /*e600*/  ULDC.64 UR6, c[0x4][0x78] ;  /* 0x01001e0000067ab9 */ /* 0x000fe20000000a00 */
[----:B------:R-:W-:Y:S01]  /*e610*/  IMAD.U32 R4, RZ, RZ, UR4 ;  /* 0x00000004ff047e24 */ /* 0x000fe2000f8e00ff */
[----:B------:R2:W3:Y:S01]  /*e620*/  LDC.64 R2, c[0x4][R0] ;  /* 0x0100000000027b82 */ /* 0x0004e20000000a00 */
        /* <DEDUP_REMOVED lines=11> */
.L_x_63:
[----:B------:R-:W2:Y:S01]  /*e6e0*/  S2R R3, SR_TID.X ;  /* 0x0000000000037919 */ /* 0x000ea20000002100 */
[----:B------:R-:W-:Y:S01]  /*e6f0*/  ULDC.64 UR4, c[0x0][0x730] ;  /* 0x0001cc0000047ab9 */ /* 0x000fe20000000a00 */
[----:B------:R-:W-:Y:S01]  /*e700*/  IMAD.SHL.U32 R18, R18, 0x20, RZ ;  /* 0x0000002012127824 */ /* 0x000fe200078e00ff */
[----:B------:R-:W-:Y:S01]  /*e710*/  ISETP.NE.U32.AND P0, PT, RZ, UR4, PT ;  /* 0x00000004ff007c0c */ /* 0x000fe2000bf05070 */
[----:B------:R-:W-:-:S03]  /*e720*/  VIADD R17, R17, 0x1f ;  /* 0x0000001f11117836 */ /* 0x000fc60000000000 */
[----:B------:R-:W-:Y:S02]  /*e730*/  ISETP.NE.AND.EX P0, PT, RZ, UR5, PT, P0 ;  /* 0x00000005ff007c0c */ /* 0x000fe4000bf05300 */
[----:B------:R-:W-:Y:S02]  /*e740*/  LOP3.LUT R18, R18, 0x60, RZ, 0xc0, !PT ;  /* 0x0000006012127812 */ /* 0x000fe400078ec0ff */
[----:B------:R-:W-:-:S09]  /*e750*/  ISETP.GT.U32.AND P1, PT, R17, 0x3e, PT ;  /* 0x0000003e1100780c */ /* 0x000fd20003f24070 */
[----:B------:R-:W3:Y:S01]  /*e760*/  @P0 LDC R43, c[0x0][0x720] ;  /* 0x0001c800ff2b0b82 */ /* 0x000ee20000000800 */
[C---:B--2---:R-:W-:Y:S02]  /*e770*/  IMAD.SHL.U32 R0, R3.reuse, 0x2, RZ ;  /* 0x0000000203007824 */ /* 0x044fe400078e00ff */
[----:B------:R-:W-:-:S03]  /*e780*/  IMAD.SHL.U32 R2, R3, 0x8, RZ ;  /* 0x0000000803027824 */ /* 0x000fc600078e00ff */
[----:B------:R-:W-:Y:S02]  /*e790*/  LOP3.LUT R0, R0, 0x6, RZ, 0xc0, !PT ;  /* 0x0000000600007812 */ /* 0x000fe400078ec0ff */
[----:B------:R-:W-:-:S03]  /*e7a0*/  LOP3.LUT R2, R2, 0x80, RZ, 0xc0, !PT ;  /* 0x0000008002027812 */ /* 0x000fc600078ec0ff */
[----:B------:R-:W-:Y:S01]  /*e7b0*/  IMAD R19, R19, 0x200, R0 ;  /* 0x0000020013137824 */ /* 0x000fe200078e0200 */
[--C-:B------:R-:W-:Y:S01]  /*e7c0*/  LOP3.LUT R2, R2, 0x10, R3.reuse, 0xf8, !PT ;  /* 0x0000001002027812 */ /* 0x100fe200078ef803 */
[-C--:B---3--:R-:W-:Y:S01]  /*e7d0*/  FMUL R5, R24, R43.reuse ;  /* 0x0000002b18057220 */ /* 0x088fe20000400000 */
[----:B------:R-:W-:Y:S01]  /*e7e0*/  SHF.R.U32.HI R0, RZ, 0x4, R3 ;  /* 0x00000004ff007819 */ /* 0x000fe20000011603 */
[----:B------:R-:W-:Y:S01]  /*e7f0*/  FMUL R3, R22, R43 ;  /* 0x0000002b16037220 */ /* 0x000fe20000400000 */
[----:B------:R-:W-:Y:S01]  /*e800*/  IADD3 R19, R2, R19, R18 ;  /* 0x0000001302137210 */ /* 0x000fe20007ffe012 */
[-C--:B------:R-:W-:Y:S01]  /*e810*/  FMUL R7, R26, R43.reuse ;  /* 0x0000002b1a077220 */ /* 0x080fe20000400000 */
[----:B------:R-:W-:Y:S01]  /*e820*/  LOP3.LUT P0, RZ, R0, 0x1, RZ, 0xc0, !PT ;  /* 0x0000000100ff7812 */ /* 0x000fe2000780c0ff */
[-C--:B------:R-:W-:Y:S01]  /*e830*/  FMUL R9, R28, R43.reuse ;  /* 0x0000002b1c097220 */ /* 0x080fe20000400000 */
[----:B------:R-:W-:Y:S01]  /*e840*/  FMUL R10, R30, R43 ;  /* 0x0000002b1e0a7220 */ /* 0x000fe20000400000 */
[----:B------:R-:W-:-:S02]  /*e850*/  IMAD.IADD R44, R16, 0x1, R19 ;  /* 0x00000001102c7824 */ /* 0x000fc400078e0213 */
[-C--:B------:R-:W-:Y:S01]  /*e860*/  FMUL R12, R32, R43.reuse ;  /* 0x0000002b200c7220 */ /* 0x080fe20000400000 */
[-C--:B-1----:R-:W-:Y:S01]  /*e870*/  FMUL R14, R34, R43.reuse ;  /* 0x0000002b220e7220 */ /* 0x082fe20000400000 */
[-C--:B------:R-:W-:Y:S01]  /*e880*/  FMUL R17, R36, R43.reuse ;  /* 0x0000002b24117220 */ /* 0x080fe20000400000 */
[----:B------:R-:W-:Y:S02]  /*e890*/  VIADD R0, R44, 0xffffef00 ;  /* 0xffffef002c007836 */ /* 0x000fe40000000000 */
[-C--:B------:R-:W-:Y:S01]  /*e8a0*/  FMUL R19, R38, R43.reuse ;  /* 0x0000002b26137220 */ /* 0x080fe20000400000 */
[----:B------:R-:W-:Y:S02]  /*e8b0*/  VIADD R8, R44, 0xffffef10 ;  /* 0xffffef102c087836 */ /* 0x000fe40000000000 */
[-C--:B------:R-:W-:Y:S01]  /*e8c0*/  FMUL R21, R40, R43.reuse ;  /* 0x0000002b28157220 */ /* 0x080fe20000400000 */
[-C--:B------:R-:W-:Y:S01]  /*e8d0*/  FMUL R23, R42, R43.reuse ;  /* 0x0000002b2a177220 */ /* 0x080fe20000400000 */
[----:B------:R-:W-:Y:S01]  /*e8e0*/  FMUL R152, R152, R43 ;  /* 0x0000002b98987220 */ /* 0x000fe20000400000 */
[----:B------:R-:W-:-:S02]  /*e8f0*/  @P0 VIADD R8, R0, 0xfffffff0 ;  /* 0xfffffff000080836 */ /* 0x000fc40000000000 */
        /* <DEDUP_REMOVED lines=68> */
[----:B------:R-:W-:-:S02]  /*ed40*/  F2FP.SATFINITE.E4M3.F32.PACK_AB_MERGE_C R153, R153, R152, RZ ;  /* 0x000000989999723e */ /* 0x000fc400048070ff */
[----:B------:R-:W-:Y:S02]  /*ed50*/  F2FP.SATFINITE.E4M3.F32.PACK_AB_MERGE_C R3, R3, R0, RZ ;  /* 0x000000000303723e */ /* 0x000fe400048070ff */
[----:B------:R-:W-:Y:S02]  /*ed60*/  F2FP.SATFINITE.E4M3.F32.PACK_AB_MERGE_C R157, R157, R156, RZ ;  /* 0x0000009c9d9d723e */ /* 0x000fe400048070ff */
[----:B------:R-:W-:Y:S02]  /*ed70*/  F2FP.SATFINITE.E4M3.F32.PACK_AB_MERGE_C R5, R5, R2, RZ ;  /* 0x000000020505723e */ /* 0x000fe400048070ff */
[----:B------:R-:W-:Y:S02]  /*ed80*/  F2FP.SATFINITE.E4M3.F32.PACK_AB_MERGE_C R161, R161, R160, RZ ;  /* 0x000000a0a1a1723e */ /* 0x000fe400048070ff */
[----:B------:R-:W-:Y:S02]  /*ed90*/  F2FP.SATFINITE.E4M3.F32.PACK_AB_MERGE_C R7, R7, R4, RZ ;  /* 0x000000040707723e */ /* 0x000fe400048070ff */
        /* <DEDUP_REMOVED lines=33> */
[----:B------:R-:W-:Y:S01]  /*efb0*/  F2FP.SATFINITE.E4M3.F32.PACK_AB_MERGE_C R41, R41, R42, RZ ;  /* 0x0000002a2929723e */ /* 0x000fe200048070ff */
[----:B------:R-:W-:Y:S06]  /*efc0*/  @P1 BRA `(.L_x_64) ;  /* 0x0000000000041947 */ /* 0x000fec0003800000 */
[----:B------:R-:W-:-:S04]  /*efd0*/  DEPBAR.LE SB0, 0x1 ;  /* 0x000080400000791a */ /* 0x000fc80000000000 */
.L_x_64:
[----:B------:R-:W-:Y:S05]  /*efe0*/  WARPSYNC.ALL ;  /* 0x0000000000007948 */ /* 0x000fea0003800000 */
[----:B------:R-:W-:Y:S06]  /*eff0*/  BAR.SYNC.DEFER_BLOCKING 0x1, 0x80 ;  /* 0x0042000000007b1d */ /* 0x000fec0000010000 */
[----:B------:R-:W-:Y:S01]  /*f000*/  BSSY B0, `(.L_x_65) ;  /* 0x000001d000007945 */ /* 0x000fe20003800000 */
[----:B------:R1:W-:Y:S04]  /*f010*/  STS.U16 [R44+-0x1100], R153 ;  /* 0xffef00992c007388 */ /* 0x0003e80000000400 */
[----:B------:R1:W-:Y:S04]  /*f020*/  STS.U16 [R44+-0x1000], R3 ;  /* 0xfff000032c007388 */ /* 0x0003e80000000400 */
[----:B------:R1:W-:Y:S04]  /*f030*/  STS.U16 [R44+-0x10f8], R157 ;  /* 0xffef089d2c007388 */ /* 0x0003e80000000400 */
[----:B------:R1:W-:Y:S04]  /*f040*/  STS.U16 [R44+-0xff8], R5 ;  /* 0xfff008052c007388 */ /* 0x0003e80000000400 */
[----:B------:R1:W-:Y:S04]  /*f050*/  STS.U16 [R8], R161 ;  /* 0x000000a108007388 */ /* 0x0003e80000000400 */
[----:B------:R1:W-:Y:S04]  /*f060*/  STS.U16 [R8+0x100], R7 ;  /* 0x0001000708007388 */ /* 0x0003e80000000400 */
[----:B------:R1:W-:Y:S04]  /*f070*/  STS.U16 [R8+0x8], R165 ;  /* 0x000008a508007388 */ /* 0x0003e80000000400 */
[----:B------:R1:W-:Y:S01]  /*f080*/  STS.U16 [R8+0x108], R9 ;  /* 0x0001080908007388 */ /* 0x0003e20000000400 */
[----:B------:R-:W-:Y:S01]  /*f090*/  @!PT LDS RZ, [RZ] ;  /* 0x00000000fffff984 */ /* 0x000fe20000000800 */
[----:B------:R-:W-:Y:S01]  /*f0a0*/  @!PT LDS RZ, [RZ] ;  /* 0x00000000fffff984 */ /* 0x000fe20000000800 */
[----:B------:R-:W-:Y:S01]  /*f0b0*/  @!PT LDS RZ, [RZ] ;  /* 0x00000000fffff984 */ /* 0x000fe20000000800 */
[----:B------:R-:W-:Y:S01]  /*f0c0*/  @!PT LDS RZ, [RZ] ;  /* 0x00000000fffff984 */ /* 0x000fe20000000800 */
[----:B------:R2:W-:Y:S06]  /*f0d0*/  MEMBAR.ALL.CTA ;  /* 0x0000000000007992 */ /* 0x0005ec0000008000 */
[----:B--2---:R-:W2:Y:S02]  /*f0e0*/  FENCE.VIEW.ASYNC.S ;  /* 0x00000000000073c6 */ /* 0x004ea40000000000 */
[----:B--2---:R-:W-:Y:S06]  /*f0f0*/  BAR.SYNC.DEFER_BLOCKING 0x1, 0x80 ;  /* 0x0042000000007b1d */ /* 0x004fec0000010000 */
[----:B-1----:R-:W-:Y:S05]  /*f100*/  @P1 BRA `(.L_x_66) ;  /* 0x0000000000301947 */ /* 0x002fea0003800000 */
[----:B------:R-:W-:Y:S01]  /*f110*/  S2UR UR12, SR_CTAID.Z ;  /* 0x00000000000c79c3 */ /* 0x000fe20000002700 */
[----:B------:R-:W-:Y:S01]  /*f120*/  R2UR UR8, R16 ;  /* 0x00000000100872ca */ /* 0x000fe200000e0000 */
[----:B------:R-:W-:Y:S01]  /*f130*/  ULDC.64 UR4, c[0x0][0x198] ;  /* 0x0000660000047ab9 */ /* 0x000fe20000000a00 */
[----:B------:R-:W-:Y:S02]  /*f140*/  USHF.L.U32 UR10, UR37, 0x6, URZ ;  /* 0x00000006250a7899 */ /* 0x000fe4000800063f */
[----:B------:R-:W-:Y:S01]  /*f150*/  UIADD3 UR4, UP0, UR4, 0x670, URZ ;  /* 0x0000067004047890 */ /* 0x000fe2000ff1e03f */
[----:B------:R-:W-:Y:S02]  /*f160*/  UMOV UR9, URZ ;  /* 0x0000003f00097c82 */ /* 0x000fe40008000000 */
[----:B------:R-:W1:Y:S01]  /*f170*/  S2UR UR11, SR_CTAID.Y ;  /* 0x00000000000b79c3 */ /* 0x000e620000002600 */
[----:B------:R-:W-:-:S05]  /*f180*/  UIADD3.X UR5, URZ, UR5, URZ, UP0, !UPT ;  /* 0x000000053f057290 */ /* 0x000fca00087fe43f */
[----:B------:R-:W-:-:S09]  /*f190*/  UIADD3 UR8, UR8, -0x1100, URZ ;  /* 0xffffef0008087890 */ /* 0x000fd2000fffe03f */
[----:B-1----:R1:W-:Y:S01]  /*f1a0*/  UTMASTG.4D [UR8], [UR4] ;  /* 0x00000008040073b5 */ /* 0x0023e20008018000 */
[----:B------:R0:W-:Y:S01]  /*f1b0*/  UTMACMDFLUSH ;  /* 0x00000000000079b7 */ /* 0x0001e20000000000 */
[----:B-1----:R-:W-:-:S04]  /*f1c0*/  DEPBAR.LE SB0, 0x1 ;  /* 0x000080400000791a */ /* 0x002fc80000000000 */
.L_x_66:
[----:B------:R-:W-:Y:S05]  /*f1d0*/  BSYNC B0 ;  /* 0x0000000000007941 */ /* 0x000fea0003800000 */
.L_x_65:
[----:B------:R-:W-:Y:S06]  /*f1e0*/  BAR.SYNC.DEFER_BLOCKING 0x1, 0x80 ;  /* 0x0042000000007b1d */ /* 0x000fec0000010000 */
[----:B------:R-:W-:Y:S01]  /*f1f0*/  BSSY B0, `(.L_x_67) ;  /* 0x000001d000007945 */ /* 0x000fe20003800000 */
[----:B------:R1:W-:Y:S04]  /*f200*/  STS.U16 [R44+-0x900], R137 ;  /* 0xfff700892c007388 */ /* 0x0003e80000000400 */
[----:B------:R1:W-:Y:S04]  /*f210*/  STS.U16 [R44+-0x800], R11 ;  /* 0xfff8000b2c007388 */ /* 0x0003e80000000400 */
[----:B------:R1:W-:Y:S04]  /*f220*/  STS.U16 [R44+-0x8f8], R141 ;  /* 0xfff7088d2c007388 */ /* 0x0003e80000000400 */
[----:B------:R1:W-:Y:S04]  /*f230*/  STS.U16 [R44+-0x7f8], R13 ;  /* 0xfff8080d2c007388 */ /* 0x0003e80000000400 */
[----:B------:R1:W-:Y:S04]  /*f240*/  STS.U16 [R8+0x800], R145 ;  /* 0x0008009108007388 */ /* 0x0003e80000000400 */
        /* <DEDUP_REMOVED lines=16> */
[----:B------:R-:W-:Y:S02]  /*f350*/  UMOV UR9, 0x20 ;  /* 0x0000002000097882 */ /* 0x000fe40000000000 */
[----:B------:R-:W1:Y:S01]  /*f360*/  S2UR UR11, SR_CTAID.Y ;  /* 0x00000000000b79c3 */ /* 0x000e620000002600 */
[----:B------:R-:W-:-:S05]  /*f370*/  UIADD3.X UR5, URZ, UR5, URZ, UP0, !UPT ;  /* 0x000000053f057290 */ /* 0x000fca00087fe43f */
[----:B------:R-:W-:-:S09]  /*f380*/  UIADD3 UR8, UR8, -0x900, URZ ;  /* 0xfffff70008087890 */ /* 0x000fd2000fffe03f */
[----:B-1----:R1:W-:Y:S01]  /*f390*/  UTMASTG.4D [UR8], [UR4] ;  /* 0x00000008040073b5 */ /* 0x0023e20008018000 */
[----:B------:R0:W-:Y:S01]  /*f3a0*/  UTMACMDFLUSH ;  /* 0x00000000000079b7 */ /* 0x0001e20000000000 */
[----:B-1----:R-:W-:-:S04]  /*f3b0*/  DEPBAR.LE SB0, 0x1 ;  /* 0x000080400000791a */ /* 0x002fc80000000000 */
.L_x_68:
[----:B------:R-:W-:Y:S05]  /*f3c0*/  BSYNC B0 ;  /* 0x0000000000007941 */ /* 0x000fea0003800000 */
.L_x_67:
        /* <DEDUP_REMOVED lines=30> */
.L_x_70:
[----:B------:R-:W-:Y:S05]  /*f5b0*/  BSYNC B0 ;  /* 0x0000000000007941 */ /* 0x000fea0003800000 */
.L_x_69:
        /* <DEDUP_REMOVED lines=30> */
.L_x_72:
[----:B------:R-:W-:Y:S05]  /*f7a0*/  BSYNC B0 ;  /* 0x0000000000007941 */ /* 0x000fea0003800000 */
.L_x_71:
        /* <DEDUP_REMOVED lines=27> */
[----:B-1----:R1:W-:Y:S02]  /*f960*/  UTMASTG.4D [UR8], [UR4] ;  /* 0x00000008040073b5 */ /* 0x0023e40008018000 */
[----:B-1----:R0:W-:Y:S02]  /*f970*/  UTMACMDFLUSH ;  /* 0x00000000000079b7 */ /* 0x0021e40000000000 */
.L_x_74:
[----:B------:R-:W-:Y:S05]  /*f980*/  BSYNC B0 ;  /* 0x0000000000007941 */ /* 0x000fea0003800000 */
.L_x_73:
[----:B------:R-:W-:Y:S01]  /*f990*/  UIADD3 UR38, UR38, -0x1, URZ ;  /* 0xffffffff26267890 */ /* 0x000fe2000fffe03f */
[----:B------:R-:W-:-:S04]  /*f9a0*/  DEPBAR.LE SB0, 0x0 ;  /* 0x000080000000791a */ /* 0x000fc80000000000 */
[----:B------:R-:W-:-:S04]  /*f9b0*/  USHF.L.U32 UR4, UR38, 0x3, URZ ;  /* 0x0000000326047899 */ /* 0x000fc8000800063f */
[----:B------:R-:W-:-:S04]  /*f9c0*/  ULOP3.LUT UR4, UR4, 0x8, URZ, 0xe2, !UPT ;  /* 0x0000000804047892 */ /* 0x000fc8000f8ee23f */
[----:B------:R-:W-:-:S06]  /*f9d0*/  ULOP3.LUT UR4, UR4, 0x18, URZ, 0x3c, !UPT ;  /* 0x0000001804047892 */ /* 0x000fcc000f8e3c3f */
[----:B------:R-:W-:-:S04]  /*f9e0*/  IMAD.U32 R0, RZ, RZ, UR4 ;  /* 0x00000004ff007e24 */ /* 0x000fc8000f8e00ff */
[----:B------:R-:W-:Y:S01]  /*f9f0*/  SYNCS.ARRIVE.TRANS64.A1T0 RZ, [R0+UR36+0x1e090], RZ ;  /* 0x01e090ff00ff79a7 */ /* 0x000fe20008100024 */
[----:B------:R-:W-:Y:S05]  /*fa00*/  EXIT ;  /* 0x000000000000794d */ /* 0x000fea0003800000 */
.L_x_6:
[----:B------:R-:W-:-:S08]  /*fa10*/  UISETP.NE.AND UP0, UPT, UR4, 0x1, UPT ;  /* 0x000000010400788c */ /* 0x000fd0000bf05270 */
[----:B------:R-:W1:-:S00]  /*fa20*/  USETMAXREG.DEALLOC.CTAPOOL 0x18 ;  /* 0x00000018000079c8 */ /* 0x000e4000080e0500 */
[----:B------:R-:W-:-:S13]  /*fa30*/  PLOP3.LUT P0, PT, PT, PT, UP0, 0x80, 0x0 ;  /* 0x000000000000781c */ /* 0x000fda0003f0f008 */
[----:B------:R-:W-:Y:S05]  /*fa40*/  @P0 EXIT ;  /* 0x000000000000094d */ /* 0x000fea0003800000 */
[----:B------:R-:W2:Y:S01]  /*fa50*/  S2UR UR11, SR_CTAID.X ;  /* 0x00000000000b79c3 */ /* 0x000ea20000002500 */
[----:B------:R-:W-:Y:S01]  /*fa60*/  ULDC UR4, c[0x0][0x28c] ;  /* 0x0000a30000047ab9 */ /* 0x000fe20000000800 */
[----:B------:R-:W-:Y:S01]  /*fa70*/  ELECT P3, URZ, PT ;  /* 0x00000000003f782f */ /* 0x000fe20003860000 */
[----:B------:R-:W-:Y:S01]  /*fa80*/  BSSY B0, `(.L_x_75) ;  /* 0x000004a000007945 */ /* 0x000fe20003800000 */
[----:B------:R-:W-:Y:S01]  /*fa90*/  UIADD3 UR6, UR4, 0x7f, URZ ;  /* 0x0000007f04067890 */ /* 0x000fe2000fffe03f */
[----:B-1----:R-:W-:Y:S01]  /*faa0*/  CS2R R2, SRZ ;  /* 0x0000000000027805 */ /* 0x002fe2000001ff00 */
[----:B------:R-:W-:Y:S02]  /*fab0*/  IMAD.MOV.U32 R7, RZ, RZ, RZ ;  /* 0x000000ffff077224 */ /* 0x000fe400078e00ff */
[----:B------:R-:W-:Y:S01]  /*fac0*/  USHF.R.S32.HI UR7, URZ, 0x1f, UR6 ;  /* 0x0000001f3f077899 */ /* 0x000fe20008011406 */
[----:B------:R-:W1:Y:S03]  /*fad0*/  S2UR UR20, SR_CTAID.Y ;  /* 0x00000000001479c3 */ /* 0x000e660000002600 */
[----:B------:R-:W-:-:S04]  /*fae0*/  ULEA.HI UR7, UR7, UR6, URZ, 0x7 ;  /* 0x0000000607077291 */ /* 0x000fc8000f8f383f */
[----:B------:R-:W-:Y:S01]  /*faf0*/  USHF.R.S32.HI UR7, URZ, 0x7, UR7 ;  /* 0x000000073f077899 */ /* 0x000fe20008011407 */
[----:B------:R-:W3:Y:S01]  /*fb00*/  S2UR UR21, SR_CTAID.Z ;  /* 0x00000000001579c3 */ /* 0x000ee20000002700 */
[----:B--2---:R-:W-:-:S04]  /*fb10*/  USHF.L.U32 UR11, UR11, 0x7, URZ ;  /* 0x000000070b0b7899 */ /* 0x004fc8000800063f */
[----:B------:R-:W-:-:S04]  /*fb20*/  UIADD3 UR4, UR11, 0xff, URZ ;  /* 0x000000ff0b047890 */ /* 0x000fc8000fffe03f */
[----:B------:R-:W-:-:S04]  /*fb30*/  USHF.R.U32.HI UR4, URZ, 0x7, UR4 ;  /* 0x000000073f047899 */ /* 0x000fc80008011604 */
[----:B------:R-:W-:-:S04]  /*fb40*/  UISETP.LT.AND UP0, UPT, UR4, UR7, UPT ;  /* 0x000000070400728c */ /* 0x000fc8000bf01270 */
[----:B------:R-:W-:Y:S01]  /*fb50*/  USEL UR4, UR4, UR7, UP0 ;  /* 0x0000000704047287 */ /* 0x000fe20008000000 */
[----:B-1-3--:R-:W-:Y:S11]  /*fb60*/  @!P3 BRA `(.L_x_76) ;  /* 0x0000000000ecb947 */ /* 0x00aff60003800000 */
[----:B------:R-:W1:Y:S01]  /*fb70*/  S2R R4, SR_CgaCtaId ;  /* 0x0000000000047919 */ /* 0x000e620000008800 */
[----:B------:R-:W-:Y:S01]  /*fb80*/  MOV R3, 0x400 ;  /* 0x0000040000037802 */ /* 0x000fe20000000f00 */
[----:B------:R-:W-:-:S03]  /*fb90*/  IMAD.MOV.U32 R5, RZ, RZ, 0x1 ;  /* 0x00000001ff057424 */ /* 0x000fc600078e00ff */
[----:B-1----:R-:W-:Y:S02]  /*fba0*/  LEA R4, R4, R3, 0x18 ;  /* 0x0000000304047211 */ /* 0x002fe400078ec0ff */
[----:B------:R-:W-:-:S04]  /*fbb0*/  SHF.L.U32 R3, R5, 0x1f, RZ ;  /* 0x0000001f05037819 */ /* 0x000fc800000006ff */
[----:B------:R-:W1:Y:S02]  /*fbc0*/  SYNCS.PHASECHK.TRANS64.TRYWAIT P0, [R4+URZ+0x1e060], R3 ;  /* 0x01e06003040075a7 */ /* 0x000e64000800017f */
[----:B-1----:R-:W-:Y:S05]  /*fbd0*/  @!P0 BRA `(.L_x_77) ;  /* 0x00000018003c8947 */ /* 0x002fea0003800000 */
.L_x_114:
[----:B------:R-:W-:Y:S01]  /*fbe0*/  ULOP3.LUT UR6, UR5, 0x2, URZ, 0xfc, !UPT ;  /* 0x0000000205067892 */ /* 0x000fe2000f8efc3f */
[----:B-1----:R-:W-:-:S03]  /*fbf0*/  @P2 IMAD.MOV.U32 R3, RZ, RZ, 0x2800 ;  /* 0x00002800ff032424 */ /* 0x002fc600078e00ff */
[----:B------:R-:W-:Y:S01]  /*fc00*/  UPRMT UR6, UR6, 0x9910, URZ ;  /* 0x0000991006067896 */ /* 0x000fe2000800003f */
[----:B------:R1:W-:Y:S03]  /*fc10*/  @P2 SYNCS.ARRIVE.TRANS64 RZ, [R4+URZ+0x1e050], R3 ;  /* 0x01e0500304ff29a7 */ /* 0x0003e6000800003f */
[----:B------:R-:W-:-:S06]  /*fc20*/  UISETP.NE.AND UP0, UPT, UR6, 0x2, UPT ;  /* 0x000000020600788c */ /* 0x000fcc000bf05270 */
[----:B------:R-:W-:-:S13]  /*fc30*/  PLOP3.LUT P0, PT, PT, PT, UP0, 0x80, 0x0 ;  /* 0x000000000000781c */ /* 0x000fda0003f0f008 */
[----:B-1----:R-:W-:Y:S05]  /*fc40*/  @P0 BRA `(.L_x_78) ;  /* 0x0000000000040947 */ /* 0x002fea0003800000 */
[----:B------:R-:W-:Y:S01]  /*fc50*/  BPT.TRAP 0x1 ;  /* 0x000000040000795c */ /* 0x000fe20000300000 */
.L_x_78:
[----:B------:R-:W-:-:S04]  /*fc60*/  LOP3.LUT P0, RZ, R0, 0x1f, RZ, 0xc0, !PT ;  /* 0x0000001f00ff7812 */ /* 0x000fc8000780c0ff */
[----:B------:R-:W-:-:S13]  /*fc70*/  PLOP3.LUT P0, PT, P0, P2, PT, 0x2a, 0x0 ;  /* 0x000000000000781c */ /* 0x000fda0000704572 */
[----:B------:R-:W-:Y:S05]  /*fc80*/  @P0 BRA `(.L_x_79) ;  /* 0x0000000000040947 */ /* 0x000fea0003800000 */
[----:B------:R-:W-:Y:S01]  /*fc90*/  BPT.TRAP 0x1 ;  /* 0x000000040000795c */ /* 0x000fe20000300000 */
.L_x_79:
[----:B------:R-:W-:Y:S01]  /*fca0*/  R2UR UR8, R4 ;  /* 0x00000000040872ca */ /* 0x000fe200000e0000 */
[----:B------:R-:W-:Y:S01]  /*fcb0*/  ULDC.64 UR6, c[0x0][0x198] ;  /* 0x0000660000067ab9 */ /* 0x000fe20000000a00 */
[----:B------:R-:W-:Y:S01]  /*fcc0*/  UMOV UR14, 0x0 ;  /* 0x00000000000e7882 */ /* 0x000fe20000000000 */
[----:B------:R-:W-:Y:S01]  /*fcd0*/  UIADD3 UR6, UP0, UR6, 0xf0, URZ ;  /* 0x000000f006067890 */ /* 0x000fe2000ff1e03f */
[----:B------:R-:W-:Y:S01]  /*fce0*/  IMAD.MOV.U32 R7, RZ, RZ, 0x40 ;  /* 0x00000040ff077424 */ /* 0x000fe200078e00ff */
[----:B------:R-:W-:Y:S01]  /*fcf0*/  UMOV UR15, 0x10000000 ;  /* 0x10000000000f7882 */ /* 0x000fe20000000000 */
[----:B------:R-:W-:Y:S01]  /*fd00*/  UMOV UR10, URZ ;  /* 0x0000003f000a7c82 */ /* 0x000fe20008000000 */
[----:B------:R-:W-:Y:S01]  /*fd10*/  UIADD3.X UR7, URZ, UR7, URZ, UP0, !UPT ;  /* 0x000000073f077290 */ /* 0x000fe200087fe43f */
[----:B------:R-:W-:Y:S01]  /*fd20*/  IMAD.MOV.U32 R3, RZ, RZ, 0x1 ;  /* 0x00000001ff037424 */ /* 0x000fe200078e00ff */
[----:B------:R-:W-:Y:S01]  /*fd30*/  UMOV UR12, UR20 ;  /* 0x00000014000c7c82 */ /* 0x000fe20008000000 */
[----:B------:R-:W-:Y:S01]  /*fd40*/  UMOV UR13, UR21 ;  /* 0x00000015000d7c82 */ /* 0x000fe20008000000 */
[----:B------:R-:W-:Y:S01]  /*fd50*/  UMOV UR42, 0x20 ;  /* 0x00000020002a7882 */ /* 0x000fe20000000000 */
[----:B------:R-:W-:Y:S01]  /*fd60*/  UMOV UR43, UR11 ;  /* 0x0000000b002b7c82 */ /* 0x000fe20008000000 */
[----:B------:R-:W-:-:S02]  /*fd70*/  UIADD3 UR9, UR8, 0x1e050, URZ ;  /* 0x0001e05008097890 */ /* 0x000fc4000fffe03f */
[----:B------:R-:W-:Y:S02]  /*fd80*/  UIADD3 UR40, UR8, 0x800, URZ ;  /* 0x0000080008287890 */ /* 0x000fe4000fffe03f */
[----:B------:R-:W-:Y:S02]  /*fd90*/  UIADD3 UR32, UR8, 0x1000, URZ ;  /* 0x0000100008207890 */ /* 0x000fe4000fffe03f */
[----:B------:R-:W-:Y:S02]  /*fda0*/  UIADD3 UR24, UR8, 0x1800, URZ ;  /* 0x0000180008187890 */ /* 0x000fe4000fffe03f */
[----:B------:R-:W-:Y:S02]  /*fdb0*/  UIADD3 UR16, UR8, 0x2000, URZ ;  /* 0x0000200008107890 */ /* 0x000fe4000fffe03f */
[----:B------:R1:W-:Y:S01]  /*fdc0*/  UTMALDG.4D [UR8], [UR6], desc[UR14] ;  /* 0x00000e08060075b4 */ /* 0x0003e20008019000 */
[----:B------:R-:W-:Y:S01]  /*fdd0*/  UMOV UR44, UR20 ;  /* 0x00000014002c7c82 */ /* 0x000fe20008000000 */
[----:B------:R-:W-:Y:S01]  /*fde0*/  UMOV UR45, UR21 ;  /* 0x00000015002d7c82 */ /* 0x000fe20008000000 */
[----:B------:R-:W-:Y:S01]  /*fdf0*/  UMOV UR41, UR9 ;  /* 0x0000000900297c82 */ /* 0x000fe20008000000 */
[----:B------:R-:W-:Y:S01]  /*fe00*/  UMOV UR34, 0x40 ;  /* 0x0000004000227882 */ /* 0x000fe20000000000 */
[----:B------:R-:W-:Y:S01]  /*fe10*/  UMOV UR35, UR11 ;  /* 0x0000000b00237c82 */ /* 0x000fe20008000000 */
[----:B------:R-:W-:Y:S01]  /*fe20*/  UMOV UR36, UR20 ;  /* 0x0000001400247c82 */ /* 0x000fe20008000000 */
[----:B------:R-:W-:Y:S01]  /*fe30*/  UMOV UR37, UR21 ;  /* 0x0000001500257c82 */ /* 0x000fe20008000000 */
[----:B------:R-:W-:Y:S01]  /*fe40*/  UMOV UR33, UR9 ;  /* 0x0000000900217c82 */ /* 0x000fe20008000000 */
[----:B------:R-:W-:Y:S01]  /*fe50*/  UMOV UR26, 0x60 ;  /* 0x00000060001a7882 */ /* 0x000fe20000000000 */
[----:B------:R-:W-:Y:S01]  /*fe60*/  UMOV UR27, UR11 ;  /* 0x0000000b001b7c82 */ /* 0x000fe20008000000 */
[----:B------:R-:W-:Y:S01]  /*fe70*/  UMOV UR28, UR20 ;  /* 0x00000014001c7c82 */ /* 0x000fe20008000000 */
[----:B------:R1:W-:Y:S01]  /*fe80*/  UTMALDG.4D [UR40], [UR6], desc[UR14] ;  /* 0x00000e28060075b4 */ /* 0x0003e20008019000 */
[----:B------:R-:W-:Y:S01]  /*fe90*/  UMOV UR29, UR21 ;  /* 0x00000015001d7c82 */ /* 0x000fe20008000000 */
[----:B------:R-:W-:Y:S01]  /*fea0*/  UMOV UR25, UR9 ;  /* 0x0000000900197c82 */ /* 0x000fe20008000000 */
[----:B------:R-:W-:Y:S01]  /*feb0*/  UMOV UR18, 0x80 ;  /* 0x0000008000127882 */ /* 0x000fe20000000000 */
[----:B------:R-:W-:Y:S01]  /*fec0*/  UMOV UR19, UR11 ;  /* 0x0000000b00137c82 */ /* 0x000fe20008000000 */
[----:B------:R-:W-:Y:S01]  /*fed0*/  UMOV UR17, UR9 ;  /* 0x0000000900117c82 */ /* 0x000fe20008000000 */
[----:B------:R1:W-:Y:S01]  /*fee0*/  UTMALDG.4D [UR32], [UR6], desc[UR14] ;  /* 0x00000e20060075b4 */ /* 0x0003e20008019000 */
[----:B------:R1:W-:Y:S01]  /*fef0*/  UTMALDG.4D [UR24], [UR6], desc[UR14] ;  /* 0x00000e18060075b4 */ /* 0x0003e20008019000 */
[----:B------:R1:W-:Y:S02]  /*ff00*/  UTMALDG.4D [UR16], [UR6], desc[UR14] ;  /* 0x00000e10060075b4 */ /* 0x0003e40008019000 */
[----:B-1----:R-:W-:Y:S01]  /*ff10*/  NOP ;  /* 0x0000000000007918 */ /* 0x002fe20000000000 */
.L_x_76:
[----:B------:R-:W-:Y:S05]  /*ff20*/  BSYNC B0 ;  /* 0x0000000000007941 */ /* 0x000fea0003800000 */
.L_x_75:
[----:B------:R-:W-:Y:S01]  /*ff30*/  ISETP.LT.AND P4, PT, RZ, UR4, P3 ;  /* 0x00000004ff007c0c */ /* 0x000fe20009f81270 */
[----:B------:R-:W-:-:S12]  /*ff40*/  BSSY B0, `(.L_x_80) ;  /* 0x000003e000007945 */ /* 0x000fd80003800000 */
[----:B------:R-:W-:Y:S05]  /*ff50*/  @!P4 BRA `(.L_x_81) ;  /* 0x0000000000f0c947 */ /* 0x000fea0003800000 */
[----:B------:R-:W1:Y:S01]  /*ff60*/  S2R R5, SR_CgaCtaId ;  /* 0x0000000000057919 */ /* 0x000e620000008800 */
[----:B------:R-:W-:-:S04]  /*ff70*/  MOV R2, 0x400 ;  /* 0x0000040000027802 */ /* 0x000fc80000000f00 */
[----:B-1----:R-:W-:Y:S01]  /*ff80*/  LEA R5, R5, R2, 0x18 ;  /* 0x0000000205057211 */ /* 0x002fe200078ec0ff */
[----:B------:R-:W-:-:S05]  /*ff90*/  IMAD.MOV.U32 R2, RZ, RZ, 0x1 ;  /* 0x00000001ff027424 */ /* 0x000fca00078e00ff */
[----:B------:R-:W-:-:S04]  /*ffa0*/  SHF.L.U32 R2, R2, 0x1f, RZ ;  /* 0x0000001f02027819 */ /* 0x000fc800000006ff */
[----:B------:R-:W1:Y:S02]  /*ffb0*/  SYNCS.PHASECHK.TRANS64.TRYWAIT P0, [R5+URZ+0x1e028], R2 ;  /* 0x01e02802050075a7 */ /* 0x000e64000800017f */
[----:B-1----:R-:W-:Y:S05]  /*ffc0*/  @!P0 BRA `(.L_x_82) ;  /* 0x0000001400548947 */ /* 0x002fea0003800000 */
.L_x_115:
        /* <DEDUP_REMOVED lines=8> */
.L_x_83:
[----:B------:R-:W-:-:S04]  /*10050*/  LOP3.LUT P0, RZ, R0, 0x1f, RZ, 0xc0, !PT ;  /* 0x0000001f00ff7812 */ /* 0x000fc8000780c0ff */
[----:B------:R-:W-:-:S13]  /*10060*/  PLOP3.LUT P0, PT, P0, P2, PT, 0x2a, 0x0 ;  /* 0x000000000000781c */ /* 0x000fda0000704572 */
[----:B------:R-:W-:Y:S05]  /*10070*/  @P0 BRA `(.L_x_84) ;  /* 0x0000000000040947 */ /* 0x000fea0003800000 */
[----:B------:R-:W-:Y:S01]  /*10080*/  BPT.TRAP 0x1 ;  /* 0x000000040000795c */ /* 0x000fe20000300000 */
.L_x_84:
[----:B------:R-:W-:Y:S01]  /*10090*/  R2UR UR24, R5 ;  /* 0x00000000051872ca */ /* 0x000fe200000e0000 */
[----:B------:R-:W-:Y:S01]  /*100a0*/  ULDC.64 UR6, c[0x0][0x198] ;  /* 0x0000660000067ab9 */ /* 0x000fe20000000a00 */
[----:B------:R-:W-:Y:S01]  /*100b0*/  UMOV UR19, URZ ;  /* 0x0000003f00137c82 */ /* 0x000fe20008000000 */
[----:B------:R-:W-:Y:S01]  /*100c0*/  UIADD3 UR6, UP0, UR6, 0x1f0, URZ ;  /* 0x000001f006067890 */ /* 0x000fe2000ff1e03f */
[----:B------:R-:W-:Y:S01]  /*100d0*/  IMAD.MOV.U32 R2, RZ, RZ, 0x1 ;  /* 0x00000001ff027424 */ /* 0x000fe200078e00ff */
[----:B------:R-:W-:Y:S01]  /*100e0*/  UMOV UR8, 0x0 ;  /* 0x0000000000087882 */ /* 0x000fe20000000000 */
[----:B------:R-:W-:Y:S01]  /*100f0*/  UMOV UR9, 0x10000000 ;  /* 0x1000000000097882 */ /* 0x000fe20000000000 */
[----:B------:R-:W-:Y:S01]  /*10100*/  UIADD3.X UR7, URZ, UR7, URZ, UP0, !UPT ;  /* 0x000000073f077290 */ /* 0x000fe200087fe43f */
[----:B------:R-:W-:Y:S01]  /*10110*/  UMOV UR18, URZ ;  /* 0x0000003f00127c82 */ /* 0x000fe20008000000 */
[----:B------:R-:W-:Y:S01]  /*10120*/  UMOV UR50, 0x20 ;  /* 0x0000002000327882 */ /* 0x000fe20000000000 */
[----:B------:R-:W-:Y:S01]  /*10130*/  UMOV UR52, UR20 ;  /* 0x0000001400347c82 */ /* 0x000fe20008000000 */
[----:B------:R-:W-:-:S02]  /*10140*/  UMOV UR53, UR21 ;  /* 0x0000001500357c82 */ /* 0x000fc40008000000 */
[----:B------:R-:W-:Y:S02]  /*10150*/  UIADD3 UR16, UR24, 0x5000, URZ ;  /* 0x0000500018107890 */ /* 0x000fe4000fffe03f */
[----:B------:R-:W-:Y:S02]  /*10160*/  UIADD3 UR17, UR24, 0x1e000, URZ ;  /* 0x0001e00018117890 */ /* 0x000fe4000fffe03f */
[----:B------:R-:W-:Y:S02]  /*10170*/  UIADD3 UR48, UR24, 0x6000, URZ ;  /* 0x0000600018307890 */ /* 0x000fe4000fffe03f */
[----:B------:R-:W-:Y:S02]  /*10180*/  UIADD3 UR40, UR24, 0x7000, URZ ;  /* 0x0000700018287890 */ /* 0x000fe4000fffe03f */
[----:B------:R-:W-:Y:S02]  /*10190*/  UIADD3 UR32, UR24, 0x8000, URZ ;  /* 0x0000800018207890 */ /* 0x000fe4000fffe03f */
[----:B------:R-:W-:Y:S01]  /*101a0*/  UIADD3 UR24, UR24, 0x9000, URZ ;  /* 0x0000900018187890 */ /* 0x000fe2000fffe03f */
[----:B------:R1:W-:Y:S01]  /*101b0*/  UTMALDG.4D [UR16], [UR6], desc[UR8] ;  /* 0x00000810060075b4 */ /* 0x0003e20008019000 */
        /* <DEDUP_REMOVED lines=18> */
[----:B------:R1:W-:Y:S01]  /*102e0*/  UTMALDG.4D [UR40], [UR6], desc[UR8] ;  /* 0x00000828060075b4 */ /* 0x0003e20008019000 */
[----:B------:R1:W-:Y:S01]  /*102f0*/  UTMALDG.4D [UR32], [UR6], desc[UR8] ;  /* 0x00000820060075b4 */ /* 0x0003e20008019000 */
[----:B------:R1:W-:Y:S02]  /*10300*/  UTMALDG.4D [UR24], [UR6], desc[UR8] ;  /* 0x00000818060075b4 */ /* 0x0003e40008019000 */
[----:B-1----:R-:W-:Y:S01]  /*10310*/  NOP ;  /* 0x0000000000007918 */ /* 0x002fe20000000000 */
.L_x_81:
[----:B------:R-:W-:Y:S05]  /*10320*/  BSYNC B0 ;  /* 0x0000000000007941 */ /* 0x000fea0003800000 */
.L_x_80:
[----:B------:R-:W-:Y:S04]  /*10330*/  BSSY B0, `(.L_x_85) ;  /* 0x0000041000007945 */ /* 0x000fe80003800000 */
[----:B------:R-:W-:Y:S05]  /*10340*/  @!P3 BRA `(.L_x_86) ;  /* 0x0000000000fcb947 */ /* 0x000fea0003800000 */
[----:B------:R-:W1:Y:S01]  /*10350*/  S2R R5, SR_CgaCtaId ;  /* 0x0000000000057919 */ /* 0x000e620000008800 */
[----:B------:R-:W-:-:S04]  /*10360*/  MOV R4, 0x400 ;  /* 0x0000040000047802 */ /* 0x000fc80000000f00 */
[----:B-1----:R-:W-:Y:S01]  /*10370*/  LEA R6, R5, R4, 0x18 ;  /* 0x0000000405067211 */ /* 0x002fe200078ec0ff */
[----:B------:R-:W-:-:S04]  /*10380*/  IMAD.MOV.U32 R5, RZ, RZ, 0x1 ;  /* 0x00000001ff057424 */ /* 0x000fc800078e00ff */
[----:B------:R-:W-:Y:S01]  /*10390*/  IMAD R4, R3, 0x8, R6 ;  /* 0x0000000803047824 */ /* 0x000fe200078e0206 */
[----:B------:R-:W-:-:S04]  /*103a0*/  SHF.L.U32 R5, R5, 0x1f, RZ ;  /* 0x0000001f05057819 */ /* 0x000fc800000006ff */
[----:B------:R-:W1:Y:S02]  /*103b0*/  SYNCS.PHASECHK.TRANS64.TRYWAIT P0, [R4+URZ+0x1e060], R5 ;  /* 0x01e06005040075a7 */ /* 0x000e64000800017f */
[----:B-1----:R-:W-:Y:S05]  /*103c0*/  @!P0 BRA `(.L_x_87) ;  /* 0x0000001000688947 */ /* 0x002fea0003800000 */
.L_x_116:
        /* <DEDUP_REMOVED lines=8> */
.L_x_88:
[----:B------:R-:W-:-:S04]  /*10450*/  LOP3.LUT P0, RZ, R0, 0x1f, RZ, 0xc0, !PT ;  /* 0x0000001f00ff7812 */ /* 0x000fc8000780c0ff */
[----:B------:R-:W-:-:S13]  /*10460*/  PLOP3.LUT P0, PT, P0, P2, PT, 0x2a, 0x0 ;  /* 0x000000000000781c */ /* 0x000fda0000704572 */
[----:B------:R-:W-:Y:S05]  /*10470*/  @P0 BRA `(.L_x_89) ;  /* 0x0000000000040947 */ /* 0x000fea0003800000 */
[----:B------:R-:W-:Y:S01]  /*10480*/  BPT.TRAP 0x1 ;  /* 0x000000040000795c */ /* 0x000fe20000300000 */
.L_x_89:
[----:B------:R-:W-:Y:S01]  /*10490*/  R2UR UR48, R3 ;  /* 0x00000000033072ca */ /* 0x000fe200000e0000 */
[----:B------:R-:W-:Y:S01]  /*104a0*/  ULDC.64 UR12, c[0x0][0x198] ;  /* 0x00006600000c7ab9 */ /* 0x000fe20000000a00 */
[----:B------:R-:W-:Y:S01]  /*104b0*/  R2UR UR7, R6 ;  /* 0x00000000060772ca */ /* 0x000fe200000e0000 */
[----:B------:R-:W-:Y:S01]  /*104c0*/  UIADD3 UR6, UP0, UR12, 0xf0, URZ ;  /* 0x000000f00c067890 */ /* 0x000fe2000ff1e03f */
[----:B------:R-:W-:Y:S01]  /*104d0*/  R2UR UR51, R7 ;  /* 0x00000000073372ca */ /* 0x000fe200000e0000 */
[----:B------:R-:W-:Y:S01]  /*104e0*/  UMOV UR8, 0x0 ;  /* 0x0000000000087882 */ /* 0x000fe20000000000 */
[----:B------:R-:W-:Y:S01]  /*104f0*/  R2UR UR49, R4 ;  /* 0x00000000043172ca */ /* 0x000fe200000e0000 */
[----:B------:R-:W-:Y:S01]  /*10500*/  UMOV UR9, 0x10000000 ;  /* 0x1000000000097882 */ /* 0x000fe20000000000 */
[----:B------:R-:W-:Y:S01]  /*10510*/  UMOV UR50, URZ ;  /* 0x0000003f00327c82 */ /* 0x000fe20008000000 */
[----:B------:R-:W-:Y:S01]  /*10520*/  UMOV UR52, UR20 ;  /* 0x0000001400347c82 */ /* 0x000fe20008000000 */
[----:B------:R-:W-:Y:S01]  /*10530*/  UMOV UR53, UR21 ;  /* 0x0000001500357c82 */ /* 0x000fe20008000000 */
[----:B------:R-:W-:Y:S01]  /*10540*/  UMOV UR42, 0x20 ;  /* 0x00000020002a7882 */ /* 0x000fe20000000000 */
[----:B------:R-:W-:Y:S01]  /*10550*/  UMOV UR44, UR20 ;  /* 0x00000014002c7c82 */ /* 0x000fe20008000000 */
[----:B------:R-:W-:Y:S01]  /*10560*/  UMOV UR45, UR21 ;  /* 0x00000015002d7c82 */ /* 0x000fe20008000000 */
[----:B------:R-:W-:Y:S01]  /*10570*/  UMOV UR34, 0x40 ;  /* 0x0000004000227882 */ /* 0x000fe20000000000 */
[----:B------:R-:W-:-:S02]  /*10580*/  UIMAD UR48, UR48, 0x2800, UR7 ;  /* 0x00002800303078a4 */ /* 0x000fc4000f8e0207 */
[----:B------:R-:W-:Y:S02]  /*10590*/  UIADD3 UR51, UR11, UR51, URZ ;  /* 0x000000330b337290 */ /* 0x000fe4000fffe03f */
[----:B------:R-:W-:Y:S02]  /*105a0*/  UIADD3 UR49, UR49, 0x1e050, URZ ;  /* 0x0001e05031317890 */ /* 0x000fe4000fffe03f */
[----:B------:R-:W-:Y:S02]  /*105b0*/  UIADD3.X UR7, URZ, UR13, URZ, UP0, !UPT ;  /* 0x0000000d3f077290 */ /* 0x000fe400087fe43f */
[----:B------:R-:W-:Y:S02]  /*105c0*/  UIADD3 UR40, UR48, 0x800, URZ ;  /* 0x0000080030287890 */ /* 0x000fe4000fffe03f */
[----:B------:R-:W-:Y:S02]  /*105d0*/  UIADD3 UR32, UR48, 0x1000, URZ ;  /* 0x0000100030207890 */ /* 0x000fe4000fffe03f */
[----:B------:R-:W-:-:S02]  /*105e0*/  UIADD3 UR24, UR48, 0x1800, URZ ;  /* 0x0000180030187890 */ /* 0x000fc4000fffe03f */
[----:B------:R-:W-:Y:S02]  /*105f0*/  UIADD3 UR16, UR48, 0x2000, URZ ;  /* 0x0000200030107890 */ /* 0x000fe4000fffe03f */
[----:B------:R1:W-:Y:S01]  /*10600*/  UTMALDG.4D [UR48], [UR6], desc[UR8] ;  /* 0x00000830060075b4 */ /* 0x0003e20008019000 */
[----:B------:R-:W-:Y:S01]  /*10610*/  UMOV UR41, UR49 ;  /* 0x0000003100297c82 */ /* 0x000fe20008000000 */
[----:B------:R-:W-:Y:S01]  /*10620*/  UMOV UR43, UR51 ;  /* 0x00000033002b7c82 */ /* 0x000fe20008000000 */
        /* <DEDUP_REMOVED lines=17> */
.L_x_86:
[----:B------:R-:W-:Y:S05]  /*10740*/  BSYNC B0 ;  /* 0x0000000000007941 */ /* 0x000fea0003800000 */
.L_x_85:
[----:B------:R-:W-:Y:S01]  /*10750*/  BSSY B0, `(.L_x_90) ;  /* 0x0000027000007945 */ /* 0x000fe20003800000 */
[----:B------:R-:W-:-:S03]  /*10760*/  IMAD.MOV.U32 R8, RZ, RZ, RZ ;  /* 0x000000ffff087224 */ /* 0x000fc600078e00ff */
        /* <DEDUP_REMOVED lines=9> */
.L_x_117:
        /* <DEDUP_REMOVED lines=8> */
.L_x_93:
[----:B------:R-:W-:-:S04]  /*10880*/  LOP3.LUT P0, RZ, R0, 0x1f, RZ, 0xc0, !PT ;  /* 0x0000001f00ff7812 */ /* 0x000fc8000780c0ff */
[----:B------:R-:W-:-:S13]  /*10890*/  PLOP3.LUT P0, PT, P0, P2, PT, 0x2a, 0x0 ;  /* 0x000000000000781c */ /* 0x000fda0000704572 */
[----:B------:R-:W-:Y:S05]  /*108a0*/  @P0 BRA `(.L_x_94) ;  /* 0x0000000000040947 */ /* 0x000fea0003800000 */
[----:B------:R-:W-:Y:S01]  /*108b0*/  BPT.TRAP 0x1 ;  /* 0x000000040000795c */ /* 0x000fe20000300000 */
.L_x_94:
[C---:B------:R-:W-:Y:S01]  /*108c0*/  IMAD R5, R2.reuse, 0x5000, R5 ;  /* 0x0000500002057824 */ /* 0x040fe200078e0205 */
[----:B------:R-:W-:Y:S01]  /*108d0*/  R2UR UR17, R3 ;  /* 0x00000000031172ca */ /* 0x000fe200000e0000 */
[----:B------:R-:W-:Y:S01]  /*108e0*/  ULDC.64 UR6, c[0x0][0x198] ;  /* 0x0000660000067ab9 */ /* 0x000fe20000000a00 */
[----:B------:R-:W-:Y:S01]  /*108f0*/  UMOV UR8, 0x0 ;  /* 0x0000000000087882 */ /* 0x000fe20000000000 */
[----:B------:R-:W-:Y:S01]  /*10900*/  UIADD3 UR6, UP0, UR6, 0x2f0, URZ ;  /* 0x000002f006067890 */ /* 0x000fe2000ff1e03f */
[----:B------:R-:W-:Y:S01]  /*10910*/  R2UR UR16, R5 ;  /* 0x00000000051072ca */ /* 0x000fe200000e0000 */
[----:B------:R-:W-:Y:S01]  /*10920*/  UMOV UR9, 0x10000000 ;  /* 0x1000000000097882 */ /* 0x000fe20000000000 */
[----:B------:R-:W-:Y:S01]  /*10930*/  UMOV UR18, URZ ;  /* 0x0000003f00127c82 */ /* 0x000fe20008000000 */
[----:B------:R-:W-:Y:S01]  /*10940*/  UIADD3.X UR7, URZ, UR7, URZ, UP0, !UPT ;  /* 0x000000073f077290 */ /* 0x000fe200087fe43f */
[----:B------:R-:W-:Y:S01]  /*10950*/  IMAD.MOV.U32 R8, RZ, RZ, 0x1 ;  /* 0x00000001ff087424 */ /* 0x000fe200078e00ff */
[----:B------:R-:W-:Y:S01]  /*10960*/  UMOV UR19, URZ ;  /* 0x0000003f00137c82 */ /* 0x000fe20008000000 */
[----:B------:R-:W-:-:S03]  /*10970*/  VIADD R2, R2, 0x1 ;  /* 0x0000000102027836 */ /* 0x000fc60000000000 */
[----:B------:R-:W-:-:S04]  /*10980*/  UIADD3 UR17, UR17, 0x1e000, URZ ;  /* 0x0001e00011117890 */ /* 0x000fc8000fffe03f */
[----:B------:R-:W-:-:S09]  /*10990*/  UIADD3 UR16, UR16, 0x5000, URZ ;  /* 0x0000500010107890 */ /* 0x000fd2000fffe03f */
[----:B------:R1:W-:Y:S02]  /*109a0*/  UTMALDG.4D [UR16], [UR6], desc[UR8] ;  /* 0x00000810060075b4 */ /* 0x0003e40008019000 */
[----:B-1----:R-:W-:Y:S01]  /*109b0*/  NOP ;  /* 0x0000000000007918 */ /* 0x002fe20000000000 */
.L_x_91:
[----:B------:R-:W-:Y:S05]  /*109c0*/  BSYNC B0 ;  /* 0x0000000000007941 */ /* 0x000fea0003800000 */
.L_x_90:
[----:B------:R-:W-:-:S05]  /*109d0*/  IMAD.U32 R3, RZ, RZ, UR4 ;  /* 0x00000004ff037e24 */ /* 0x000fca000f8e00ff */
[----:B------:R-:W-:-:S13]  /*109e0*/  ISETP.GE.AND P0, PT, R3, 0x2, PT ;  /* 0x000000020300780c */ /* 0x000fda0003f06270 */
[----:B------:R-:W-:Y:S05]  /*109f0*/  @!P0 EXIT ;  /* 0x000000000000894d */ /* 0x000fea0003800000 */
[----:B------:R-:W-:Y:S01]  /*10a00*/  USHF.L.U32 UR6, UR4, 0x1, URZ ;  /* 0x0000000104067899 */ /* 0x000fe2000800063f */
[----:B------:R-:W-:Y:S01]  /*10a10*/  IMAD.U32 R3, RZ, RZ, UR5 ;  /* 0x00000005ff037e24 */ /* 0x000fe2000f8e00ff */
[----:B------:R-:W-:Y:S01]  /*10a20*/  LOP3.LUT P0, RZ, R0, 0x1f, RZ, 0xc0, !PT ;  /* 0x0000001f00ff7812 */ /* 0x000fe2000780c0ff */
[----:B------:R-:W-:Y:S01]  /*10a30*/  BSSY B0, `(.L_x_95) ;  /* 0x0000072000007945 */ /* 0x000fe20003800000 */
[----:B------:R-:W-:Y:S02]  /*10a40*/  IMAD.MOV.U32 R0, RZ, RZ, 0x1 ;  /* 0x00000001ff007424 */ /* 0x000fe400078e00ff */
[----:B------:R-:W-:Y:S01]  /*10a50*/  PLOP3.LUT P0, PT, P0, P2, PT, 0x2a, 0x0 ;  /* 0x000000000000781c */ /* 0x000fe20000704572 */
[----:B------:R-:W-:Y:S01]  /*10a60*/  IMAD.U32 R9, RZ, RZ, UR6 ;  /* 0x00000006ff097e24 */ /* 0x000fe2000f8e00ff */
[----:B------:R-:W-:-:S11]  /*10a70*/  LOP3.LUT R3, R3, 0x2, RZ, 0xfc, !PT ;  /* 0x0000000203037812 */ /* 0x000fd600078efcff */
.L_x_106:
[----:B------:R-:W-:Y:S04]  /*10a80*/  BSSY B1, `(.L_x_96) ;  /* 0x0000041000017945 */ /* 0x000fe80003800000 */
[----:B------:R-:W-:Y:S05]  /*10a90*/  @!P3 BRA `(.L_x_97) ;  /* 0x0000000000fcb947 */ /* 0x000fea0003800000 */
[----:B------:R-:W1:Y:S01]  /*10aa0*/  S2R R5, SR_CgaCtaId ;  /* 0x0000000000057919 */ /* 0x000e620000008800 */
[----:B------:R-:W-:-:S04]  /*10ab0*/  MOV R4, 0x400 ;  /* 0x0000040000047802 */ /* 0x000fc80000000f00 */
[----:B-1----:R-:W-:Y:S02]  /*10ac0*/  LEA R5, R5, R4, 0x18 ;  /* 0x0000000405057211 */ /* 0x002fe400078ec0ff */
[----:B------:R-:W-:-:S03]  /*10ad0*/  SHF.L.U32 R4, R0, 0x1f, RZ ;  /* 0x0000001f00047819 */ /* 0x000fc600000006ff */
[----:B------:R-:W-:-:S04]  /*10ae0*/  IMAD R7, R2, 0x8, R5 ;  /* 0x0000000802077824 */ /* 0x000fc800078e0205 */
[----:B------:R-:W1:Y:S02]  /*10af0*/  SYNCS.PHASECHK.TRANS64.TRYWAIT P4, [R7+URZ+0x1e028], R4 ;  /* 0x01e02804070075a7 */ /* 0x000e64000808017f */
[----:B-1----:R-:W-:Y:S05]  /*10b00*/  @!P4 BRA `(.L_x_98) ;  /* 0x0000000800c0c947 */ /* 0x002fea0003800000 */
.L_x_118:
[----:B-1----:R-:W-:-:S04]  /*10b10*/  @P2 IMAD.MOV.U32 R4, RZ, RZ, 0x5000 ;  /* 0x00005000ff042424 */ /* 0x002fc800078e00ff */
[----:B------:R1:W-:Y:S02]  /*10b20*/  @P2 SYNCS.ARRIVE.TRANS64 RZ, [R7+URZ+0x1e000], R4 ;  /* 0x01e0000407ff29a7 */ /* 0x0003e4000800003f */
[----:B-1----:R-:W-:-:S04]  /*10b30*/  PRMT R4, R3, 0x9910, RZ ;  /* 0x0000991003047816 */ /* 0x002fc800000000ff */
[----:B------:R-:W-:-:S13]  /*10b40*/  ISETP.NE.AND P4, PT, R4, 0x2, PT ;  /* 0x000000020400780c */ /* 0x000fda0003f85270 */
[----:B------:R-:W-:Y:S05]  /*10b50*/  @P4 BRA `(.L_x_99) ;  /* 0x0000000000044947 */ /* 0x000fea0003800000 */
[----:B------:R-:W-:Y:S01]  /*10b60*/  BPT.TRAP 0x1 ;  /* 0x000000040000795c */ /* 0x000fe20000300000 */
.L_x_99:
[----:B------:R-:W-:Y:S05]  /*10b70*/  @P0 BRA `(.L_x_100) ;  /* 0x0000000000040947 */ /* 0x000fea0003800000 */
[----:B------:R-:W-:Y:S01]  /*10b80*/  BPT.TRAP 0x1 ;  /* 0x000000040000795c */ /* 0x000fe20000300000 */
.L_x_100:
[----:B------:R-:W-:Y:S01]  /*10b90*/  IMAD R5, R2, 0x5000, R5 ;  /* 0x0000500002057824 */ /* 0x000fe200078e0205 */
[----:B------:R-:W-:Y:S01]  /*10ba0*/  R2UR UR17, R7 ;  /* 0x00000000071172ca */ /* 0x000fe200000e0000 */
[----:B------:R-:W-:Y:S01]  /*10bb0*/  ULDC.64 UR6, c[0x0][0x198] ;  /* 0x0000660000067ab9 */ /* 0x000fe20000000a00 */
[----:B------:R-:W-:Y:S01]  /*10bc0*/  R2UR UR19, R8 ;  /* 0x00000000081372ca */ /* 0x000fe200000e0000 */
[----:B------:R-:W-:Y:S01]  /*10bd0*/  UIADD3 UR6, UP0, UR6, 0x1f0, URZ ;  /* 0x000001f006067890 */ /* 0x000fe2000ff1e03f */
[----:B------:R-:W-:Y:S01]  /*10be0*/  R2UR UR24, R5 ;  /* 0x00000000051872ca */ /* 0x000fe200000e0000 */
[----:B------:R-:W-:Y:S01]  /*10bf0*/  UMOV UR8, 0x0 ;  /* 0x0000000000087882 */ /* 0x000fe20000000000 */
[----:B------:R-:W-:Y:S01]  /*10c00*/  UMOV UR9, 0x10000000 ;  /* 0x1000000000097882 */ /* 0x000fe20000000000 */
[----:B------:R-:W-:Y:S01]  /*10c10*/  UIADD3.X UR7, URZ, UR7, URZ, UP0, !UPT ;  /* 0x000000073f077290 */ /* 0x000fe200087fe43f */
[----:B------:R-:W-:Y:S01]  /*10c20*/  VIADD R2, R2, 0x1 ;  /* 0x0000000102027836 */ /* 0x000fe20000000000 */
[----:B------:R-:W-:Y:S01]  /*10c30*/  UMOV UR18, URZ ;  /* 0x0000003f00127c82 */ /* 0x000fe20008000000 */
[----:B------:R-:W-:Y:S01]  /*10c40*/  UMOV UR50, 0x20 ;  /* 0x0000002000327882 */ /* 0x000fe20000000000 */
[----:B------:R-:W-:Y:S01]  /*10c50*/  UMOV UR52, UR20 ;  /* 0x0000001400347c82 */ /* 0x000fe20008000000 */
[----:B------:R-:W-:Y:S01]  /*10c60*/  UMOV UR53, UR21 ;  /* 0x0000001500357c82 */ /* 0x000fe20008000000 */
[----:B------:R-:W-:Y:S01]  /*10c70*/  UIADD3 UR17, UR17, 0x1e000, URZ ;  /* 0x0001e00011117890 */ /* 0x000fe2000fffe03f */
[----:B------:R-:W-:Y:S01]  /*10c80*/  ISETP.NE.AND P4, PT, R2, 0x5, PT ;  /* 0x000000050200780c */ /* 0x000fe20003f85270 */
[----:B------:R-:W-:-:S02]  /*10c90*/  USHF.L.U32 UR19, UR19, 0x7, URZ ;  /* 0x0000000713137899 */ /* 0x000fc4000800063f */
[----:B------:R-:W-:Y:S01]  /*10ca0*/  UIADD3 UR16, UR24, 0x5000, URZ ;  /* 0x0000500018107890 */ /* 0x000fe2000fffe03f */
[----:B------:R-:W-:Y:S01]  /*10cb0*/  SEL R5, RZ, 0x1, P4 ;  /* 0x00000001ff057807 */ /* 0x000fe20002000000 */
[----:B------:R-:W-:Y:S01]  /*10cc0*/  UIADD3 UR48, UR24, 0x6000, URZ ;  /* 0x0000600018307890 */ /* 0x000fe2000fffe03f */
[----:B------:R-:W-:Y:S01]  /*10cd0*/  SEL R2, R2, RZ, P4 ;  /* 0x000000ff02027207 */ /* 0x000fe20002000000 */
[----:B------:R-:W-:Y:S01]  /*10ce0*/  UIADD3 UR40, UR24, 0x7000, URZ ;  /* 0x0000700018287890 */ /* 0x000fe2000fffe03f */
[----:B------:R-:W-:Y:S01]  /*10cf0*/  LOP3.LUT R0, R0, R5, RZ, 0x3c, !PT ;  /* 0x0000000500007212 */ /* 0x000fe200078e3cff */
        /* <DEDUP_REMOVED lines=25> */
.L_x_97:
[----:B------:R-:W-:Y:S05]  /*10e90*/  BSYNC B1 ;  /* 0x0000000000017941 */ /* 0x000fea0003800000 */
.L_x_96:
[----:B------:R-:W-:Y:S01]  /*10ea0*/  ISETP.LT.OR P4, PT, R9, 0x4, !P3 ;  /* 0x000000040900780c */ /* 0x000fe20005f81670 */
[----:B------:R-:W-:-:S12]  /*10eb0*/  BSSY B1, `(.L_x_101) ;  /* 0x0000026000017945 */ /* 0x000fd80003800000 */
[----:B------:R-:W-:Y:S05]  /*10ec0*/  @P4 BRA `(.L_x_102) ;  /* 0x0000000000904947 */ /* 0x000fea0003800000 */
[----:B------:R-:W1:Y:S01]  /*10ed0*/  S2R R5, SR_CgaCtaId ;  /* 0x0000000000057919 */ /* 0x000e620000008800 */
[----:B------:R-:W-:Y:S02]  /*10ee0*/  MOV R4, 0x400 ;  /* 0x0000040000047802 */ /* 0x000fe40000000f00 */
[----:B------:R-:W-:Y:S02]  /*10ef0*/  SHF.L.U32 R7, R0, 0x1f, RZ ;  /* 0x0000001f00077819 */ /* 0x000fe400000006ff */
[----:B-1----:R-:W-:-:S05]  /*10f00*/  LEA R5, R5, R4, 0x18 ;  /* 0x0000000405057211 */ /* 0x002fca00078ec0ff */
[----:B------:R-:W-:-:S04]  /*10f10*/  IMAD R4, R2, 0x8, R5 ;  /* 0x0000000802047824 */ /* 0x000fc800078e0205 */
[----:B------:R-:W1:Y:S02]  /*10f20*/  SYNCS.PHASECHK.TRANS64.TRYWAIT P4, [R4+URZ+0x1e028], R7 ;  /* 0x01e02807040075a7 */ /* 0x000e64000808017f */
[----:B-1----:R-:W-:Y:S05]  /*10f30*/  @!P4 BRA `(.L_x_103) ;  /* 0x0000000400c8c947 */ /* 0x002fea0003800000 */
.L_x_119:
[----:B------:R-:W-:Y:S01]  /*10f40*/  PRMT R6, R3, 0x9910, RZ ;  /* 0x0000991003067816 */ /* 0x000fe200000000ff */
[----:B-1----:R-:W-:-:S03]  /*10f50*/  @P1 IMAD.MOV.U32 R7, RZ, RZ, 0x5000 ;  /* 0x00005000ff071424 */ /* 0x002fc600078e00ff */
[----:B------:R-:W-:Y:S01]  /*10f60*/  ISETP.NE.AND P4, PT, R6, 0x2, PT ;  /* 0x000000020600780c */ /* 0x000fe20003f85270 */
[----:B------:R1:W-:-:S12]  /*10f70*/  @P1 SYNCS.ARRIVE.TRANS64 RZ, [R4+URZ+0x1e000], R7 ;  /* 0x01e0000704ff19a7 */ /* 0x0003d8000800003f */
[----:B-1----:R-:W-:Y:S05]  /*10f80*/  @P4 BRA `(.L_x_104) ;  /* 0x0000000000044947 */ /* 0x002fea0003800000 */
[----:B------:R-:W-:Y:S01]  /*10f90*/  BPT.TRAP 0x1 ;  /* 0x000000040000795c */ /* 0x000fe20000300000 */
.L_x_104:
[----:B------:R-:W-:Y:S05]  /*10fa0*/  @P0 BRA `(.L_x_105) ;  /* 0x0000000000040947 */ /* 0x000fea0003800000 */
[----:B------:R-:W-:Y:S01]  /*10fb0*/  BPT.TRAP 0x1 ;  /* 0x000000040000795c */ /* 0x000fe20000300000 */
.L_x_105:
        /* <DEDUP_REMOVED lines=11> */
[----:B------:R-:W-:-:S03]  /*11070*/  VIADD R8, R8, 0x1 ;  /* 0x0000000108087836 */ /* 0x000fc60000000000 */
[----:B------:R-:W-:Y:S01]  /*11080*/  UIADD3 UR17, UR17, 0x1e000, URZ ;  /* 0x0001e00011117890 */ /* 0x000fe2000fffe03f */
[C---:B------:R-:W-:Y:S01]  /*11090*/  ISETP.NE.AND P4, PT, R2.reuse, 0x5, PT ;  /* 0x000000050200780c */ /* 0x040fe20003f85270 */
[----:B------:R-:W-:Y:S02]  /*110a0*/  USHF.L.U32 UR18, UR18, 0x7, URZ ;  /* 0x0000000712127899 */ /* 0x000fe4000800063f */
[----:B------:R-:W-:Y:S01]  /*110b0*/  UIADD3 UR16, UR16, 0x5000, URZ ;  /* 0x0000500010107890 */ /* 0x000fe2000fffe03f */
[----:B------:R-:W-:Y:S02]  /*110c0*/  SEL R5, RZ, 0x1, P4 ;  /* 0x00000001ff057807 */ /* 0x000fe40002000000 */
[----:B------:R-:W-:Y:S02]  /*110d0*/  SEL R2, R2, RZ, P4 ;  /* 0x000000ff02027207 */ /* 0x000fe40002000000 */
[----:B------:R-:W-:-:S04]  /*110e0*/  LOP3.LUT R0, R0, R5, RZ, 0x3c, !PT ;  /* 0x0000000500007212 */ /* 0x000fc800078e3cff */
[----:B------:R1:W-:Y:S02]  /*110f0*/  UTMALDG.4D [UR16], [UR6], desc[UR8] ;  /* 0x00000810060075b4 */ /* 0x0003e40008019000 */
[----:B-1----:R-:W-:Y:S01]  /*11100*/  NOP ;  /* 0x0000000000007918 */ /* 0x002fe20000000000 */
.L_x_102:
[----:B------:R-:W-:Y:S05]  /*11110*/  BSYNC B1 ;  /* 0x0000000000017941 */ /* 0x000fea0003800000 */
.L_x_101:
[C---:B------:R-:W-:Y:S01]  /*11120*/  ISETP.GT.AND P4, PT, R9.reuse, 0x4, PT ;  /* 0x000000040900780c */ /* 0x040fe20003f84270 */
[----:B------:R-:W-:-:S12]  /*11130*/  VIADD R9, R9, 0xfffffffe ;  /* 0xfffffffe09097836 */ /* 0x000fd80000000000 */
[----:B------:R-:W-:Y:S05]  /*11140*/  @P4 BRA `(.L_x_106) ;  /* 0xfffffff8004c4947 */ /* 0x000fea000383ffff */
[----:B------:R-:W-:Y:S05]  /*11150*/  BSYNC B0 ;  /* 0x0000000000007941 */ /* 0x000fea0003800000 */
.L_x_95:
[----:B------:R-:W-:Y:S05]  /*11160*/  EXIT ;  /* 0x000000000000794d */ /* 0x000fea0003800000 */
.L_x_15:
[----:B-1----:R-:W-:-:S04]  /*11170*/  IMAD.U32 R4, RZ, RZ, UR9 ;  /* 0x00000009ff047e24 */ /* 0x002fc8000f8e00ff */
[----:B------:R1:W2:Y:S03]  /*11180*/  SYNCS.PHASECHK.TRANS64.TRYWAIT P1, [R4+URZ+0x1e050], R9 ;  /* 0x01e05009040075a7 */ /* 0x0002a6000802017f */
[----:B--2---:R-:W-:Y:S05]  /*11190*/  @!P1 NANOSLEEP.SYNCS 0x989680 ;  /* 0x009896800000995d */ /* 0x004fea0003900000 */
[----:B------:R-:W2:Y:S02]  /*111a0*/  @!P1 SYNCS.PHASECHK.TRANS64 P1, [R4+URZ+0x1e050], R9 ;  /* 0x01e05009040095a7 */ /* 0x000ea4000802007f */
[----:B--2---:R-:W-:Y:S05]  /*111b0*/  @!P1 BRA `(.L_x_15) ;  /* 0xfffffffc00ec9947 */ /* 0x004fea000383ffff */
[----:B------:R-:W-:Y:S05]  /*111c0*/  BRA `(.L_x_107) ;  /* 0xfffffefc00507947 */ /* 0x000fea000383ffff */
.L_x_17:
[----:B--2---:R-:W-:-:S04]  /*111d0*/  IMAD.U32 R3, RZ, RZ, UR36 ;  /* 0x00000024ff037e24 */ /* 0x004fc8000f8e00ff */
[----:B------:R2:W3:Y:S03]  /*111e0*/  SYNCS.PHASECHK.TRANS64.TRYWAIT P1, [R3+URZ+0x1e000], R14 ;  /* 0x01e0000e030075a7 */ /* 0x0004e6000802017f */
[----:B---3--:R-:W-:Y:S05]  /*111f0*/  @!P1 NANOSLEEP.SYNCS 0x989680 ;  /* 0x009896800000995d */ /* 0x008fea0003900000 */
[----:B------:R-:W3:Y:S02]  /*11200*/  @!P1 SYNCS.PHASECHK.TRANS64 P1, [R3+URZ+0x1e000], R14 ;  /* 0x01e0000e030095a7 */ /* 0x000ee4000802007f */
[----:B---3--:R-:W-:Y:S05]  /*11210*/  @!P1 BRA `(.L_x_17) ;  /* 0xfffffffc00ec9947 */ /* 0x008fea000383ffff */
[----:B------:R-:W-:Y:S05]  /*11220*/  BRA `(.L_x_108) ;  /* 0xfffffefc005c7947 */ /* 0x000fea000383ffff */
.L_x_18:
[----:B-1----:R-:W-:-:S04]  /*11230*/  IMAD.U32 R4, RZ, RZ, UR28 ;  /* 0x0000001cff047e24 */ /* 0x002fc8000f8e00ff */
[----:B------:R1:W2:Y:S03]  /*11240*/  SYNCS.PHASECHK.TRANS64.TRYWAIT P1, [R4+URZ+-0x8], R3 ;  /* 0xfffff803040075a7 */ /* 0x0002a6000802017f */
[----:B--2---:R-:W-:Y:S05]  /*11250*/  @!P1 NANOSLEEP.SYNCS 0x989680 ;  /* 0x009896800000995d */ /* 0x004fea0003900000 */
[----:B------:R-:W2:Y:S02]  /*11260*/  @!P1 SYNCS.PHASECHK.TRANS64 P1, [R4+URZ+-0x8], R3 ;  /* 0xfffff803040095a7 */ /* 0x000ea4000802007f */
[----:B--2---:R-:W-:Y:S05]  /*11270*/  @!P1 BRA `(.L_x_18) ;  /* 0xfffffffc00ec9947 */ /* 0x004fea000383ffff */
[----:B------:R-:W-:Y:S05]  /*11280*/  BRA `(.L_x_109) ;  /* 0xfffffefc00587947 */ /* 0x000fea000383ffff */
.L_x_20:
[----:B-1----:R-:W-:-:S04]  /*11290*/  IMAD.U32 R15, RZ, RZ, UR36 ;  /* 0x00000024ff0f7e24 */ /* 0x002fc8000f8e00ff */
[----:B------:R1:W2:Y:S03]  /*112a0*/  SYNCS.PHASECHK.TRANS64.TRYWAIT P2, [R15+URZ+0x1e008], R14 ;  /* 0x01e0080e0f0075a7 */ /* 0x0002a6000804017f */
[----:B--2---:R-:W-:Y:S05]  /*112b0*/  @!P2 NANOSLEEP.SYNCS 0x989680 ;  /* 0x009896800000a95d */ /* 0x004fea0003900000 */
[----:B------:R-:W2:Y:S02]  /*112c0*/  @!P2 SYNCS.PHASECHK.TRANS64 P2, [R15+URZ+0x1e008], R14 ;  /* 0x01e0080e0f00a5a7 */ /* 0x000ea4000804007f */
[----:B--2---:R-:W-:Y:S05]  /*112d0*/  @!P2 BRA `(.L_x_20) ;  /* 0xfffffffc00eca947 */ /* 0x004fea000383ffff */
[----:B------:R-:W-:Y:S05]  /*112e0*/  BRA `(.L_x_110) ;  /* 0xffffff3800407947 */ /* 0x000fea000383ffff */
.L_x_25:
[----:B-1----:R-:W-:-:S04]  /*112f0*/  IMAD.U32 R9, RZ, RZ, UR7 ;  /* 0x00000007ff097e24 */ /* 0x002fc8000f8e00ff */
[----:B------:R1:W2:Y:S03]  /*11300*/  SYNCS.PHASECHK.TRANS64.TRYWAIT P3, [R9+URZ+0x1e000], R8 ;  /* 0x01e00008090075a7 */ /* 0x0002a6000806017f */
[----:B--2---:R-:W-:Y:S05]  /*11310*/  @!P3 NANOSLEEP.SYNCS 0x989680 ;  /* 0x009896800000b95d */ /* 0x004fea0003900000 */
[----:B------:R-:W2:Y:S02]  /*11320*/  @!P3 SYNCS.PHASECHK.TRANS64 P3, [R9+URZ+0x1e000], R8 ;  /* 0x01e000080900b5a7 */ /* 0x000ea4000806007f */
[----:B--2---:R-:W-:Y:S05]  /*11330*/  @!P3 BRA `(.L_x_25) ;  /* 0xfffffffc00ecb947 */ /* 0x004fea000383ffff */
[----:B------:R-:W-:Y:S05]  /*11340*/  BRA `(.L_x_111) ;  /* 0xffffff4000307947 */ /* 0x000fea000383ffff */
.L_x_29:
[----:B-1----:R-:W-:-:S04]  /*11350*/  IMAD.U32 R15, RZ, RZ, UR7 ;  /* 0x00000007ff0f7e24 */ /* 0x002fc8000f8e00ff */
[----:B------:R1:W2:Y:S03]  /*11360*/  SYNCS.PHASECHK.TRANS64.TRYWAIT P3, [R15+URZ+0x1e000], R34 ;  /* 0x01e000220f0075a7 */ /* 0x0002a6000806017f */
[----:B--2---:R-:W-:Y:S05]  /*11370*/  @!P3 NANOSLEEP.SYNCS 0x989680 ;  /* 0x009896800000b95d */ /* 0x004fea0003900000 */
[----:B------:R-:W2:Y:S02]  /*11380*/  @!P3 SYNCS.PHASECHK.TRANS64 P3, [R15+URZ+0x1e000], R34 ;  /* 0x01e000220f00b5a7 */ /* 0x000ea4000806007f */
[----:B--2---:R-:W-:Y:S05]  /*11390*/  @!P3 BRA `(.L_x_29) ;  /* 0xfffffffc00ecb947 */ /* 0x004fea000383ffff */
[----:B------:R-:W-:Y:S05]  /*113a0*/  BRA `(.L_x_28) ;  /* 0xffffff7400387947 */ /* 0x000fea000383ffff */
.L_x_37:
[----:B-1----:R-:W-:-:S04]  /*113b0*/  IMAD.U32 R9, RZ, RZ, UR10 ;  /* 0x0000000aff097e24 */ /* 0x002fc8000f8e00ff */
[----:B------:R1:W2:Y:S03]  /*113c0*/  SYNCS.PHASECHK.TRANS64.TRYWAIT P3, [R9+URZ+0x1e000], R8 ;  /* 0x01e00008090075a7 */ /* 0x0002a6000806017f */
[----:B--2---:R-:W-:Y:S05]  /*113d0*/  @!P3 NANOSLEEP.SYNCS 0x989680 ;  /* 0x009896800000b95d */ /* 0x004fea0003900000 */
[----:B------:R-:W2:Y:S02]  /*113e0*/  @!P3 SYNCS.PHASECHK.TRANS64 P3, [R9+URZ+0x1e000], R8 ;  /* 0x01e000080900b5a7 */ /* 0x000ea4000806007f */
[----:B--2---:R-:W-:Y:S05]  /*113f0*/  @!P3 BRA `(.L_x_37) ;  /* 0xfffffffc00ecb947 */ /* 0x004fea000383ffff */
[----:B------:R-:W-:Y:S05]  /*11400*/  BRA `(.L_x_112) ;  /* 0xffffff7c00647947 */ /* 0x000fea000383ffff */
.L_x_41:
[----:B-1----:R-:W-:-:S04]  /*11410*/  IMAD.U32 R14, RZ, RZ, UR10 ;  /* 0x0000000aff0e7e24 */ /* 0x002fc8000f8e00ff */
[----:B------:R1:W2:Y:S03]  /*11420*/  SYNCS.PHASECHK.TRANS64.TRYWAIT P3, [R14+URZ+0x1e000], R23 ;  /* 0x01e000170e0075a7 */ /* 0x0002a6000806017f */
[----:B--2---:R-:W-:Y:S05]  /*11430*/  @!P3 NANOSLEEP.SYNCS 0x989680 ;  /* 0x009896800000b95d */ /* 0x004fea0003900000 */
[----:B------:R-:W2:Y:S02]  /*11440*/  @!P3 SYNCS.PHASECHK.TRANS64 P3, [R14+URZ+0x1e000], R23 ;  /* 0x01e000170e00b5a7 */ /* 0x000ea4000806007f */
[----:B--2---:R-:W-:Y:S05]  /*11450*/  @!P3 BRA `(.L_x_41) ;  /* 0xfffffffc00ecb947 */ /* 0x004fea000383ffff */
[----:B------:R-:W-:Y:S05]  /*11460*/  BRA `(.L_x_40) ;  /* 0xffffffb800907947 */ /* 0x000fea000383ffff */
.L_x_57:
[----:B--2---:R-:W-:-:S04]  /*11470*/  IMAD.U32 R3, RZ, RZ, UR28 ;  /* 0x0000001cff037e24 */ /* 0x004fc8000f8e00ff */
[----:B------:R2:W3:Y:S03]  /*11480*/  SYNCS.PHASECHK.TRANS64.TRYWAIT P0, [R3+URZ+0x8], R0 ;  /* 0x00000800030075a7 */ /* 0x0004e6000800017f */
[----:B---3--:R-:W-:Y:S05]  /*11490*/  @!P0 NANOSLEEP.SYNCS 0x989680 ;  /* 0x009896800000895d */ /* 0x008fea0003900000 */
[----:B------:R-:W3:Y:S02]  /*114a0*/  @!P0 SYNCS.PHASECHK.TRANS64 P0, [R3+URZ+0x8], R0 ;  /* 0x00000800030085a7 */ /* 0x000ee4000800007f */
[----:B---3--:R-:W-:Y:S05]  /*114b0*/  @!P0 BRA `(.L_x_57) ;  /* 0xfffffffc00ec8947 */ /* 0x008fea000383ffff */
[----:B------:R-:W-:Y:S05]  /*114c0*/  BRA `(.L_x_113) ;  /* 0xffffffcc00007947 */ /* 0x000fea000383ffff */
.L_x_77:
[----:B-1----:R1:W2:Y:S02]  /*114d0*/  SYNCS.PHASECHK.TRANS64.TRYWAIT P0, [R4+URZ+0x1e060], R3 ;  /* 0x01e06003040075a7 */ /* 0x0022a4000800017f */
[----:B--2---:R-:W-:Y:S05]  /*114e0*/  @!P0 NANOSLEEP.SYNCS 0x989680 ;  /* 0x009896800000895d */ /* 0x004fea0003900000 */
[----:B------:R-:W2:Y:S02]  /*114f0*/  @!P0 SYNCS.PHASECHK.TRANS64 P0, [R4+URZ+0x1e060], R3 ;  /* 0x01e06003040085a7 */ /* 0x000ea4000800007f */
[----:B--2---:R-:W-:Y:S05]  /*11500*/  @!P0 BRA `(.L_x_77) ;  /* 0xfffffffc00f08947 */ /* 0x004fea000383ffff */
[----:B------:R-:W-:Y:S05]  /*11510*/  BRA `(.L_x_114) ;  /* 0xffffffe400b07947 */ /* 0x000fea000383ffff */
.L_x_82:
[----:B-1----:R1:W2:Y:S02]  /*11520*/  SYNCS.PHASECHK.TRANS64.TRYWAIT P0, [R5+URZ+0x1e028], R2 ;  /* 0x01e02802050075a7 */ /* 0x0022a4000800017f */
[----:B--2---:R-:W-:Y:S05]  /*11530*/  @!P0 NANOSLEEP.SYNCS 0x989680 ;  /* 0x009896800000895d */ /* 0x004fea0003900000 */
[----:B------:R-:W2:Y:S02]  /*11540*/  @!P0 SYNCS.PHASECHK.TRANS64 P0, [R5+URZ+0x1e028], R2 ;  /* 0x01e02802050085a7 */ /* 0x000ea4000800007f */
[----:B--2---:R-:W-:Y:S05]  /*11550*/  @!P0 BRA `(.L_x_82) ;  /* 0xfffffffc00f08947 */ /* 0x004fea000383ffff */
[----:B------:R-:W-:Y:S05]  /*11560*/  BRA `(.L_x_115) ;  /* 0xffffffe800987947 */ /* 0x000fea000383ffff */
.L_x_87:
[----:B-1----:R1:W2:Y:S02]  /*11570*/  SYNCS.PHASECHK.TRANS64.TRYWAIT P0, [R4+URZ+0x1e060], R5 ;  /* 0x01e06005040075a7 */ /* 0x0022a4000800017f */
[----:B--2---:R-:W-:Y:S05]  /*11580*/  @!P0 NANOSLEEP.SYNCS 0x989680 ;  /* 0x009896800000895d */ /* 0x004fea0003900000 */
[----:B------:R-:W2:Y:S02]  /*11590*/  @!P0 SYNCS.PHASECHK.TRANS64 P0, [R4+URZ+0x1e060], R5 ;  /* 0x01e06005040085a7 */ /* 0x000ea4000800007f */
[----:B--2---:R-:W-:Y:S05]  /*115a0*/  @!P0 BRA `(.L_x_87) ;  /* 0xfffffffc00f08947 */ /* 0x004fea000383ffff */
[----:B------:R-:W-:Y:S05]  /*115b0*/  BRA `(.L_x_116) ;  /* 0xffffffec00847947 */ /* 0x000fea000383ffff */
.L_x_92:
[----:B-1----:R1:W2:Y:S02]  /*115c0*/  SYNCS.PHASECHK.TRANS64.TRYWAIT P0, [R3+URZ+0x1e028], R4 ;  /* 0x01e02804030075a7 */ /* 0x0022a4000800017f */
[----:B--2---:R-:W-:Y:S05]  /*115d0*/  @!P0 NANOSLEEP.SYNCS 0x989680 ;  /* 0x009896800000895d */ /* 0x004fea0003900000 */
[----:B------:R-:W2:Y:S02]  /*115e0*/  @!P0 SYNCS.PHASECHK.TRANS64 P0, [R3+URZ+0x1e028], R4 ;  /* 0x01e02804030085a7 */ /* 0x000ea4000800007f */
[----:B--2---:R-:W-:Y:S05]  /*115f0*/  @!P0 BRA `(.L_x_92) ;  /* 0xfffffffc00f08947 */ /* 0x004fea000383ffff */
[----:B------:R-:W-:Y:S05]  /*11600*/  BRA `(.L_x_117) ;  /* 0xfffffff0007c7947 */ /* 0x000fea000383ffff */
.L_x_98:
[----:B-1----:R1:W2:Y:S02]  /*11610*/  SYNCS.PHASECHK.TRANS64.TRYWAIT P4, [R7+URZ+0x1e028], R4 ;  /* 0x01e02804070075a7 */ /* 0x0022a4000808017f */
[----:B--2---:R-:W-:Y:S05]  /*11620*/  @!P4 NANOSLEEP.SYNCS 0x989680 ;  /* 0x009896800000c95d */ /* 0x004fea0003900000 */
[----:B------:R-:W2:Y:S02]  /*11630*/  @!P4 SYNCS.PHASECHK.TRANS64 P4, [R7+URZ+0x1e028], R4 ;  /* 0x01e028040700c5a7 */ /* 0x000ea4000808007f */
[----:B--2---:R-:W-:Y:S05]  /*11640*/  @!P4 BRA `(.L_x_98) ;  /* 0xfffffffc00f0c947 */ /* 0x004fea000383ffff */
[----:B------:R-:W-:Y:S05]  /*11650*/  BRA `(.L_x_118) ;  /* 0xfffffff4002c7947 */ /* 0x000fea000383ffff */
.L_x_103:
[----:B-1----:R1:W2:Y:S02]  /*11660*/  SYNCS.PHASECHK.TRANS64.TRYWAIT P4, [R4+URZ+0x1e028], R7 ;  /* 0x01e02807040075a7 */ /* 0x0022a4000808017f */
[----:B--2---:R-:W-:Y:S05]  /*11670*/  @!P4 NANOSLEEP.SYNCS 0x989680 ;  /* 0x009896800000c95d */ /* 0x004fea0003900000 */
[----:B------:R-:W2:Y:S02]  /*11680*/  @!P4 SYNCS.PHASECHK.TRANS64 P4, [R4+URZ+0x1e028], R7 ;  /* 0x01e028070400c5a7 */ /* 0x000ea4000808007f */
[----:B--2---:R-:W-:Y:S05]  /*11690*/  @!P4 BRA `(.L_x_103) ;  /* 0xfffffffc00f0c947 */ /* 0x004fea000383ffff */
[----:B------:R-:W-:Y:S05]  /*116a0*/  BRA `(.L_x_119) ;  /* 0xfffffff800247947 */ /* 0x000fea000383ffff */
        .weak           $__internal_0_$__cuda_sm20_rcp_rn_f32_slowpath
        .type           $__internal_0_$__cuda_sm20_rcp_rn_f32_slowpath,@function
        .size           $__internal_0_$__cuda_sm20_rcp_rn_f32_slowpath,(.L_x_125 - $__internal_0_$__cuda_sm20_rcp_rn_f32_slowpath)
$__internal_0_$__cuda_sm20_rcp_rn_f32_slowpath:
[----:B------:R-:W-:Y:S01]  /*116b0*/  IMAD.SHL.U32 R0, R2, 0x2, RZ ;  /* 0x0000000202007824 */ /* 0x000fe200078e00ff */
[----:B------:R-:W-:Y:S04]  /*116c0*/  BSSY B2, `(.L_x_120) ;  /* 0x0000030000027945 */ /* 0x000fe80003800000 */
[----:B------:R-:W-:-:S04]  /*116d0*/  SHF.R.U32.HI R18, RZ, 0x18, R0 ;  /* 0x00000018ff127819 */ /* 0x000fc80000011600 */
[----:B------:R-:W-:-:S13]  /*116e0*/  ISETP.NE.U32.AND P0, PT, R18, RZ, PT ;  /* 0x000000ff1200720c */ /* 0x000fda0003f05070 */
[----:B------:R-:W-:Y:S05]  /*116f0*/  @P0 BRA `(.L_x_121) ;  /* 0x0000000000280947 */ /* 0x000fea0003800000 */
[----:B------:R-:W-:-:S05]  /*11700*/  IMAD.SHL.U32 R0, R2, 0x2, RZ ;  /* 0x0000000202007824 */ /* 0x000fca00078e00ff */
[----:B------:R-:W-:-:S13]  /*11710*/  ISETP.NE.AND P0, PT, R0, RZ, PT ;  /* 0x000000ff0000720c */ /* 0x000fda0003f05270 */
[----:B------:R-:W-:Y:S01]  /*11720*/  @P0 FFMA R6, R2, 1.84467440737095516160e+19, RZ ;  /* 0x5f80000002060823 */ /* 0x000fe200000000ff */
[----:B------:R-:W-:Y:S08]  /*11730*/  @!P0 MUFU.RCP R3, R2 ;  /* 0x0000000200038308 */ /* 0x000ff00000001000 */
[----:B------:R-:W1:Y:S02]  /*11740*/  @P0 MUFU.RCP R13, R6 ;  /* 0x00000006000d0308 */ /* 0x000e640000001000 */
[----:B-1----:R-:W-:-:S04]  /*11750*/  @P0 FFMA R0, R6, R13, -1 ;  /* 0xbf80000006000423 */ /* 0x002fc8000000000d */
[----:B------:R-:W-:-:S04]  /*11760*/  @P0 FADD.FTZ R0, -R0, -RZ ;  /* 0x800000ff00000221 */ /* 0x000fc80000010100 */
[----:B------:R-:W-:-:S04]  /*11770*/  @P0 FFMA R0, R13, R0, R13 ;  /* 0x000000000d000223 */ /* 0x000fc8000000000d */
[----:B------:R-:W-:Y:S01]  /*11780*/  @P0 FFMA R3, R0, 1.84467440737095516160e+19, RZ ;  /* 0x5f80000000030823 */ /* 0x000fe200000000ff */
[----:B------:R-:W-:Y:S06]  /*11790*/  BRA `(.L_x_122) ;  /* 0x0000000000887947 */ /* 0x000fec0003800000 */
.L_x_121:
[----:B------:R-:W-:-:S05]  /*117a0*/  VIADD R19, R18, 0xffffff03 ;  /* 0xffffff0312137836 */ /* 0x000fca0000000000 */
[----:B------:R-:W-:-:S13]  /*117b0*/  ISETP.GT.U32.AND P0, PT, R19, 0x1, PT ;  /* 0x000000011300780c */ /* 0x000fda0003f04070 */
[----:B------:R-:W-:Y:S05]  /*117c0*/  @P0 BRA `(.L_x_123) ;  /* 0x0000000000780947 */ /* 0x000fea0003800000 */
[----:B------:R-:W-:Y:S01]  /*117d0*/  LOP3.LUT R0, R2, 0x7fffff, RZ, 0xc0, !PT ;  /* 0x007fffff02007812 */ /* 0x000fe200078ec0ff */
[----:B------:R-:W-:-:S03]  /*117e0*/  IMAD.MOV.U32 R14, RZ, RZ, 0x3 ;  /* 0x00000003ff0e7424 */ /* 0x000fc600078e00ff */
[----:B------:R-:W-:Y:S02]  /*117f0*/  LOP3.LUT R0, R0, 0x3f800000, RZ, 0xfc, !PT ;  /* 0x3f80000000007812 */ /* 0x000fe400078efcff */
[----:B------:R-:W-:Y:S02]  /*11800*/  SHF.L.U32 R14, R14, R19, RZ ;  /* 0x000000130e0e7219 */ /* 0x000fe400000006ff */
[----:B------:R-:W1:Y:S02]  /*11810*/  MUFU.RCP R3, R0 ;  /* 0x0000000000037308 */ /* 0x000e640000001000 */
[----:B-1----:R-:W-:-:S04]  /*11820*/  FFMA R6, R0, R3, -1 ;  /* 0xbf80000000067423 */ /* 0x002fc80000000003 */
[----:B------:R-:W-:-:S04]  /*11830*/  FADD.FTZ R6, -R6, -RZ ;  /* 0x800000ff06067221 */ /* 0x000fc80000010100 */
[CCC-:B------:R-:W-:Y:S01]  /*11840*/  FFMA.RM R12, R3.reuse, R6.reuse, R3.reuse ;  /* 0x00000006030c7223 */ /* 0x1c0fe20000004003 */
[----:B------:R-:W-:-:S04]  /*11850*/  FFMA.RP R13, R3, R6, R3 ;  /* 0x00000006030d7223 */ /* 0x000fc80000008003 */
[C---:B------:R-:W-:Y:S02]  /*11860*/  LOP3.LUT R3, R12.reuse, 0x7fffff, RZ, 0xc0, !PT ;  /* 0x007fffff0c037812 */ /* 0x040fe400078ec0ff */
[----:B------:R-:W-:Y:S02]  /*11870*/  FSETP.NEU.FTZ.AND P0, PT, R12, R13, PT ;  /* 0x0000000d0c00720b */ /* 0x000fe40003f1d000 */
[----:B------:R-:W-:Y:S02]  /*11880*/  LOP3.LUT R3, R3, 0x800000, RZ, 0xfc, !PT ;  /* 0x0080000003037812 */ /* 0x000fe400078efcff */
[----:B------:R-:W-:Y:S02]  /*11890*/  SEL R6, RZ, 0xffffffff, !P0 ;  /* 0xffffffffff067807 */ /* 0x000fe40004000000 */
[----:B------:R-:W-:-:S03]  /*118a0*/  LOP3.LUT R14, R14, R3, RZ, 0xc0, !PT ;  /* 0x000000030e0e7212 */ /* 0x000fc600078ec0ff */
[----:B------:R-:W-:Y:S01]  /*118b0*/  IMAD.MOV R6, RZ, RZ, -R6 ;  /* 0x000000ffff067224 */ /* 0x000fe200078e0a06 */
[----:B------:R-:W-:-:S04]  /*118c0*/  SHF.R.U32.HI R14, RZ, R19, R14 ;  /* 0x00000013ff0e7219 */ /* 0x000fc8000001160e */
[----:B------:R-:W-:Y:S02]  /*118d0*/  LOP3.LUT P1, RZ, R6, R19, R3, 0xf8, !PT ;  /* 0x0000001306ff7212 */ /* 0x000fe4000782f803 */
[C---:B------:R-:W-:Y:S02]  /*118e0*/  LOP3.LUT P0, RZ, R14.reuse, 0x1, RZ, 0xc0, !PT ;  /* 0x000000010eff7812 */ /* 0x040fe4000780c0ff */
[----:B------:R-:W-:-:S04]  /*118f0*/  LOP3.LUT P2, RZ, R14, 0x2, RZ, 0xc0, !PT ;  /* 0x000000020eff7812 */ /* 0x000fc8000784c0ff */
[----:B------:R-:W-:Y:S02]  /*11900*/  PLOP3.LUT P0, PT, P0, P1, P2, 0xe0, 0x0 ;  /* 0x000000000000781c */ /* 0x000fe40000703c20 */
[----:B------:R-:W-:Y:S02]  /*11910*/  LOP3.LUT P1, RZ, R2, 0x7fffff, RZ, 0xc0, !PT ;  /* 0x007fffff02ff7812 */ /* 0x000fe4000782c0ff */
[----:B------:R-:W-:-:S05]  /*11920*/  SEL R0, RZ, 0x1, !P0 ;  /* 0x00000001ff007807 */ /* 0x000fca0004000000 */
[----:B------:R-:W-:-:S05]  /*11930*/  IMAD.MOV R0, RZ, RZ, -R0 ;  /* 0x000000ffff007224 */ /* 0x000fca00078e0a00 */
[----:B------:R-:W-:Y:S01]  /*11940*/  ISETP.GE.AND P0, PT, R0, RZ, PT ;  /* 0x000000ff0000720c */ /* 0x000fe20003f06270 */
[----:B------:R-:W-:-:S05]  /*11950*/  VIADD R0, R18, 0xffffff04 ;  /* 0xffffff0412007836 */ /* 0x000fca0000000000 */
[----:B------:R-:W-:-:S07]  /*11960*/  SHF.R.U32.HI R3, RZ, R0, R3 ;  /* 0x00000000ff037219 */ /* 0x000fce0000011603 */
[----:B------:R-:W-:-:S04]  /*11970*/  @!P0 VIADD R3, R3, 0x1 ;  /* 0x0000000103038836 */ /* 0x000fc80000000000 */
[----:B------:R-:W-:-:S05]  /*11980*/  @!P1 IMAD.SHL.U32 R3, R3, 0x2, RZ ;  /* 0x0000000203039824 */ /* 0x000fca00078e00ff */
[----:B------:R-:W-:Y:S01]  /*11990*/  LOP3.LUT R3, R3, 0x80000000, R2, 0xf8, !PT ;  /* 0x8000000003037812 */ /* 0x000fe200078ef802 */
[----:B------:R-:W-:Y:S06]  /*119a0*/  BRA `(.L_x_122) ;  /* 0x0000000000047947 */ /* 0x000fec0003800000 */
.L_x_123:
[----:B------:R1:W2:Y:S02]  /*119b0*/  MUFU.RCP R3, R2 ;  /* 0x0000000200037308 */ /* 0x0002a40000001000 */
.L_x_122:
[----:B------:R-:W-:Y:S05]  /*119c0*/  BSYNC B2 ;  /* 0x0000000000027941 */ /* 0x000fea0003800000 */
.L_x_120:
[----:B--2---:R-:W-:Y:S02]  /*119d0*/  IMAD.MOV.U32 R0, RZ, RZ, R3 ;  /* 0x000000ffff007224 */ /* 0x004fe400078e0003 */
[----:B-1----:R-:W-:Y:S02]  /*119e0*/  IMAD.MOV.U32 R2, RZ, RZ, R15 ;  /* 0x000000ffff027224 */ /* 0x002fe400078e000f */
[----:B------:R-:W-:-:S04]  /*119f0*/  IMAD.MOV.U32 R3, RZ, RZ, 0x0 ;  /* 0x00000000ff037424 */ /* 0x000fc800078e00ff */
[----:B------:R-:W-:Y:S05]  /*11a00*/  RET.REL.NODEC R2 `(_ZN7cutlass13device_kernelINS_4fmha6kernel28FmhaKernelTmaWarpSpecializedINS1_10collective30FmhaMainloopTmaWarpSpecializedINS_12float_e4m3_tEffN4cute5tupleIJNS7_1CILi128EEESA_NS9_ILi160EEEEEENS8_IJiNS9_ILi1EEENS8_IJiiEEEEEESF_NS8_IJSD_iSE_EEENS4_12CausalFusionEJEEENS4_15FmhaFwdEpilogueIS6_fNS8_IJNS9_ILi64EEESB_SA_EEEEENS2_23IndividualTileSchedulerEJEEEEEvNT_6ParamsE) ;  /* 0xfffffee4027c7950 */ /* 0x000fea0003c3ffff */
.L_x_124:
[----:B------:R-:W-:-:S00]  /*11a10*/  BRA `(.L_x_124) ;  /* 0xfffffffc00fc7947 */ /* 0x000fc0000383ffff */
[----:B------:R-:W-:-:S00]  /*11a20*/  NOP ;  /* 0x0000000000007918 */ /* 0x000fc00000000000 */
        /* <DEDUP_REMOVED lines=13> */
.L_x_125:


//--------------------- .nv.global.init           --------------------------
	.section	.nv.global.init,"aw",@progbits
.nv.global.init:
	.type		$str$24,@object
	.size		$str$24,($str$25 - $str$24)
$str$24:
        /*0000*/ 	.byte	0x28, 0x61, 0x64, 0x64, 0x72, 0x65, 0x73, 0x73, 0x20, 0x26, 0x20, 0x6d, 0x61, 0x73, 0x6b, 0x29
        /*0010*/ 	.byte	0x20, 0x3d, 0x3d, 0x20, 0x30, 0x00
	.type		$str$25,@object
	.size		$str$25,(__unnamed_1 - $str$25)
$str$25:
        /*0016*/ 	.byte	0x2f, 0x74, 0x6d, 0x70, 0x2f, 0x63, 0x75, 0x74, 0x6c, 0x61, 0x73, 0x73, 0x5f, 0x73, 0x77, 0x65
        /*0026*/ 	.byte	0x65, 0x70, 0x5f, 0x73, 0x72, 0x63, 0x2f, 0x69, 0x6e, 0x63, 0x6c, 0x75, 0x64, 0x65, 0x2f, 0x63
        /*0036*/ 	.byte	0x75, 0x74, 0x65, 0x2f, 0x70, 0x6f, 0x69, 0x6e, 0x74, 0x65, 0x72, 0x5f, 0x66, 0x6c, 0x61, 0x67
        /*0046*/ 	.byte	0x67, 0x65, 0x64, 0x2e, 0x68, 0x70, 0x70, 0x00
	.type		__unnamed_1,@object
	.size		__unnamed_1,(__unnamed_2 - __unnamed_1)
__unnamed_1:
        /*004e*/ 	.byte	0x61, 0x75, 0x74, 0x6f, 0x20, 0x63, 0x75, 0x74, 0x65, 0x3a, 0x3a, 0x61, 0x73, 0x5f, 0x70, 0x6f
        /* <DEDUP_REMOVED lines=27> */
        /*020e*/ 	.byte	0x43, 0x3c, 0x32, 0x30, 0x34, 0x38, 0x3e, 0x3e, 0x3e, 0x3e, 0x3e, 0x5d, 0x00
	.type		__unnamed_2,@object
	.size		__unnamed_2,(.L_1 - __unnamed_2)
__unnamed_2:
        /* <DEDUP_REMOVED lines=29> */
.L_1:


//--------------------- .nv.shared._ZN7cutlass13device_kernelINS_4fmha6kernel28FmhaKernelTmaWarpSpecializedINS1_10collective30FmhaMainloopTmaWarpSpecializedINS_12float_e4m3_tEffN4cute5tupleIJNS7_1CILi128EEESA_NS9_ILi160EEEEEENS8_IJiNS9_ILi1EEENS8_IJiiEEEEEESF_NS8_IJSD_iSE_EEENS4_12CausalFusionEJEEENS4_15FmhaFwdEpilogueIS6_fNS8_IJNS9_ILi64EEESB_SA_EEEEENS2_23IndividualTileSchedulerEJEEEEEvNT_6ParamsE --------------------------
	.section	.nv.shared._ZN7cutlass13device_kernelINS_4fmha6kernel28FmhaKernelTmaWarpSpecializedINS1_10collective30FmhaMainloopTmaWarpSpecializedINS_12float_e4m3_tEffN4cute5tupleIJNS7_1CILi128EEESA_NS9_ILi160EEEEEENS8_IJiNS9_ILi1EEENS8_IJiiEEEEEESF_NS8_IJSD_iSE_EEENS4_12CausalFusionEJEEENS4_15FmhaFwdEpilogueIS6_fNS8_IJNS9_ILi64EEESB_SA_EEEEENS2_23IndividualTileSchedulerEJEEEEEvNT_6ParamsE,"aw",@nobits
	.sectionflags	@""
	.align	16
	.zero		1024


//--------------------- .nv.shared.reserved.0     --------------------------
	.section	.nv.shared.reserved.0,"aw",@nobits
	.weak		__nv_reservedSMEM_offset_0_alias
	.size		__nv_reservedSMEM_offset_0_alias, 0, 0
	.other		__nv_reservedSMEM_offset_0_alias,@"STO_CUDA_RESERVED_SHARED STV_DEFAULT"
__nv_reservedSMEM_offset_0_alias:
	.zero		0


//--------------------- .nv.global                --------------------------
	.section	.nv.global,"aw",@nobits
.nv.global:
	.type		_ZN39_INTERNAL_7487894c_4_k_cu_6bdca656_28434cute1_E,@object
	.size		_ZN39_INTERNAL_7487894c_4_k_cu_6bdca656_28434cute1_E,(_ZN39_INTERNAL_7487894c_4_k_cu_6bdca656_28434cuda3std3__45__cpo6cbeginE - _ZN39_INTERNAL_7487894c_4_k_cu_6bdca656_28434cute1_E)
_ZN39_INTERNAL_7487894c_4_k_cu_6bdca656_28434cute1_E:
	.zero		1
	.type		_ZN39_INTERNAL_7487894c_4_k_cu_6bdca656_28434cuda3std3__45__cpo6cbeginE,@object
	.size		_ZN39_INTERNAL_7487894c_4_k_cu_6bdca656_28434cuda3std3__45__cpo6cbeginE,(_ZN39_INTERNAL_7487894c_4_k_cu_6bdca656_28434cuda3std3__48in_placeE - _ZN39_INTERNAL_7487894c_4_k_cu_6bdca656_28434cuda3std3__45__cpo6cbeginE)
_ZN39_INTERNAL_7487894c_4_k_cu_6bdca656_28434cuda3std3__45__cpo6cbeginE:
	.zero		1
	.type		_ZN39_INTERNAL_7487894c_4_k_cu_6bdca656_28434cuda3std3__48in_placeE,@object
	.size		_ZN39_INTERNAL_7487894c_4_k_cu_6bdca656_28434cuda3std3__48in_placeE,(_ZN39_INTERNAL_7487894c_4_k_cu_6bdca656_28434cuda3std6ranges3__45__cpo9iter_moveE - _ZN39_INTERNAL_7487894c_4_k_cu_6bdca656_28434cuda3std3__48in_placeE)
_ZN39_INTERNAL_7487894c_4_k_cu_6bdca656_28434cuda3std3__48in_placeE:
	.zero		1
	.type		_ZN39_INTERNAL_7487894c_4_k_cu_6bdca656_28434cuda3std6ranges3__45__cpo9iter_moveE,@object
	.size		_ZN39_INTERNAL_7487894c_4_k_cu_6bdca656_28434cuda3std6ranges3__45__cpo9iter_moveE,(_ZN39_INTERNAL_7487894c_4_k_cu_6bdca656_28434cuda3std3__45__cpo5beginE - _ZN39_INTERNAL_7487894c_4_k_cu_6bdca656_28434cuda3std6ranges3__45__cpo9iter_moveE)
_ZN39_INTERNAL_7487894c_4_k_cu_6bdca656_28434cuda3std6ranges3__45__cpo9iter_moveE:
	.zero		1
	.type		_ZN39_INTERNAL_7487894c_4_k_cu_6bdca656_28434cuda3std3__45__cpo5beginE,@object
	.size		_ZN39_INTERNAL_7487894c_4_k_cu_6bdca656_28434cuda3std3__45__cpo5beginE,(_ZN39_INTERNAL_7487894c_4_k_cu_6bdca656_28434cuda3std3__441_GLOBAL__N__7487894c_4_k_cu_6bdca656_28436ignoreE - _ZN39_INTERNAL_7487894c_4_k_cu_6bdca656_28434cuda3std3__45__cpo5beginE)
_ZN39_INTERNAL_7487894c_4_k_cu_6bdca656_28434cuda3std3__45__cpo5beginE:
	.zero		1
	.type		_ZN39_INTERNAL_7487894c_4_k_cu_6bdca656_28434cuda3std3__441_GLOBAL__N__7487894c_4_k_cu_6bdca656_28436ignoreE,@object
	.size		_ZN39_INTERNAL_7487894c_4_k_cu_6bdca656_28434cuda3std3__441_GLOBAL__N__7487894c_4_k_cu_6bdca656_28436ignoreE,(_ZN39_INTERNAL_7487894c_4_k_cu_6bdca656_28434cute7productE - _ZN39_INTERNAL_7487894c_4_k_cu_6bdca656_28434cuda3std3__441_GLOBAL__N__7487894c_4_k_cu_6bdca656_28436ignoreE)
_ZN39_INTERNAL_7487894c_4_k_cu_6bdca656_28434cuda3std3__441_GLOBAL__N__7487894c_4_k_cu_6bdca656_28436ignoreE:
	.zero		1
	.type		_ZN39_INTERNAL_7487894c_4_k_cu_6bdca656_28434cute7productE,@object
	.size		_ZN39_INTERNAL_7487894c_4_k_cu_6bdca656_28434cute7productE,(_ZN39_INTERNAL_7487894c_4_k_cu_6bdca656_28434cuda3std3__45__cpo3endE - _ZN39_INTERNAL_7487894c_4_k_cu_6bdca656_28434cute7productE)
_ZN39_INTERNAL_7487894c_4_k_cu_6bdca656_28434cute7productE:
	.zero		1
	.type		_ZN39_INTERNAL_7487894c_4_k_cu_6bdca656_28434cuda3std3__45__cpo3endE,@object
	.size		_ZN39_INTERNAL_7487894c_4_k_cu_6bdca656_28434cuda3std3__45__cpo3endE,(_ZN39_INTERNAL_7487894c_4_k_cu_6bdca656_28434cuda3std3__419piecewise_constructE - _ZN39_INTERNAL_7487894c_4_k_cu_6bdca656_28434cuda3std3__45__cpo3endE)
_ZN39_INTERNAL_7487894c_4_k_cu_6bdca656_28434cuda3std3__45__cpo3endE:
	.zero		1
	.type		_ZN39_INTERNAL_7487894c_4_k_cu_6bdca656_28434cuda3std3__419piecewise_constructE,@object
	.size		_ZN39_INTERNAL_7487894c_4_k_cu_6bdca656_28434cuda3std3__419piecewise_constructE,(_ZN39_INTERNAL_7487894c_4_k_cu_6bdca656_28434cuda3std3__45__cpo4cendE - _ZN39_INTERNAL_7487894c_4_k_cu_6bdca656_28434cuda3std3__419piecewise_constructE)
_ZN39_INTERNAL_7487894c_4_k_cu_6bdca656_28434cuda3std3__419piecewise_constructE:
	.zero		1
	.type		_ZN39_INTERNAL_7487894c_4_k_cu_6bdca656_28434cuda3std3__45__cpo4cendE,@object
	.size		_ZN39_INTERNAL_7487894c_4_k_cu_6bdca656_28434cuda3std3__45__cpo4cendE,(_ZN39_INTERNAL_7487894c_4_k_cu_6bdca656_28434cuda3std6ranges3__45__cpo4swapE - _ZN39_INTERNAL_7487894c_4_k_cu_6bdca656_28434cuda3std3__45__cpo4cendE)
_ZN39_INTERNAL_7487894c_4_k_cu_6bdca656_28434cuda3std3__45__cpo4cendE:
	.zero		1
	.type		_ZN39_INTERNAL_7487894c_4_k_cu_6bdca656_28434cuda3std6ranges3__45__cpo4swapE,@object
	.size		_ZN39_INTERNAL_7487894c_4_k_cu_6bdca656_28434cuda3std6ranges3__45__cpo4swapE,(.L_9 - _ZN39_INTERNAL_7487894c_4_k_cu_6bdca656_28434cuda3std6ranges3__45__cpo4swapE)
_ZN39_INTERNAL_7487894c_4_k_cu_6bdca656_28434cuda3std6ranges3__45__cpo4swapE:
	.zero		1
.L_9:


//--------------------- .nv.constant0._ZN7cutlass13device_kernelINS_4fmha6kernel28FmhaKernelTmaWarpSpecializedINS1_10collective30FmhaMainloopTmaWarpSpecializedINS_12float_e4m3_tEffN4cute5tupleIJNS7_1CILi128EEESA_NS9_ILi160EEEEEENS8_IJiNS9_ILi1EEENS8_IJiiEEEEEESF_NS8_IJSD_iSE_EEENS4_12CausalFusionEJEEENS4_15FmhaFwdEpilogueIS6_fNS8_IJNS9_ILi64EEESB_SA_EEEEENS2_23IndividualTileSchedulerEJEEEEEvNT_6ParamsE --------------------------
	.section	.nv.constant0._ZN7cutlass13device_kernelINS_4fmha6kernel28FmhaKernelTmaWarpSpecializedINS1_10collective30FmhaMainloopTmaWarpSpecializedINS_12float_e4m3_tEffN4cute5tupleIJNS7_1CILi128EEESA_NS9_ILi160EEEEEENS8_IJiNS9_ILi1EEENS8_IJiiEEEEEESF_NS8_IJSD_iSE_EEENS4_12CausalFusionEJEEENS4_15FmhaFwdEpilogueIS6_fNS8_IJNS9_ILi64EEESB_SA_EEEEENS2_23IndividualTileSchedulerEJEEEEEvNT_6ParamsE,"a",@progbits
	.sectionflags	@""
	.align	4
.nv.constant0._ZN7cutlass13device_kernelINS_4fmha6kernel28FmhaKernelTmaWarpSpecializedINS1_10collective30FmhaMainloopTmaWarpSpecializedINS_12float_e4m3_tEffN4cute5tupleIJNS7_1CILi128EEESA_NS9_ILi160EEEEEENS8_IJiNS9_ILi1EEENS8_IJiiEEEEEESF_NS8_IJSD_iSE_EEENS4_12CausalFusionEJEEENS4_15FmhaFwdEpilogueIS6_fNS8_IJNS9_ILi64EEESB_SA_EEEEENS2_23IndividualTileSchedulerEJEEEEEvNT_6ParamsE:
	.zero		2688


//--------------------- SYMBOLS --------------------------

	.type		.nv.reservedSmem.offset0,@object
	.size		.nv.reservedSmem.offset0,0x4
	.type		__assertfail,@function
